//
// Generated by NVIDIA NVVM Compiler
//
// Compiler Build ID: CL-36424714
// Cuda compilation tools, release 13.0, V13.0.88
// Based on NVVM 20.0.0
//

.version 9.0
.target sm_100
.address_size 64

	// .globl	_ZN3cub18CUB_300001_SM_10006detail11EmptyKernelIvEEvv
// _ZZN3cub18CUB_300001_SM_10006detail6reduce28DeviceReduceSingleTileKernelINS2_10policy_hubIljN4cuda3std3__44plusIlEEE10Policy1000EN6thrust24THRUST_300001_SM_1000_NS18transform_iteratorINSD_6detail14equal_to_valueIcEENSF_15normal_iteratorINSD_10device_ptrIcEEEEllEEPljS9_llNS7_10__identityEEEvT0_T1_T2_T3_T4_T6_E12temp_storage has been demoted
// _ZZN3cub18CUB_300001_SM_10006detail6reduce18DeviceReduceKernelINS2_10policy_hubIljN4cuda3std3__44plusIlEEE10Policy1000EN6thrust24THRUST_300001_SM_1000_NS18transform_iteratorINSD_6detail14equal_to_valueIcEENSF_15normal_iteratorINSD_10device_ptrIcEEEEllEEjS9_lNS7_10__identityEEEvT0_PT3_T1_NS0_13GridEvenShareISR_EET2_T4_E12temp_storage has been demoted
// _ZZN3cub18CUB_300001_SM_10006detail6reduce28DeviceReduceSingleTileKernelINS2_10policy_hubIljN4cuda3std3__44plusIlEEE10Policy1000EPlSC_iS9_llNS7_10__identityEEEvT0_T1_T2_T3_T4_T6_E12temp_storage has been demoted
// _ZZN3cub18CUB_300001_SM_10006detail6reduce28DeviceReduceSingleTileKernelINS2_10policy_hubIlyN4cuda3std3__44plusIlEEE10Policy1000EN6thrust24THRUST_300001_SM_1000_NS18transform_iteratorINSD_6detail14equal_to_valueIcEENSF_15normal_iteratorINSD_10device_ptrIcEEEEllEEPlyS9_llNS7_10__identityEEEvT0_T1_T2_T3_T4_T6_E12temp_storage has been demoted
// _ZZN3cub18CUB_300001_SM_10006detail6reduce18DeviceReduceKernelINS2_10policy_hubIlyN4cuda3std3__44plusIlEEE10Policy1000EN6thrust24THRUST_300001_SM_1000_NS18transform_iteratorINSD_6detail14equal_to_valueIcEENSF_15normal_iteratorINSD_10device_ptrIcEEEEllEEyS9_lNS7_10__identityEEEvT0_PT3_T1_NS0_13GridEvenShareISR_EET2_T4_E12temp_storage has been demoted
// _ZZN3cub18CUB_300001_SM_10006detail6reduce28DeviceReduceSingleTileKernelINS2_10policy_hubIlyN4cuda3std3__44plusIlEEE10Policy1000EPlSC_iS9_llNS7_10__identityEEEvT0_T1_T2_T3_T4_T6_E12temp_storage has been demoted
// _ZZN3cub18CUB_300001_SM_10006detail6select23DeviceSelectSweepKernelINS2_10policy_hubIiciLb0ELNS0_10SelectImplE0EE10Policy1000EN6thrust24THRUST_300001_SM_1000_NS17counting_iteratorIiNS9_11use_defaultESB_SB_EENS9_6detail15normal_iteratorINS9_10device_ptrIcEEEENSE_INSF_IiEEEEPlNS0_13ScanTileStateIiLb1EEE6is_endNS0_8NullTypeEiNS2_19streaming_context_tIlLb1EEELS5_0EEEvT0_T1_T2_T3_T4_T5_T6_T7_iT8_NS1_7vsmem_tEE19static_temp_storage has been demoted
.global .align 1 .b8 _ZN34_INTERNAL_2c954524_4_k_cu_14c7e5014cuda3std3__45__cpo5beginE[1];
.global .align 1 .b8 _ZN34_INTERNAL_2c954524_4_k_cu_14c7e5014cuda3std3__45__cpo3endE[1];
.global .align 1 .b8 _ZN34_INTERNAL_2c954524_4_k_cu_14c7e5014cuda3std3__45__cpo6cbeginE[1];
.global .align 1 .b8 _ZN34_INTERNAL_2c954524_4_k_cu_14c7e5014cuda3std3__45__cpo4cendE[1];
.global .align 1 .b8 _ZN34_INTERNAL_2c954524_4_k_cu_14c7e5014cuda3std3__45__cpo6rbeginE[1];
.global .align 1 .b8 _ZN34_INTERNAL_2c954524_4_k_cu_14c7e5014cuda3std3__45__cpo4rendE[1];
.global .align 1 .b8 _ZN34_INTERNAL_2c954524_4_k_cu_14c7e5014cuda3std3__45__cpo7crbeginE[1];
.global .align 1 .b8 _ZN34_INTERNAL_2c954524_4_k_cu_14c7e5014cuda3std3__45__cpo5crendE[1];
.global .align 1 .b8 _ZN34_INTERNAL_2c954524_4_k_cu_14c7e5014cuda3std3__436_GLOBAL__N__2c954524_4_k_cu_14c7e5016ignoreE[1];
.global .align 1 .b8 _ZN34_INTERNAL_2c954524_4_k_cu_14c7e5014cuda3std3__419piecewise_constructE[1];
.global .align 1 .b8 _ZN34_INTERNAL_2c954524_4_k_cu_14c7e5014cuda3std3__48in_placeE[1];
.global .align 1 .b8 _ZN34_INTERNAL_2c954524_4_k_cu_14c7e5014cuda3std3__420unreachable_sentinelE[1];
.global .align 1 .b8 _ZN34_INTERNAL_2c954524_4_k_cu_14c7e5014cuda3std3__47nulloptE[1];
.global .align 1 .b8 _ZN34_INTERNAL_2c954524_4_k_cu_14c7e5014cuda3std3__48unexpectE[1];
.global .align 1 .b8 _ZN34_INTERNAL_2c954524_4_k_cu_14c7e5014cuda3std6ranges3__45__cpo4swapE[1];
.global .align 1 .b8 _ZN34_INTERNAL_2c954524_4_k_cu_14c7e5014cuda3std6ranges3__45__cpo9iter_moveE[1];
.global .align 1 .b8 _ZN34_INTERNAL_2c954524_4_k_cu_14c7e5014cuda3std6ranges3__45__cpo5beginE[1];
.global .align 1 .b8 _ZN34_INTERNAL_2c954524_4_k_cu_14c7e5014cuda3std6ranges3__45__cpo3endE[1];
.global .align 1 .b8 _ZN34_INTERNAL_2c954524_4_k_cu_14c7e5014cuda3std6ranges3__45__cpo6cbeginE[1];
.global .align 1 .b8 _ZN34_INTERNAL_2c954524_4_k_cu_14c7e5014cuda3std6ranges3__45__cpo4cendE[1];
.global .align 1 .b8 _ZN34_INTERNAL_2c954524_4_k_cu_14c7e5014cuda3std6ranges3__45__cpo7advanceE[1];
.global .align 1 .b8 _ZN34_INTERNAL_2c954524_4_k_cu_14c7e5014cuda3std6ranges3__45__cpo9iter_swapE[1];
.global .align 1 .b8 _ZN34_INTERNAL_2c954524_4_k_cu_14c7e5014cuda3std6ranges3__45__cpo4nextE[1];
.global .align 1 .b8 _ZN34_INTERNAL_2c954524_4_k_cu_14c7e5014cuda3std6ranges3__45__cpo4prevE[1];
.global .align 1 .b8 _ZN34_INTERNAL_2c954524_4_k_cu_14c7e5014cuda3std6ranges3__45__cpo4dataE[1];
.global .align 1 .b8 _ZN34_INTERNAL_2c954524_4_k_cu_14c7e5014cuda3std6ranges3__45__cpo5cdataE[1];
.global .align 1 .b8 _ZN34_INTERNAL_2c954524_4_k_cu_14c7e5014cuda3std6ranges3__45__cpo4sizeE[1];
.global .align 1 .b8 _ZN34_INTERNAL_2c954524_4_k_cu_14c7e5014cuda3std6ranges3__45__cpo5ssizeE[1];
.global .align 1 .b8 _ZN34_INTERNAL_2c954524_4_k_cu_14c7e5014cuda3std6ranges3__45__cpo8distanceE[1];
.global .align 1 .b8 _ZN34_INTERNAL_2c954524_4_k_cu_14c7e5016thrust24THRUST_300001_SM_1000_NS8cuda_cub3parE[1];
.global .align 1 .b8 _ZN34_INTERNAL_2c954524_4_k_cu_14c7e5016thrust24THRUST_300001_SM_1000_NS8cuda_cub10par_nosyncE[1];
.global .align 1 .b8 _ZN34_INTERNAL_2c954524_4_k_cu_14c7e5016thrust24THRUST_300001_SM_1000_NS6system6detail10sequential3seqE[1];
.global .align 1 .b8 _ZN34_INTERNAL_2c954524_4_k_cu_14c7e5016thrust24THRUST_300001_SM_1000_NS12placeholders2_1E[1];
.global .align 1 .b8 _ZN34_INTERNAL_2c954524_4_k_cu_14c7e5016thrust24THRUST_300001_SM_1000_NS12placeholders2_2E[1];
.global .align 1 .b8 _ZN34_INTERNAL_2c954524_4_k_cu_14c7e5016thrust24THRUST_300001_SM_1000_NS12placeholders2_3E[1];
.global .align 1 .b8 _ZN34_INTERNAL_2c954524_4_k_cu_14c7e5016thrust24THRUST_300001_SM_1000_NS12placeholders2_4E[1];
.global .align 1 .b8 _ZN34_INTERNAL_2c954524_4_k_cu_14c7e5016thrust24THRUST_300001_SM_1000_NS12placeholders2_5E[1];
.global .align 1 .b8 _ZN34_INTERNAL_2c954524_4_k_cu_14c7e5016thrust24THRUST_300001_SM_1000_NS12placeholders2_6E[1];
.global .align 1 .b8 _ZN34_INTERNAL_2c954524_4_k_cu_14c7e5016thrust24THRUST_300001_SM_1000_NS12placeholders2_7E[1];
.global .align 1 .b8 _ZN34_INTERNAL_2c954524_4_k_cu_14c7e5016thrust24THRUST_300001_SM_1000_NS12placeholders2_8E[1];
.global .align 1 .b8 _ZN34_INTERNAL_2c954524_4_k_cu_14c7e5016thrust24THRUST_300001_SM_1000_NS12placeholders2_9E[1];
.global .align 1 .b8 _ZN34_INTERNAL_2c954524_4_k_cu_14c7e5016thrust24THRUST_300001_SM_1000_NS12placeholders3_10E[1];
.global .align 1 .b8 _ZN34_INTERNAL_2c954524_4_k_cu_14c7e5016thrust24THRUST_300001_SM_1000_NS3seqE[1];

.visible .entry _ZN3cub18CUB_300001_SM_10006detail11EmptyKernelIvEEvv()
{


	ret;

}
	// .globl	_ZN3cub18CUB_300001_SM_10006detail8for_each13static_kernelINS2_12policy_hub_t12policy_500_tEmN6thrust24THRUST_300001_SM_1000_NS8cuda_cub20__uninitialized_fill7functorINS7_10device_ptrIcEEcEEEEvT0_T1_
.visible .entry _ZN3cub18CUB_300001_SM_10006detail8for_each13static_kernelINS2_12policy_hub_t12policy_500_tEmN6thrust24THRUST_300001_SM_1000_NS8cuda_cub20__uninitialized_fill7functorINS7_10device_ptrIcEEcEEEEvT0_T1_(
	.param .u64 _ZN3cub18CUB_300001_SM_10006detail8for_each13static_kernelINS2_12policy_hub_t12policy_500_tEmN6thrust24THRUST_300001_SM_1000_NS8cuda_cub20__uninitialized_fill7functorINS7_10device_ptrIcEEcEEEEvT0_T1__param_0,
	.param .align 8 .b8 _ZN3cub18CUB_300001_SM_10006detail8for_each13static_kernelINS2_12policy_hub_t12policy_500_tEmN6thrust24THRUST_300001_SM_1000_NS8cuda_cub20__uninitialized_fill7functorINS7_10device_ptrIcEEcEEEEvT0_T1__param_1[16]
)
.maxntid 256
{
	.reg .pred 	%p<4>;
	.reg .b16 	%rs<10>;
	.reg .b32 	%r<15>;
	.reg .b64 	%rd<14>;

	ld.param.u32 	%r7, [_ZN3cub18CUB_300001_SM_10006detail8for_each13static_kernelINS2_12policy_hub_t12policy_500_tEmN6thrust24THRUST_300001_SM_1000_NS8cuda_cub20__uninitialized_fill7functorINS7_10device_ptrIcEEcEEEEvT0_T1__param_1+8];
	bfe.u32 	%r11, %r7, 0, 8;
	cvt.u16.u32 	%rs2, %r11;
	ld.param.u64 	%rd4, [_ZN3cub18CUB_300001_SM_10006detail8for_each13static_kernelINS2_12policy_hub_t12policy_500_tEmN6thrust24THRUST_300001_SM_1000_NS8cuda_cub20__uninitialized_fill7functorINS7_10device_ptrIcEEcEEEEvT0_T1__param_1];
	ld.param.u64 	%rd5, [_ZN3cub18CUB_300001_SM_10006detail8for_each13static_kernelINS2_12policy_hub_t12policy_500_tEmN6thrust24THRUST_300001_SM_1000_NS8cuda_cub20__uninitialized_fill7functorINS7_10device_ptrIcEEcEEEEvT0_T1__param_0];
	mov.u32 	%r12, %ctaid.x;
	mul.wide.u32 	%rd1, %r12, 512;
	sub.s64 	%rd2, %rd5, %rd1;
	setp.lt.u64 	%p1, %rd2, 512;
	@%p1 bra 	$L__BB1_2;
	mov.u32 	%r14, %tid.x;
	cvta.to.global.u64 	%rd10, %rd4;
	cvt.u64.u32 	%rd11, %r14;
	add.s64 	%rd12, %rd1, %rd11;
	add.s64 	%rd13, %rd10, %rd12;
	st.global.u8 	[%rd13], %rs2;
	st.global.u8 	[%rd13+256], %rs2;
	bra.uni 	$L__BB1_6;
$L__BB1_2:
	cvta.to.global.u64 	%rd6, %rd4;
	mov.u32 	%r1, %tid.x;
	cvt.u64.u32 	%rd7, %r1;
	setp.le.u64 	%p2, %rd2, %rd7;
	add.s64 	%rd8, %rd1, %rd7;
	add.s64 	%rd3, %rd6, %rd8;
	@%p2 bra 	$L__BB1_4;
	st.global.u8 	[%rd3], %rs2;
$L__BB1_4:
	add.s32 	%r13, %r1, 256;
	cvt.u64.u32 	%rd9, %r13;
	setp.le.u64 	%p3, %rd2, %rd9;
	@%p3 bra 	$L__BB1_6;
	st.global.u8 	[%rd3+256], %rs2;
$L__BB1_6:
	ret;

}
	// .globl	_ZN3cub18CUB_300001_SM_10006detail8for_each13static_kernelINS2_12policy_hub_t12policy_500_tEmN6thrust24THRUST_300001_SM_1000_NS8cuda_cub20__uninitialized_fill7functorINS7_10device_ptrIiEEiEEEEvT0_T1_
.visible .entry _ZN3cub18CUB_300001_SM_10006detail8for_each13static_kernelINS2_12policy_hub_t12policy_500_tEmN6thrust24THRUST_300001_SM_1000_NS8cuda_cub20__uninitialized_fill7functorINS7_10device_ptrIiEEiEEEEvT0_T1_(
	.param .u64 _ZN3cub18CUB_300001_SM_10006detail8for_each13static_kernelINS2_12policy_hub_t12policy_500_tEmN6thrust24THRUST_300001_SM_1000_NS8cuda_cub20__uninitialized_fill7functorINS7_10device_ptrIiEEiEEEEvT0_T1__param_0,
	.param .align 8 .b8 _ZN3cub18CUB_300001_SM_10006detail8for_each13static_kernelINS2_12policy_hub_t12policy_500_tEmN6thrust24THRUST_300001_SM_1000_NS8cuda_cub20__uninitialized_fill7functorINS7_10device_ptrIiEEiEEEEvT0_T1__param_1[16]
)
.maxntid 256
{
	.reg .pred 	%p<4>;
	.reg .b16 	%rs<5>;
	.reg .b32 	%r<12>;
	.reg .b64 	%rd<16>;

	ld.param.u32 	%r3, [_ZN3cub18CUB_300001_SM_10006detail8for_each13static_kernelINS2_12policy_hub_t12policy_500_tEmN6thrust24THRUST_300001_SM_1000_NS8cuda_cub20__uninitialized_fill7functorINS7_10device_ptrIiEEiEEEEvT0_T1__param_1+8];
	ld.param.u64 	%rd4, [_ZN3cub18CUB_300001_SM_10006detail8for_each13static_kernelINS2_12policy_hub_t12policy_500_tEmN6thrust24THRUST_300001_SM_1000_NS8cuda_cub20__uninitialized_fill7functorINS7_10device_ptrIiEEiEEEEvT0_T1__param_1];
	ld.param.u64 	%rd5, [_ZN3cub18CUB_300001_SM_10006detail8for_each13static_kernelINS2_12policy_hub_t12policy_500_tEmN6thrust24THRUST_300001_SM_1000_NS8cuda_cub20__uninitialized_fill7functorINS7_10device_ptrIiEEiEEEEvT0_T1__param_0];
	mov.u32 	%r9, %ctaid.x;
	mul.wide.u32 	%rd1, %r9, 512;
	sub.s64 	%rd2, %rd5, %rd1;
	setp.lt.u64 	%p1, %rd2, 512;
	@%p1 bra 	$L__BB2_2;
	mov.u32 	%r11, %tid.x;
	cvta.to.global.u64 	%rd11, %rd4;
	cvt.u64.u32 	%rd12, %r11;
	add.s64 	%rd13, %rd1, %rd12;
	shl.b64 	%rd14, %rd13, 2;
	add.s64 	%rd15, %rd11, %rd14;
	st.global.u32 	[%rd15], %r3;
	st.global.u32 	[%rd15+1024], %r3;
	bra.uni 	$L__BB2_6;
$L__BB2_2:
	cvta.to.global.u64 	%rd6, %rd4;
	mov.u32 	%r2, %tid.x;
	cvt.u64.u32 	%rd7, %r2;
	setp.le.u64 	%p2, %rd2, %rd7;
	add.s64 	%rd8, %rd1, %rd7;
	shl.b64 	%rd9, %rd8, 2;
	add.s64 	%rd3, %rd6, %rd9;
	@%p2 bra 	$L__BB2_4;
	st.global.u32 	[%rd3], %r3;
$L__BB2_4:
	add.s32 	%r10, %r2, 256;
	cvt.u64.u32 	%rd10, %r10;
	setp.le.u64 	%p3, %rd2, %rd10;
	@%p3 bra 	$L__BB2_6;
	st.global.u32 	[%rd3+1024], %r3;
$L__BB2_6:
	ret;

}
	// .globl	_ZN3cub18CUB_300001_SM_10006detail6reduce28DeviceReduceSingleTileKernelINS2_10policy_hubIljN4cuda3std3__44plusIlEEE10Policy1000EN6thrust24THRUST_300001_SM_1000_NS18transform_iteratorINSD_6detail14equal_to_valueIcEENSF_15normal_iteratorINSD_10device_ptrIcEEEEllEEPljS9_llNS7_10__identityEEEvT0_T1_T2_T3_T4_T6_
.visible .entry _ZN3cub18CUB_300001_SM_10006detail6reduce28DeviceReduceSingleTileKernelINS2_10policy_hubIljN4cuda3std3__44plusIlEEE10Policy1000EN6thrust24THRUST_300001_SM_1000_NS18transform_iteratorINSD_6detail14equal_to_valueIcEENSF_15normal_iteratorINSD_10device_ptrIcEEEEllEEPljS9_llNS7_10__identityEEEvT0_T1_T2_T3_T4_T6_(
	.param .align 8 .b8 _ZN3cub18CUB_300001_SM_10006detail6reduce28DeviceReduceSingleTileKernelINS2_10policy_hubIljN4cuda3std3__44plusIlEEE10Policy1000EN6thrust24THRUST_300001_SM_1000_NS18transform_iteratorINSD_6detail14equal_to_valueIcEENSF_15normal_iteratorINSD_10device_ptrIcEEEEllEEPljS9_llNS7_10__identityEEEvT0_T1_T2_T3_T4_T6__param_0[16],
	.param .u64 .ptr .align 1 _ZN3cub18CUB_300001_SM_10006detail6reduce28DeviceReduceSingleTileKernelINS2_10policy_hubIljN4cuda3std3__44plusIlEEE10Policy1000EN6thrust24THRUST_300001_SM_1000_NS18transform_iteratorINSD_6detail14equal_to_valueIcEENSF_15normal_iteratorINSD_10device_ptrIcEEEEllEEPljS9_llNS7_10__identityEEEvT0_T1_T2_T3_T4_T6__param_1,
	.param .u32 _ZN3cub18CUB_300001_SM_10006detail6reduce28DeviceReduceSingleTileKernelINS2_10policy_hubIljN4cuda3std3__44plusIlEEE10Policy1000EN6thrust24THRUST_300001_SM_1000_NS18transform_iteratorINSD_6detail14equal_to_valueIcEENSF_15normal_iteratorINSD_10device_ptrIcEEEEllEEPljS9_llNS7_10__identityEEEvT0_T1_T2_T3_T4_T6__param_2,
	.param .align 1 .b8 _ZN3cub18CUB_300001_SM_10006detail6reduce28DeviceReduceSingleTileKernelINS2_10policy_hubIljN4cuda3std3__44plusIlEEE10Policy1000EN6thrust24THRUST_300001_SM_1000_NS18transform_iteratorINSD_6detail14equal_to_valueIcEENSF_15normal_iteratorINSD_10device_ptrIcEEEEllEEPljS9_llNS7_10__identityEEEvT0_T1_T2_T3_T4_T6__param_3[1],
	.param .u64 _ZN3cub18CUB_300001_SM_10006detail6reduce28DeviceReduceSingleTileKernelINS2_10policy_hubIljN4cuda3std3__44plusIlEEE10Policy1000EN6thrust24THRUST_300001_SM_1000_NS18transform_iteratorINSD_6detail14equal_to_valueIcEENSF_15normal_iteratorINSD_10device_ptrIcEEEEllEEPljS9_llNS7_10__identityEEEvT0_T1_T2_T3_T4_T6__param_4,
	.param .align 1 .b8 _ZN3cub18CUB_300001_SM_10006detail6reduce28DeviceReduceSingleTileKernelINS2_10policy_hubIljN4cuda3std3__44plusIlEEE10Policy1000EN6thrust24THRUST_300001_SM_1000_NS18transform_iteratorINSD_6detail14equal_to_valueIcEENSF_15normal_iteratorINSD_10device_ptrIcEEEEllEEPljS9_llNS7_10__identityEEEvT0_T1_T2_T3_T4_T6__param_5[1]
)
.maxntid 512
.minnctapersm 1
{
	.reg .pred 	%p<140>;
	.reg .b16 	%rs<94>;
	.reg .b32 	%r<295>;
	.reg .b64 	%rd<431>;
	// demoted variable
	.shared .align 8 .b8 _ZZN3cub18CUB_300001_SM_10006detail6reduce28DeviceReduceSingleTileKernelINS2_10policy_hubIljN4cuda3std3__44plusIlEEE10Policy1000EN6thrust24THRUST_300001_SM_1000_NS18transform_iteratorINSD_6detail14equal_to_valueIcEENSF_15normal_iteratorINSD_10device_ptrIcEEEEllEEPljS9_llNS7_10__identityEEEvT0_T1_T2_T3_T4_T6_E12temp_storage[152];
	ld.param.u32 	%r57, [_ZN3cub18CUB_300001_SM_10006detail6reduce28DeviceReduceSingleTileKernelINS2_10policy_hubIljN4cuda3std3__44plusIlEEE10Policy1000EN6thrust24THRUST_300001_SM_1000_NS18transform_iteratorINSD_6detail14equal_to_valueIcEENSF_15normal_iteratorINSD_10device_ptrIcEEEEllEEPljS9_llNS7_10__identityEEEvT0_T1_T2_T3_T4_T6__param_0+8];
	bfe.u32 	%r61, %r57, 0, 8;
	cvt.u16.u32 	%rs2, %r61;
	ld.param.u64 	%rd49, [_ZN3cub18CUB_300001_SM_10006detail6reduce28DeviceReduceSingleTileKernelINS2_10policy_hubIljN4cuda3std3__44plusIlEEE10Policy1000EN6thrust24THRUST_300001_SM_1000_NS18transform_iteratorINSD_6detail14equal_to_valueIcEENSF_15normal_iteratorINSD_10device_ptrIcEEEEllEEPljS9_llNS7_10__identityEEEvT0_T1_T2_T3_T4_T6__param_0];
	ld.param.u64 	%rd51, [_ZN3cub18CUB_300001_SM_10006detail6reduce28DeviceReduceSingleTileKernelINS2_10policy_hubIljN4cuda3std3__44plusIlEEE10Policy1000EN6thrust24THRUST_300001_SM_1000_NS18transform_iteratorINSD_6detail14equal_to_valueIcEENSF_15normal_iteratorINSD_10device_ptrIcEEEEllEEPljS9_llNS7_10__identityEEEvT0_T1_T2_T3_T4_T6__param_1];
	ld.param.u32 	%r51, [_ZN3cub18CUB_300001_SM_10006detail6reduce28DeviceReduceSingleTileKernelINS2_10policy_hubIljN4cuda3std3__44plusIlEEE10Policy1000EN6thrust24THRUST_300001_SM_1000_NS18transform_iteratorINSD_6detail14equal_to_valueIcEENSF_15normal_iteratorINSD_10device_ptrIcEEEEllEEPljS9_llNS7_10__identityEEEvT0_T1_T2_T3_T4_T6__param_2];
	ld.param.u64 	%rd50, [_ZN3cub18CUB_300001_SM_10006detail6reduce28DeviceReduceSingleTileKernelINS2_10policy_hubIljN4cuda3std3__44plusIlEEE10Policy1000EN6thrust24THRUST_300001_SM_1000_NS18transform_iteratorINSD_6detail14equal_to_valueIcEENSF_15normal_iteratorINSD_10device_ptrIcEEEEllEEPljS9_llNS7_10__identityEEEvT0_T1_T2_T3_T4_T6__param_4];
	cvta.to.global.u64 	%rd1, %rd51;
	setp.ne.s32 	%p1, %r51, 0;
	@%p1 bra 	$L__BB3_3;
	mov.u32 	%r277, %tid.x;
	setp.ne.s32 	%p139, %r277, 0;
	@%p139 bra 	$L__BB3_52;
	st.global.u64 	[%rd1], %rd50;
	bra.uni 	$L__BB3_52;
$L__BB3_3:
	cvta.to.global.u64 	%rd2, %rd49;
	setp.gt.u32 	%p2, %r51, 3583;
	@%p2 bra 	$L__BB3_28;
	mov.u32 	%r1, %tid.x;
	setp.ge.u32 	%p67, %r1, %r51;
	mov.b64 	%rd418, 0;
	mov.u32 	%r281, %r1;
	@%p67 bra 	$L__BB3_6;
	cvt.u64.u32 	%rd239, %r1;
	add.s64 	%rd240, %rd2, %rd239;
	ld.global.u8 	%rs59, [%rd240];
	and.b16  	%rs60, %rs2, 255;
	setp.eq.s16 	%p68, %rs59, %rs60;
	selp.u64 	%rd418, 1, 0, %p68;
	add.s32 	%r281, %r1, 512;
$L__BB3_6:
	setp.ge.u32 	%p69, %r281, %r51;
	@%p69 bra 	$L__BB3_19;
	not.b32 	%r154, %r281;
	add.s32 	%r155, %r51, %r154;
	shr.u32 	%r156, %r155, 9;
	add.s32 	%r4, %r156, 1;
	and.b32  	%r5, %r4, 15;
	setp.lt.u32 	%p70, %r155, 7680;
	@%p70 bra 	$L__BB3_10;
	and.b32  	%r157, %r4, 16777200;
	neg.s32 	%r279, %r157;
	cvt.u64.u32 	%rd242, %r281;
	add.s64 	%rd243, %rd242, %rd2;
	add.s64 	%rd408, %rd243, 4096;
	and.b16  	%rs62, %rs2, 255;
$L__BB3_9:
	.pragma "nounroll";
	ld.global.u8 	%rs61, [%rd408+-4096];
	setp.eq.s16 	%p71, %rs61, %rs62;
	selp.u64 	%rd244, 1, 0, %p71;
	add.s64 	%rd245, %rd418, %rd244;
	ld.global.u8 	%rs63, [%rd408+-3584];
	setp.eq.s16 	%p72, %rs63, %rs62;
	selp.u64 	%rd246, 1, 0, %p72;
	add.s64 	%rd247, %rd245, %rd246;
	ld.global.u8 	%rs64, [%rd408+-3072];
	setp.eq.s16 	%p73, %rs64, %rs62;
	selp.u64 	%rd248, 1, 0, %p73;
	add.s64 	%rd249, %rd247, %rd248;
	ld.global.u8 	%rs65, [%rd408+-2560];
	setp.eq.s16 	%p74, %rs65, %rs62;
	selp.u64 	%rd250, 1, 0, %p74;
	add.s64 	%rd251, %rd249, %rd250;
	ld.global.u8 	%rs66, [%rd408+-2048];
	setp.eq.s16 	%p75, %rs66, %rs62;
	selp.u64 	%rd252, 1, 0, %p75;
	add.s64 	%rd253, %rd251, %rd252;
	ld.global.u8 	%rs67, [%rd408+-1536];
	setp.eq.s16 	%p76, %rs67, %rs62;
	selp.u64 	%rd254, 1, 0, %p76;
	add.s64 	%rd255, %rd253, %rd254;
	ld.global.u8 	%rs68, [%rd408+-1024];
	setp.eq.s16 	%p77, %rs68, %rs62;
	selp.u64 	%rd256, 1, 0, %p77;
	add.s64 	%rd257, %rd255, %rd256;
	ld.global.u8 	%rs69, [%rd408+-512];
	setp.eq.s16 	%p78, %rs69, %rs62;
	selp.u64 	%rd258, 1, 0, %p78;
	add.s64 	%rd259, %rd257, %rd258;
	ld.global.u8 	%rs70, [%rd408];
	setp.eq.s16 	%p79, %rs70, %rs62;
	selp.u64 	%rd260, 1, 0, %p79;
	add.s64 	%rd261, %rd259, %rd260;
	ld.global.u8 	%rs71, [%rd408+512];
	setp.eq.s16 	%p80, %rs71, %rs62;
	selp.u64 	%rd262, 1, 0, %p80;
	add.s64 	%rd263, %rd261, %rd262;
	ld.global.u8 	%rs72, [%rd408+1024];
	setp.eq.s16 	%p81, %rs72, %rs62;
	selp.u64 	%rd264, 1, 0, %p81;
	add.s64 	%rd265, %rd263, %rd264;
	ld.global.u8 	%rs73, [%rd408+1536];
	setp.eq.s16 	%p82, %rs73, %rs62;
	selp.u64 	%rd266, 1, 0, %p82;
	add.s64 	%rd267, %rd265, %rd266;
	ld.global.u8 	%rs74, [%rd408+2048];
	setp.eq.s16 	%p83, %rs74, %rs62;
	selp.u64 	%rd268, 1, 0, %p83;
	add.s64 	%rd269, %rd267, %rd268;
	ld.global.u8 	%rs75, [%rd408+2560];
	setp.eq.s16 	%p84, %rs75, %rs62;
	selp.u64 	%rd270, 1, 0, %p84;
	add.s64 	%rd271, %rd269, %rd270;
	ld.global.u8 	%rs76, [%rd408+3072];
	setp.eq.s16 	%p85, %rs76, %rs62;
	selp.u64 	%rd272, 1, 0, %p85;
	add.s64 	%rd273, %rd271, %rd272;
	ld.global.u8 	%rs77, [%rd408+3584];
	setp.eq.s16 	%p86, %rs77, %rs62;
	selp.u64 	%rd274, 1, 0, %p86;
	add.s64 	%rd418, %rd273, %rd274;
	add.s32 	%r281, %r281, 8192;
	add.s32 	%r279, %r279, 16;
	add.s64 	%rd408, %rd408, 8192;
	setp.ne.s32 	%p87, %r279, 0;
	@%p87 bra 	$L__BB3_9;
$L__BB3_10:
	setp.eq.s32 	%p88, %r5, 0;
	@%p88 bra 	$L__BB3_19;
	and.b32  	%r12, %r4, 7;
	setp.lt.u32 	%p89, %r5, 8;
	@%p89 bra 	$L__BB3_13;
	cvt.u64.u32 	%rd276, %r281;
	add.s64 	%rd277, %rd2, %rd276;
	ld.global.u8 	%rs78, [%rd277];
	and.b16  	%rs79, %rs2, 255;
	setp.eq.s16 	%p90, %rs78, %rs79;
	selp.u64 	%rd278, 1, 0, %p90;
	add.s64 	%rd279, %rd418, %rd278;
	ld.global.u8 	%rs80, [%rd277+512];
	setp.eq.s16 	%p91, %rs80, %rs79;
	selp.u64 	%rd280, 1, 0, %p91;
	add.s64 	%rd281, %rd279, %rd280;
	ld.global.u8 	%rs81, [%rd277+1024];
	setp.eq.s16 	%p92, %rs81, %rs79;
	selp.u64 	%rd282, 1, 0, %p92;
	add.s64 	%rd283, %rd281, %rd282;
	ld.global.u8 	%rs82, [%rd277+1536];
	setp.eq.s16 	%p93, %rs82, %rs79;
	selp.u64 	%rd284, 1, 0, %p93;
	add.s64 	%rd285, %rd283, %rd284;
	ld.global.u8 	%rs83, [%rd277+2048];
	setp.eq.s16 	%p94, %rs83, %rs79;
	selp.u64 	%rd286, 1, 0, %p94;
	add.s64 	%rd287, %rd285, %rd286;
	ld.global.u8 	%rs84, [%rd277+2560];
	setp.eq.s16 	%p95, %rs84, %rs79;
	selp.u64 	%rd288, 1, 0, %p95;
	add.s64 	%rd289, %rd287, %rd288;
	ld.global.u8 	%rs85, [%rd277+3072];
	setp.eq.s16 	%p96, %rs85, %rs79;
	selp.u64 	%rd290, 1, 0, %p96;
	add.s64 	%rd291, %rd289, %rd290;
	ld.global.u8 	%rs86, [%rd277+3584];
	setp.eq.s16 	%p97, %rs86, %rs79;
	selp.u64 	%rd292, 1, 0, %p97;
	add.s64 	%rd418, %rd291, %rd292;
	add.s32 	%r281, %r281, 4096;
$L__BB3_13:
	setp.eq.s32 	%p98, %r12, 0;
	@%p98 bra 	$L__BB3_19;
	and.b32  	%r15, %r4, 3;
	setp.lt.u32 	%p99, %r12, 4;
	@%p99 bra 	$L__BB3_16;
	cvt.u64.u32 	%rd294, %r281;
	add.s64 	%rd295, %rd2, %rd294;
	ld.global.u8 	%rs87, [%rd295];
	and.b16  	%rs88, %rs2, 255;
	setp.eq.s16 	%p100, %rs87, %rs88;
	selp.u64 	%rd296, 1, 0, %p100;
	add.s64 	%rd297, %rd418, %rd296;
	ld.global.u8 	%rs89, [%rd295+512];
	setp.eq.s16 	%p101, %rs89, %rs88;
	selp.u64 	%rd298, 1, 0, %p101;
	add.s64 	%rd299, %rd297, %rd298;
	ld.global.u8 	%rs90, [%rd295+1024];
	setp.eq.s16 	%p102, %rs90, %rs88;
	selp.u64 	%rd300, 1, 0, %p102;
	add.s64 	%rd301, %rd299, %rd300;
	ld.global.u8 	%rs91, [%rd295+1536];
	setp.eq.s16 	%p103, %rs91, %rs88;
	selp.u64 	%rd302, 1, 0, %p103;
	add.s64 	%rd418, %rd301, %rd302;
	add.s32 	%r281, %r281, 2048;
$L__BB3_16:
	setp.eq.s32 	%p104, %r15, 0;
	@%p104 bra 	$L__BB3_19;
	cvt.u64.u32 	%rd303, %r281;
	add.s64 	%rd416, %rd2, %rd303;
	neg.s32 	%r284, %r15;
	and.b16  	%rs93, %rs2, 255;
$L__BB3_18:
	.pragma "nounroll";
	ld.global.u8 	%rs92, [%rd416];
	setp.eq.s16 	%p105, %rs92, %rs93;
	selp.u64 	%rd304, 1, 0, %p105;
	add.s64 	%rd418, %rd418, %rd304;
	add.s64 	%rd416, %rd416, 512;
	add.s32 	%r284, %r284, 1;
	setp.ne.s32 	%p106, %r284, 0;
	@%p106 bra 	$L__BB3_18;
$L__BB3_19:
	setp.lt.u32 	%p107, %r51, 512;
	@%p107 bra 	$L__BB3_24;
	// begin inline asm
	mov.u32 %r221, %laneid;
	// end inline asm
	mov.b64 	{%r223, %r228}, %rd418;
	mov.b32 	%r229, 1;
	mov.b32 	%r270, 31;
	mov.b32 	%r271, -1;
	// begin inline asm
	shfl.sync.down.b32 %r222, %r223, %r229, %r270, %r271;
	// end inline asm
	// begin inline asm
	shfl.sync.down.b32 %r227, %r228, %r229, %r270, %r271;
	// end inline asm
	mov.b64 	%rd363, {%r222, %r227};
	setp.gt.s32 	%p131, %r221, 30;
	selp.b64 	%rd364, 0, %rd363, %p131;
	add.s64 	%rd365, %rd364, %rd418;
	mov.b64 	{%r233, %r238}, %rd365;
	mov.b32 	%r239, 2;
	// begin inline asm
	shfl.sync.down.b32 %r232, %r233, %r239, %r270, %r271;
	// end inline asm
	// begin inline asm
	shfl.sync.down.b32 %r237, %r238, %r239, %r270, %r271;
	// end inline asm
	mov.b64 	%rd366, {%r232, %r237};
	setp.gt.s32 	%p132, %r221, 29;
	selp.b64 	%rd367, 0, %rd366, %p132;
	add.s64 	%rd368, %rd367, %rd365;
	mov.b64 	{%r243, %r248}, %rd368;
	mov.b32 	%r249, 4;
	// begin inline asm
	shfl.sync.down.b32 %r242, %r243, %r249, %r270, %r271;
	// end inline asm
	// begin inline asm
	shfl.sync.down.b32 %r247, %r248, %r249, %r270, %r271;
	// end inline asm
	mov.b64 	%rd369, {%r242, %r247};
	setp.gt.s32 	%p133, %r221, 27;
	selp.b64 	%rd370, 0, %rd369, %p133;
	add.s64 	%rd371, %rd370, %rd368;
	mov.b64 	{%r253, %r258}, %rd371;
	mov.b32 	%r259, 8;
	// begin inline asm
	shfl.sync.down.b32 %r252, %r253, %r259, %r270, %r271;
	// end inline asm
	// begin inline asm
	shfl.sync.down.b32 %r257, %r258, %r259, %r270, %r271;
	// end inline asm
	mov.b64 	%rd372, {%r252, %r257};
	setp.gt.s32 	%p134, %r221, 23;
	selp.b64 	%rd373, 0, %rd372, %p134;
	add.s64 	%rd374, %rd373, %rd371;
	mov.b64 	{%r263, %r268}, %rd374;
	mov.b32 	%r269, 16;
	// begin inline asm
	shfl.sync.down.b32 %r262, %r263, %r269, %r270, %r271;
	// end inline asm
	// begin inline asm
	shfl.sync.down.b32 %r267, %r268, %r269, %r270, %r271;
	// end inline asm
	mov.b64 	%rd375, {%r262, %r267};
	setp.gt.s32 	%p135, %r221, 15;
	selp.b64 	%rd376, 0, %rd375, %p135;
	add.s64 	%rd430, %rd376, %rd374;
	setp.ne.s32 	%p136, %r221, 0;
	@%p136 bra 	$L__BB3_22;
	shr.u32 	%r272, %r1, 2;
	and.b32  	%r273, %r272, 248;
	mov.u32 	%r274, _ZZN3cub18CUB_300001_SM_10006detail6reduce28DeviceReduceSingleTileKernelINS2_10policy_hubIljN4cuda3std3__44plusIlEEE10Policy1000EN6thrust24THRUST_300001_SM_1000_NS18transform_iteratorINSD_6detail14equal_to_valueIcEENSF_15normal_iteratorINSD_10device_ptrIcEEEEllEEPljS9_llNS7_10__identityEEEvT0_T1_T2_T3_T4_T6_E12temp_storage;
	add.s32 	%r275, %r274, %r273;
	st.shared.u64 	[%r275+16], %rd430;
$L__BB3_22:
	bar.sync 	0;
	setp.ne.s32 	%p137, %r1, 0;
	@%p137 bra 	$L__BB3_50;
	ld.shared.u64 	%rd377, [_ZZN3cub18CUB_300001_SM_10006detail6reduce28DeviceReduceSingleTileKernelINS2_10policy_hubIljN4cuda3std3__44plusIlEEE10Policy1000EN6thrust24THRUST_300001_SM_1000_NS18transform_iteratorINSD_6detail14equal_to_valueIcEENSF_15normal_iteratorINSD_10device_ptrIcEEEEllEEPljS9_llNS7_10__identityEEEvT0_T1_T2_T3_T4_T6_E12temp_storage+24];
	add.s64 	%rd378, %rd377, %rd430;
	ld.shared.u64 	%rd379, [_ZZN3cub18CUB_300001_SM_10006detail6reduce28DeviceReduceSingleTileKernelINS2_10policy_hubIljN4cuda3std3__44plusIlEEE10Policy1000EN6thrust24THRUST_300001_SM_1000_NS18transform_iteratorINSD_6detail14equal_to_valueIcEENSF_15normal_iteratorINSD_10device_ptrIcEEEEllEEPljS9_llNS7_10__identityEEEvT0_T1_T2_T3_T4_T6_E12temp_storage+32];
	add.s64 	%rd380, %rd378, %rd379;
	ld.shared.u64 	%rd381, [_ZZN3cub18CUB_300001_SM_10006detail6reduce28DeviceReduceSingleTileKernelINS2_10policy_hubIljN4cuda3std3__44plusIlEEE10Policy1000EN6thrust24THRUST_300001_SM_1000_NS18transform_iteratorINSD_6detail14equal_to_valueIcEENSF_15normal_iteratorINSD_10device_ptrIcEEEEllEEPljS9_llNS7_10__identityEEEvT0_T1_T2_T3_T4_T6_E12temp_storage+40];
	add.s64 	%rd382, %rd380, %rd381;
	ld.shared.u64 	%rd383, [_ZZN3cub18CUB_300001_SM_10006detail6reduce28DeviceReduceSingleTileKernelINS2_10policy_hubIljN4cuda3std3__44plusIlEEE10Policy1000EN6thrust24THRUST_300001_SM_1000_NS18transform_iteratorINSD_6detail14equal_to_valueIcEENSF_15normal_iteratorINSD_10device_ptrIcEEEEllEEPljS9_llNS7_10__identityEEEvT0_T1_T2_T3_T4_T6_E12temp_storage+48];
	add.s64 	%rd384, %rd382, %rd383;
	ld.shared.u64 	%rd385, [_ZZN3cub18CUB_300001_SM_10006detail6reduce28DeviceReduceSingleTileKernelINS2_10policy_hubIljN4cuda3std3__44plusIlEEE10Policy1000EN6thrust24THRUST_300001_SM_1000_NS18transform_iteratorINSD_6detail14equal_to_valueIcEENSF_15normal_iteratorINSD_10device_ptrIcEEEEllEEPljS9_llNS7_10__identityEEEvT0_T1_T2_T3_T4_T6_E12temp_storage+56];
	add.s64 	%rd386, %rd384, %rd385;
	ld.shared.u64 	%rd387, [_ZZN3cub18CUB_300001_SM_10006detail6reduce28DeviceReduceSingleTileKernelINS2_10policy_hubIljN4cuda3std3__44plusIlEEE10Policy1000EN6thrust24THRUST_300001_SM_1000_NS18transform_iteratorINSD_6detail14equal_to_valueIcEENSF_15normal_iteratorINSD_10device_ptrIcEEEEllEEPljS9_llNS7_10__identityEEEvT0_T1_T2_T3_T4_T6_E12temp_storage+64];
	add.s64 	%rd388, %rd386, %rd387;
	ld.shared.u64 	%rd389, [_ZZN3cub18CUB_300001_SM_10006detail6reduce28DeviceReduceSingleTileKernelINS2_10policy_hubIljN4cuda3std3__44plusIlEEE10Policy1000EN6thrust24THRUST_300001_SM_1000_NS18transform_iteratorINSD_6detail14equal_to_valueIcEENSF_15normal_iteratorINSD_10device_ptrIcEEEEllEEPljS9_llNS7_10__identityEEEvT0_T1_T2_T3_T4_T6_E12temp_storage+72];
	add.s64 	%rd390, %rd388, %rd389;
	ld.shared.u64 	%rd391, [_ZZN3cub18CUB_300001_SM_10006detail6reduce28DeviceReduceSingleTileKernelINS2_10policy_hubIljN4cuda3std3__44plusIlEEE10Policy1000EN6thrust24THRUST_300001_SM_1000_NS18transform_iteratorINSD_6detail14equal_to_valueIcEENSF_15normal_iteratorINSD_10device_ptrIcEEEEllEEPljS9_llNS7_10__identityEEEvT0_T1_T2_T3_T4_T6_E12temp_storage+80];
	add.s64 	%rd392, %rd390, %rd391;
	ld.shared.u64 	%rd393, [_ZZN3cub18CUB_300001_SM_10006detail6reduce28DeviceReduceSingleTileKernelINS2_10policy_hubIljN4cuda3std3__44plusIlEEE10Policy1000EN6thrust24THRUST_300001_SM_1000_NS18transform_iteratorINSD_6detail14equal_to_valueIcEENSF_15normal_iteratorINSD_10device_ptrIcEEEEllEEPljS9_llNS7_10__identityEEEvT0_T1_T2_T3_T4_T6_E12temp_storage+88];
	add.s64 	%rd394, %rd392, %rd393;
	ld.shared.u64 	%rd395, [_ZZN3cub18CUB_300001_SM_10006detail6reduce28DeviceReduceSingleTileKernelINS2_10policy_hubIljN4cuda3std3__44plusIlEEE10Policy1000EN6thrust24THRUST_300001_SM_1000_NS18transform_iteratorINSD_6detail14equal_to_valueIcEENSF_15normal_iteratorINSD_10device_ptrIcEEEEllEEPljS9_llNS7_10__identityEEEvT0_T1_T2_T3_T4_T6_E12temp_storage+96];
	add.s64 	%rd396, %rd394, %rd395;
	ld.shared.u64 	%rd397, [_ZZN3cub18CUB_300001_SM_10006detail6reduce28DeviceReduceSingleTileKernelINS2_10policy_hubIljN4cuda3std3__44plusIlEEE10Policy1000EN6thrust24THRUST_300001_SM_1000_NS18transform_iteratorINSD_6detail14equal_to_valueIcEENSF_15normal_iteratorINSD_10device_ptrIcEEEEllEEPljS9_llNS7_10__identityEEEvT0_T1_T2_T3_T4_T6_E12temp_storage+104];
	add.s64 	%rd398, %rd396, %rd397;
	ld.shared.u64 	%rd399, [_ZZN3cub18CUB_300001_SM_10006detail6reduce28DeviceReduceSingleTileKernelINS2_10policy_hubIljN4cuda3std3__44plusIlEEE10Policy1000EN6thrust24THRUST_300001_SM_1000_NS18transform_iteratorINSD_6detail14equal_to_valueIcEENSF_15normal_iteratorINSD_10device_ptrIcEEEEllEEPljS9_llNS7_10__identityEEEvT0_T1_T2_T3_T4_T6_E12temp_storage+112];
	add.s64 	%rd400, %rd398, %rd399;
	ld.shared.u64 	%rd401, [_ZZN3cub18CUB_300001_SM_10006detail6reduce28DeviceReduceSingleTileKernelINS2_10policy_hubIljN4cuda3std3__44plusIlEEE10Policy1000EN6thrust24THRUST_300001_SM_1000_NS18transform_iteratorINSD_6detail14equal_to_valueIcEENSF_15normal_iteratorINSD_10device_ptrIcEEEEllEEPljS9_llNS7_10__identityEEEvT0_T1_T2_T3_T4_T6_E12temp_storage+120];
	add.s64 	%rd402, %rd400, %rd401;
	ld.shared.u64 	%rd403, [_ZZN3cub18CUB_300001_SM_10006detail6reduce28DeviceReduceSingleTileKernelINS2_10policy_hubIljN4cuda3std3__44plusIlEEE10Policy1000EN6thrust24THRUST_300001_SM_1000_NS18transform_iteratorINSD_6detail14equal_to_valueIcEENSF_15normal_iteratorINSD_10device_ptrIcEEEEllEEPljS9_llNS7_10__identityEEEvT0_T1_T2_T3_T4_T6_E12temp_storage+128];
	add.s64 	%rd404, %rd402, %rd403;
	ld.shared.u64 	%rd405, [_ZZN3cub18CUB_300001_SM_10006detail6reduce28DeviceReduceSingleTileKernelINS2_10policy_hubIljN4cuda3std3__44plusIlEEE10Policy1000EN6thrust24THRUST_300001_SM_1000_NS18transform_iteratorINSD_6detail14equal_to_valueIcEENSF_15normal_iteratorINSD_10device_ptrIcEEEEllEEPljS9_llNS7_10__identityEEEvT0_T1_T2_T3_T4_T6_E12temp_storage+136];
	add.s64 	%rd430, %rd404, %rd405;
	bra.uni 	$L__BB3_50;
$L__BB3_24:
	// begin inline asm
	mov.u32 %r158, %laneid;
	// end inline asm
	and.b32  	%r209, %r1, 992;
	add.s32 	%r210, %r209, 32;
	setp.gt.u32 	%p108, %r210, %r51;
	not.b32 	%r211, %r209;
	add.s32 	%r212, %r51, %r211;
	selp.b32 	%r207, %r212, 31, %p108;
	mov.b64 	{%r160, %r165}, %rd418;
	mov.b32 	%r166, 1;
	mov.b32 	%r208, -1;
	// begin inline asm
	shfl.sync.down.b32 %r159, %r160, %r166, %r207, %r208;
	// end inline asm
	// begin inline asm
	shfl.sync.down.b32 %r164, %r165, %r166, %r207, %r208;
	// end inline asm
	mov.b64 	%rd305, {%r159, %r164};
	setp.lt.s32 	%p109, %r158, %r207;
	selp.b64 	%rd306, %rd305, 0, %p109;
	add.s64 	%rd307, %rd306, %rd418;
	mov.b64 	{%r170, %r175}, %rd307;
	mov.b32 	%r176, 2;
	// begin inline asm
	shfl.sync.down.b32 %r169, %r170, %r176, %r207, %r208;
	// end inline asm
	// begin inline asm
	shfl.sync.down.b32 %r174, %r175, %r176, %r207, %r208;
	// end inline asm
	mov.b64 	%rd308, {%r169, %r174};
	add.s32 	%r213, %r158, 2;
	setp.gt.s32 	%p110, %r213, %r207;
	selp.b64 	%rd309, 0, %rd308, %p110;
	add.s64 	%rd310, %rd309, %rd307;
	mov.b64 	{%r180, %r185}, %rd310;
	mov.b32 	%r186, 4;
	// begin inline asm
	shfl.sync.down.b32 %r179, %r180, %r186, %r207, %r208;
	// end inline asm
	// begin inline asm
	shfl.sync.down.b32 %r184, %r185, %r186, %r207, %r208;
	// end inline asm
	mov.b64 	%rd311, {%r179, %r184};
	add.s32 	%r214, %r158, 4;
	setp.gt.s32 	%p111, %r214, %r207;
	selp.b64 	%rd312, 0, %rd311, %p111;
	add.s64 	%rd313, %rd312, %rd310;
	mov.b64 	{%r190, %r195}, %rd313;
	mov.b32 	%r196, 8;
	// begin inline asm
	shfl.sync.down.b32 %r189, %r190, %r196, %r207, %r208;
	// end inline asm
	// begin inline asm
	shfl.sync.down.b32 %r194, %r195, %r196, %r207, %r208;
	// end inline asm
	mov.b64 	%rd314, {%r189, %r194};
	add.s32 	%r215, %r158, 8;
	setp.gt.s32 	%p112, %r215, %r207;
	selp.b64 	%rd315, 0, %rd314, %p112;
	add.s64 	%rd316, %rd315, %rd313;
	mov.b64 	{%r200, %r205}, %rd316;
	mov.b32 	%r206, 16;
	// begin inline asm
	shfl.sync.down.b32 %r199, %r200, %r206, %r207, %r208;
	// end inline asm
	// begin inline asm
	shfl.sync.down.b32 %r204, %r205, %r206, %r207, %r208;
	// end inline asm
	mov.b64 	%rd317, {%r199, %r204};
	add.s32 	%r216, %r158, 16;
	setp.gt.s32 	%p113, %r216, %r207;
	selp.b64 	%rd318, 0, %rd317, %p113;
	add.s64 	%rd430, %rd318, %rd316;
	setp.ne.s32 	%p114, %r158, 0;
	@%p114 bra 	$L__BB3_26;
	shr.u32 	%r217, %r1, 2;
	and.b32  	%r218, %r217, 248;
	mov.u32 	%r219, _ZZN3cub18CUB_300001_SM_10006detail6reduce28DeviceReduceSingleTileKernelINS2_10policy_hubIljN4cuda3std3__44plusIlEEE10Policy1000EN6thrust24THRUST_300001_SM_1000_NS18transform_iteratorINSD_6detail14equal_to_valueIcEENSF_15normal_iteratorINSD_10device_ptrIcEEEEllEEPljS9_llNS7_10__identityEEEvT0_T1_T2_T3_T4_T6_E12temp_storage;
	add.s32 	%r220, %r219, %r218;
	st.shared.u64 	[%r220+16], %rd430;
$L__BB3_26:
	bar.sync 	0;
	setp.ne.s32 	%p115, %r1, 0;
	@%p115 bra 	$L__BB3_50;
	setp.gt.u32 	%p116, %r51, 32;
	ld.shared.u64 	%rd319, [_ZZN3cub18CUB_300001_SM_10006detail6reduce28DeviceReduceSingleTileKernelINS2_10policy_hubIljN4cuda3std3__44plusIlEEE10Policy1000EN6thrust24THRUST_300001_SM_1000_NS18transform_iteratorINSD_6detail14equal_to_valueIcEENSF_15normal_iteratorINSD_10device_ptrIcEEEEllEEPljS9_llNS7_10__identityEEEvT0_T1_T2_T3_T4_T6_E12temp_storage+24];
	selp.b64 	%rd320, %rd319, 0, %p116;
	add.s64 	%rd321, %rd320, %rd430;
	setp.gt.u32 	%p117, %r51, 64;
	ld.shared.u64 	%rd322, [_ZZN3cub18CUB_300001_SM_10006detail6reduce28DeviceReduceSingleTileKernelINS2_10policy_hubIljN4cuda3std3__44plusIlEEE10Policy1000EN6thrust24THRUST_300001_SM_1000_NS18transform_iteratorINSD_6detail14equal_to_valueIcEENSF_15normal_iteratorINSD_10device_ptrIcEEEEllEEPljS9_llNS7_10__identityEEEvT0_T1_T2_T3_T4_T6_E12temp_storage+32];
	selp.b64 	%rd323, %rd322, 0, %p117;
	add.s64 	%rd324, %rd321, %rd323;
	setp.gt.u32 	%p118, %r51, 96;
	ld.shared.u64 	%rd325, [_ZZN3cub18CUB_300001_SM_10006detail6reduce28DeviceReduceSingleTileKernelINS2_10policy_hubIljN4cuda3std3__44plusIlEEE10Policy1000EN6thrust24THRUST_300001_SM_1000_NS18transform_iteratorINSD_6detail14equal_to_valueIcEENSF_15normal_iteratorINSD_10device_ptrIcEEEEllEEPljS9_llNS7_10__identityEEEvT0_T1_T2_T3_T4_T6_E12temp_storage+40];
	selp.b64 	%rd326, %rd325, 0, %p118;
	add.s64 	%rd327, %rd324, %rd326;
	setp.gt.u32 	%p119, %r51, 128;
	ld.shared.u64 	%rd328, [_ZZN3cub18CUB_300001_SM_10006detail6reduce28DeviceReduceSingleTileKernelINS2_10policy_hubIljN4cuda3std3__44plusIlEEE10Policy1000EN6thrust24THRUST_300001_SM_1000_NS18transform_iteratorINSD_6detail14equal_to_valueIcEENSF_15normal_iteratorINSD_10device_ptrIcEEEEllEEPljS9_llNS7_10__identityEEEvT0_T1_T2_T3_T4_T6_E12temp_storage+48];
	selp.b64 	%rd329, %rd328, 0, %p119;
	add.s64 	%rd330, %rd327, %rd329;
	setp.gt.u32 	%p120, %r51, 160;
	ld.shared.u64 	%rd331, [_ZZN3cub18CUB_300001_SM_10006detail6reduce28DeviceReduceSingleTileKernelINS2_10policy_hubIljN4cuda3std3__44plusIlEEE10Policy1000EN6thrust24THRUST_300001_SM_1000_NS18transform_iteratorINSD_6detail14equal_to_valueIcEENSF_15normal_iteratorINSD_10device_ptrIcEEEEllEEPljS9_llNS7_10__identityEEEvT0_T1_T2_T3_T4_T6_E12temp_storage+56];
	selp.b64 	%rd332, %rd331, 0, %p120;
	add.s64 	%rd333, %rd330, %rd332;
	setp.gt.u32 	%p121, %r51, 192;
	ld.shared.u64 	%rd334, [_ZZN3cub18CUB_300001_SM_10006detail6reduce28DeviceReduceSingleTileKernelINS2_10policy_hubIljN4cuda3std3__44plusIlEEE10Policy1000EN6thrust24THRUST_300001_SM_1000_NS18transform_iteratorINSD_6detail14equal_to_valueIcEENSF_15normal_iteratorINSD_10device_ptrIcEEEEllEEPljS9_llNS7_10__identityEEEvT0_T1_T2_T3_T4_T6_E12temp_storage+64];
	selp.b64 	%rd335, %rd334, 0, %p121;
	add.s64 	%rd336, %rd333, %rd335;
	setp.gt.u32 	%p122, %r51, 224;
	ld.shared.u64 	%rd337, [_ZZN3cub18CUB_300001_SM_10006detail6reduce28DeviceReduceSingleTileKernelINS2_10policy_hubIljN4cuda3std3__44plusIlEEE10Policy1000EN6thrust24THRUST_300001_SM_1000_NS18transform_iteratorINSD_6detail14equal_to_valueIcEENSF_15normal_iteratorINSD_10device_ptrIcEEEEllEEPljS9_llNS7_10__identityEEEvT0_T1_T2_T3_T4_T6_E12temp_storage+72];
	selp.b64 	%rd338, %rd337, 0, %p122;
	add.s64 	%rd339, %rd336, %rd338;
	setp.gt.u32 	%p123, %r51, 256;
	ld.shared.u64 	%rd340, [_ZZN3cub18CUB_300001_SM_10006detail6reduce28DeviceReduceSingleTileKernelINS2_10policy_hubIljN4cuda3std3__44plusIlEEE10Policy1000EN6thrust24THRUST_300001_SM_1000_NS18transform_iteratorINSD_6detail14equal_to_valueIcEENSF_15normal_iteratorINSD_10device_ptrIcEEEEllEEPljS9_llNS7_10__identityEEEvT0_T1_T2_T3_T4_T6_E12temp_storage+80];
	selp.b64 	%rd341, %rd340, 0, %p123;
	add.s64 	%rd342, %rd339, %rd341;
	setp.gt.u32 	%p124, %r51, 288;
	ld.shared.u64 	%rd343, [_ZZN3cub18CUB_300001_SM_10006detail6reduce28DeviceReduceSingleTileKernelINS2_10policy_hubIljN4cuda3std3__44plusIlEEE10Policy1000EN6thrust24THRUST_300001_SM_1000_NS18transform_iteratorINSD_6detail14equal_to_valueIcEENSF_15normal_iteratorINSD_10device_ptrIcEEEEllEEPljS9_llNS7_10__identityEEEvT0_T1_T2_T3_T4_T6_E12temp_storage+88];
	selp.b64 	%rd344, %rd343, 0, %p124;
	add.s64 	%rd345, %rd342, %rd344;
	setp.gt.u32 	%p125, %r51, 320;
	ld.shared.u64 	%rd346, [_ZZN3cub18CUB_300001_SM_10006detail6reduce28DeviceReduceSingleTileKernelINS2_10policy_hubIljN4cuda3std3__44plusIlEEE10Policy1000EN6thrust24THRUST_300001_SM_1000_NS18transform_iteratorINSD_6detail14equal_to_valueIcEENSF_15normal_iteratorINSD_10device_ptrIcEEEEllEEPljS9_llNS7_10__identityEEEvT0_T1_T2_T3_T4_T6_E12temp_storage+96];
	selp.b64 	%rd347, %rd346, 0, %p125;
	add.s64 	%rd348, %rd345, %rd347;
	setp.gt.u32 	%p126, %r51, 352;
	ld.shared.u64 	%rd349, [_ZZN3cub18CUB_300001_SM_10006detail6reduce28DeviceReduceSingleTileKernelINS2_10policy_hubIljN4cuda3std3__44plusIlEEE10Policy1000EN6thrust24THRUST_300001_SM_1000_NS18transform_iteratorINSD_6detail14equal_to_valueIcEENSF_15normal_iteratorINSD_10device_ptrIcEEEEllEEPljS9_llNS7_10__identityEEEvT0_T1_T2_T3_T4_T6_E12temp_storage+104];
	selp.b64 	%rd350, %rd349, 0, %p126;
	add.s64 	%rd351, %rd348, %rd350;
	setp.gt.u32 	%p127, %r51, 384;
	ld.shared.u64 	%rd352, [_ZZN3cub18CUB_300001_SM_10006detail6reduce28DeviceReduceSingleTileKernelINS2_10policy_hubIljN4cuda3std3__44plusIlEEE10Policy1000EN6thrust24THRUST_300001_SM_1000_NS18transform_iteratorINSD_6detail14equal_to_valueIcEENSF_15normal_iteratorINSD_10device_ptrIcEEEEllEEPljS9_llNS7_10__identityEEEvT0_T1_T2_T3_T4_T6_E12temp_storage+112];
	selp.b64 	%rd353, %rd352, 0, %p127;
	add.s64 	%rd354, %rd351, %rd353;
	setp.gt.u32 	%p128, %r51, 416;
	ld.shared.u64 	%rd355, [_ZZN3cub18CUB_300001_SM_10006detail6reduce28DeviceReduceSingleTileKernelINS2_10policy_hubIljN4cuda3std3__44plusIlEEE10Policy1000EN6thrust24THRUST_300001_SM_1000_NS18transform_iteratorINSD_6detail14equal_to_valueIcEENSF_15normal_iteratorINSD_10device_ptrIcEEEEllEEPljS9_llNS7_10__identityEEEvT0_T1_T2_T3_T4_T6_E12temp_storage+120];
	selp.b64 	%rd356, %rd355, 0, %p128;
	add.s64 	%rd357, %rd354, %rd356;
	setp.gt.u32 	%p129, %r51, 448;
	ld.shared.u64 	%rd358, [_ZZN3cub18CUB_300001_SM_10006detail6reduce28DeviceReduceSingleTileKernelINS2_10policy_hubIljN4cuda3std3__44plusIlEEE10Policy1000EN6thrust24THRUST_300001_SM_1000_NS18transform_iteratorINSD_6detail14equal_to_valueIcEENSF_15normal_iteratorINSD_10device_ptrIcEEEEllEEPljS9_llNS7_10__identityEEEvT0_T1_T2_T3_T4_T6_E12temp_storage+128];
	selp.b64 	%rd359, %rd358, 0, %p129;
	add.s64 	%rd360, %rd357, %rd359;
	setp.gt.u32 	%p130, %r51, 480;
	ld.shared.u64 	%rd361, [_ZZN3cub18CUB_300001_SM_10006detail6reduce28DeviceReduceSingleTileKernelINS2_10policy_hubIljN4cuda3std3__44plusIlEEE10Policy1000EN6thrust24THRUST_300001_SM_1000_NS18transform_iteratorINSD_6detail14equal_to_valueIcEENSF_15normal_iteratorINSD_10device_ptrIcEEEEllEEPljS9_llNS7_10__identityEEEvT0_T1_T2_T3_T4_T6_E12temp_storage+136];
	selp.b64 	%rd362, %rd361, 0, %p130;
	add.s64 	%rd430, %rd360, %rd362;
	bra.uni 	$L__BB3_50;
$L__BB3_28:
	mov.u32 	%r21, %tid.x;
	cvt.u64.u32 	%rd52, %r21;
	add.s64 	%rd28, %rd2, %rd52;
	ld.global.u8 	%rs10, [%rd28];
	and.b16  	%rs11, %rs2, 255;
	setp.eq.s16 	%p3, %rs10, %rs11;
	selp.u64 	%rd53, 1, 0, %p3;
	ld.global.u8 	%rs12, [%rd28+512];
	setp.eq.s16 	%p4, %rs12, %rs11;
	selp.u64 	%rd54, 1, 0, %p4;
	ld.global.u8 	%rs13, [%rd28+1024];
	setp.eq.s16 	%p5, %rs13, %rs11;
	selp.u64 	%rd55, 1, 0, %p5;
	ld.global.u8 	%rs14, [%rd28+1536];
	setp.eq.s16 	%p6, %rs14, %rs11;
	selp.u64 	%rd56, 1, 0, %p6;
	ld.global.u8 	%rs15, [%rd28+2048];
	setp.eq.s16 	%p7, %rs15, %rs11;
	selp.u64 	%rd57, 1, 0, %p7;
	ld.global.u8 	%rs16, [%rd28+2560];
	setp.eq.s16 	%p8, %rs16, %rs11;
	selp.u64 	%rd58, 1, 0, %p8;
	ld.global.u8 	%rs17, [%rd28+3072];
	setp.eq.s16 	%p9, %rs17, %rs11;
	selp.u64 	%rd59, 1, 0, %p9;
	add.s64 	%rd60, %rd54, %rd53;
	add.s64 	%rd61, %rd60, %rd55;
	add.s64 	%rd62, %rd61, %rd56;
	add.s64 	%rd63, %rd62, %rd57;
	add.s64 	%rd64, %rd63, %rd58;
	add.s64 	%rd429, %rd64, %rd59;
	add.s32 	%r22, %r51, -3584;
	setp.lt.u32 	%p10, %r22, 3584;
	mov.b32 	%r286, 3584;
	@%p10 bra 	$L__BB3_32;
	mov.b32 	%r286, 3584;
$L__BB3_30:
	cvt.u64.u32 	%rd65, %r286;
	add.s64 	%rd66, %rd28, %rd65;
	ld.global.u8 	%rs18, [%rd66];
	setp.eq.s16 	%p11, %rs18, %rs11;
	selp.u64 	%rd67, 1, 0, %p11;
	ld.global.u8 	%rs20, [%rd66+512];
	setp.eq.s16 	%p12, %rs20, %rs11;
	selp.u64 	%rd68, 1, 0, %p12;
	ld.global.u8 	%rs21, [%rd66+1024];
	setp.eq.s16 	%p13, %rs21, %rs11;
	selp.u64 	%rd69, 1, 0, %p13;
	ld.global.u8 	%rs22, [%rd66+1536];
	setp.eq.s16 	%p14, %rs22, %rs11;
	selp.u64 	%rd70, 1, 0, %p14;
	ld.global.u8 	%rs23, [%rd66+2048];
	setp.eq.s16 	%p15, %rs23, %rs11;
	selp.u64 	%rd71, 1, 0, %p15;
	ld.global.u8 	%rs24, [%rd66+2560];
	setp.eq.s16 	%p16, %rs24, %rs11;
	selp.u64 	%rd72, 1, 0, %p16;
	ld.global.u8 	%rs25, [%rd66+3072];
	setp.eq.s16 	%p17, %rs25, %rs11;
	selp.u64 	%rd73, 1, 0, %p17;
	add.s64 	%rd74, %rd429, %rd67;
	add.s64 	%rd75, %rd74, %rd68;
	add.s64 	%rd76, %rd75, %rd69;
	add.s64 	%rd77, %rd76, %rd70;
	add.s64 	%rd78, %rd77, %rd71;
	add.s64 	%rd79, %rd78, %rd72;
	add.s64 	%rd429, %rd79, %rd73;
	sub.s32 	%r64, %r51, %r286;
	setp.lt.u32 	%p18, %r64, 3584;
	@%p18 bra 	$L__BB3_46;
	add.s32 	%r286, %r286, 3584;
	setp.le.u32 	%p19, %r286, %r22;
	@%p19 bra 	$L__BB3_30;
$L__BB3_32:
	setp.le.u32 	%p20, %r51, %r286;
	sub.s32 	%r65, %r51, %r286;
	setp.ge.s32 	%p21, %r21, %r65;
	or.pred  	%p22, %p20, %p21;
	@%p22 bra 	$L__BB3_46;
	not.b32 	%r67, %r21;
	add.s32 	%r68, %r51, %r67;
	sub.s32 	%r69, %r68, %r286;
	shr.u32 	%r70, %r69, 9;
	add.s32 	%r26, %r70, 1;
	and.b32  	%r27, %r26, 15;
	setp.lt.u32 	%p23, %r69, 7680;
	mov.u32 	%r291, %r21;
	@%p23 bra 	$L__BB3_37;
	or.b32  	%r289, %r21, 4096;
	add.s32 	%r288, %r21, %r286;
	and.b32  	%r71, %r26, 16777200;
	neg.s32 	%r287, %r71;
$L__BB3_35:
	.pragma "nounroll";
	cvt.u64.u32 	%rd81, %r288;
	add.s64 	%rd82, %rd2, %rd81;
	ld.global.u8 	%rs26, [%rd82];
	setp.eq.s16 	%p24, %rs26, %rs11;
	selp.u64 	%rd83, 1, 0, %p24;
	add.s64 	%rd84, %rd429, %rd83;
	add.s32 	%r72, %r288, 512;
	cvt.u64.u32 	%rd85, %r72;
	add.s64 	%rd86, %rd2, %rd85;
	ld.global.u8 	%rs28, [%rd86];
	setp.eq.s16 	%p25, %rs28, %rs11;
	selp.u64 	%rd87, 1, 0, %p25;
	add.s64 	%rd88, %rd84, %rd87;
	add.s32 	%r73, %r288, 1024;
	cvt.u64.u32 	%rd89, %r73;
	add.s64 	%rd90, %rd2, %rd89;
	ld.global.u8 	%rs29, [%rd90];
	setp.eq.s16 	%p26, %rs29, %rs11;
	selp.u64 	%rd91, 1, 0, %p26;
	add.s64 	%rd92, %rd88, %rd91;
	add.s32 	%r74, %r288, 1536;
	cvt.u64.u32 	%rd93, %r74;
	add.s64 	%rd94, %rd2, %rd93;
	ld.global.u8 	%rs30, [%rd94];
	setp.eq.s16 	%p27, %rs30, %rs11;
	selp.u64 	%rd95, 1, 0, %p27;
	add.s64 	%rd96, %rd92, %rd95;
	add.s32 	%r75, %r288, 2048;
	cvt.u64.u32 	%rd97, %r75;
	add.s64 	%rd98, %rd2, %rd97;
	ld.global.u8 	%rs31, [%rd98];
	setp.eq.s16 	%p28, %rs31, %rs11;
	selp.u64 	%rd99, 1, 0, %p28;
	add.s64 	%rd100, %rd96, %rd99;
	add.s32 	%r76, %r288, 2560;
	cvt.u64.u32 	%rd101, %r76;
	add.s64 	%rd102, %rd2, %rd101;
	ld.global.u8 	%rs32, [%rd102];
	setp.eq.s16 	%p29, %rs32, %rs11;
	selp.u64 	%rd103, 1, 0, %p29;
	add.s64 	%rd104, %rd100, %rd103;
	add.s32 	%r77, %r288, 3072;
	cvt.u64.u32 	%rd105, %r77;
	add.s64 	%rd106, %rd2, %rd105;
	ld.global.u8 	%rs33, [%rd106];
	setp.eq.s16 	%p30, %rs33, %rs11;
	selp.u64 	%rd107, 1, 0, %p30;
	add.s64 	%rd108, %rd104, %rd107;
	add.s32 	%r78, %r288, 3584;
	cvt.u64.u32 	%rd109, %r78;
	add.s64 	%rd110, %rd2, %rd109;
	ld.global.u8 	%rs34, [%rd110];
	setp.eq.s16 	%p31, %rs34, %rs11;
	selp.u64 	%rd111, 1, 0, %p31;
	add.s64 	%rd112, %rd108, %rd111;
	add.s32 	%r79, %r288, 4096;
	cvt.u64.u32 	%rd113, %r79;
	add.s64 	%rd114, %rd2, %rd113;
	ld.global.u8 	%rs35, [%rd114];
	setp.eq.s16 	%p32, %rs35, %rs11;
	selp.u64 	%rd115, 1, 0, %p32;
	add.s64 	%rd116, %rd112, %rd115;
	add.s32 	%r80, %r288, 4608;
	cvt.u64.u32 	%rd117, %r80;
	add.s64 	%rd118, %rd2, %rd117;
	ld.global.u8 	%rs36, [%rd118];
	setp.eq.s16 	%p33, %rs36, %rs11;
	selp.u64 	%rd119, 1, 0, %p33;
	add.s64 	%rd120, %rd116, %rd119;
	add.s32 	%r81, %r288, 5120;
	cvt.u64.u32 	%rd121, %r81;
	add.s64 	%rd122, %rd2, %rd121;
	ld.global.u8 	%rs37, [%rd122];
	setp.eq.s16 	%p34, %rs37, %rs11;
	selp.u64 	%rd123, 1, 0, %p34;
	add.s64 	%rd124, %rd120, %rd123;
	add.s32 	%r82, %r288, 5632;
	cvt.u64.u32 	%rd125, %r82;
	add.s64 	%rd126, %rd2, %rd125;
	ld.global.u8 	%rs38, [%rd126];
	setp.eq.s16 	%p35, %rs38, %rs11;
	selp.u64 	%rd127, 1, 0, %p35;
	add.s64 	%rd128, %rd124, %rd127;
	add.s32 	%r83, %r288, 6144;
	cvt.u64.u32 	%rd129, %r83;
	add.s64 	%rd130, %rd2, %rd129;
	ld.global.u8 	%rs39, [%rd130];
	setp.eq.s16 	%p36, %rs39, %rs11;
	selp.u64 	%rd131, 1, 0, %p36;
	add.s64 	%rd132, %rd128, %rd131;
	add.s32 	%r84, %r288, 6656;
	cvt.u64.u32 	%rd133, %r84;
	add.s64 	%rd134, %rd2, %rd133;
	ld.global.u8 	%rs40, [%rd134];
	setp.eq.s16 	%p37, %rs40, %rs11;
	selp.u64 	%rd135, 1, 0, %p37;
	add.s64 	%rd136, %rd132, %rd135;
	add.s32 	%r85, %r288, 7168;
	cvt.u64.u32 	%rd137, %r85;
	add.s64 	%rd138, %rd2, %rd137;
	ld.global.u8 	%rs41, [%rd138];
	setp.eq.s16 	%p38, %rs41, %rs11;
	selp.u64 	%rd139, 1, 0, %p38;
	add.s64 	%rd140, %rd136, %rd139;
	add.s32 	%r86, %r288, 7680;
	cvt.u64.u32 	%rd141, %r86;
	add.s64 	%rd142, %rd2, %rd141;
	ld.global.u8 	%rs42, [%rd142];
	setp.eq.s16 	%p39, %rs42, %rs11;
	selp.u64 	%rd143, 1, 0, %p39;
	add.s64 	%rd429, %rd140, %rd143;
	add.s32 	%r289, %r289, 8192;
	add.s32 	%r288, %r288, 8192;
	add.s32 	%r287, %r287, 16;
	setp.ne.s32 	%p40, %r287, 0;
	@%p40 bra 	$L__BB3_35;
	add.s32 	%r291, %r289, -4096;
$L__BB3_37:
	setp.eq.s32 	%p41, %r27, 0;
	@%p41 bra 	$L__BB3_46;
	and.b32  	%r39, %r26, 7;
	setp.lt.u32 	%p42, %r27, 8;
	@%p42 bra 	$L__BB3_40;
	add.s32 	%r87, %r291, %r286;
	cvt.u64.u32 	%rd145, %r87;
	add.s64 	%rd146, %rd2, %rd145;
	ld.global.u8 	%rs43, [%rd146];
	setp.eq.s16 	%p43, %rs43, %rs11;
	selp.u64 	%rd147, 1, 0, %p43;
	add.s64 	%rd148, %rd429, %rd147;
	add.s32 	%r88, %r87, 512;
	cvt.u64.u32 	%rd149, %r88;
	add.s64 	%rd150, %rd2, %rd149;
	ld.global.u8 	%rs45, [%rd150];
	setp.eq.s16 	%p44, %rs45, %rs11;
	selp.u64 	%rd151, 1, 0, %p44;
	add.s64 	%rd152, %rd148, %rd151;
	add.s32 	%r89, %r87, 1024;
	cvt.u64.u32 	%rd153, %r89;
	add.s64 	%rd154, %rd2, %rd153;
	ld.global.u8 	%rs46, [%rd154];
	setp.eq.s16 	%p45, %rs46, %rs11;
	selp.u64 	%rd155, 1, 0, %p45;
	add.s64 	%rd156, %rd152, %rd155;
	add.s32 	%r90, %r87, 1536;
	cvt.u64.u32 	%rd157, %r90;
	add.s64 	%rd158, %rd2, %rd157;
	ld.global.u8 	%rs47, [%rd158];
	setp.eq.s16 	%p46, %rs47, %rs11;
	selp.u64 	%rd159, 1, 0, %p46;
	add.s64 	%rd160, %rd156, %rd159;
	add.s32 	%r91, %r87, 2048;
	cvt.u64.u32 	%rd161, %r91;
	add.s64 	%rd162, %rd2, %rd161;
	ld.global.u8 	%rs48, [%rd162];
	setp.eq.s16 	%p47, %rs48, %rs11;
	selp.u64 	%rd163, 1, 0, %p47;
	add.s64 	%rd164, %rd160, %rd163;
	add.s32 	%r92, %r87, 2560;
	cvt.u64.u32 	%rd165, %r92;
	add.s64 	%rd166, %rd2, %rd165;
	ld.global.u8 	%rs49, [%rd166];
	setp.eq.s16 	%p48, %rs49, %rs11;
	selp.u64 	%rd167, 1, 0, %p48;
	add.s64 	%rd168, %rd164, %rd167;
	add.s32 	%r93, %r87, 3072;
	cvt.u64.u32 	%rd169, %r93;
	add.s64 	%rd170, %rd2, %rd169;
	ld.global.u8 	%rs50, [%rd170];
	setp.eq.s16 	%p49, %rs50, %rs11;
	selp.u64 	%rd171, 1, 0, %p49;
	add.s64 	%rd172, %rd168, %rd171;
	add.s32 	%r94, %r87, 3584;
	cvt.u64.u32 	%rd173, %r94;
	add.s64 	%rd174, %rd2, %rd173;
	ld.global.u8 	%rs51, [%rd174];
	setp.eq.s16 	%p50, %rs51, %rs11;
	selp.u64 	%rd175, 1, 0, %p50;
	add.s64 	%rd429, %rd172, %rd175;
	add.s32 	%r291, %r291, 4096;
$L__BB3_40:
	setp.eq.s32 	%p51, %r39, 0;
	@%p51 bra 	$L__BB3_46;
	and.b32  	%r42, %r26, 3;
	setp.lt.u32 	%p52, %r39, 4;
	@%p52 bra 	$L__BB3_43;
	add.s32 	%r95, %r291, %r286;
	cvt.u64.u32 	%rd177, %r95;
	add.s64 	%rd178, %rd2, %rd177;
	ld.global.u8 	%rs52, [%rd178];
	setp.eq.s16 	%p53, %rs52, %rs11;
	selp.u64 	%rd179, 1, 0, %p53;
	add.s64 	%rd180, %rd429, %rd179;
	add.s32 	%r96, %r95, 512;
	cvt.u64.u32 	%rd181, %r96;
	add.s64 	%rd182, %rd2, %rd181;
	ld.global.u8 	%rs54, [%rd182];
	setp.eq.s16 	%p54, %rs54, %rs11;
	selp.u64 	%rd183, 1, 0, %p54;
	add.s64 	%rd184, %rd180, %rd183;
	add.s32 	%r97, %r95, 1024;
	cvt.u64.u32 	%rd185, %r97;
	add.s64 	%rd186, %rd2, %rd185;
	ld.global.u8 	%rs55, [%rd186];
	setp.eq.s16 	%p55, %rs55, %rs11;
	selp.u64 	%rd187, 1, 0, %p55;
	add.s64 	%rd188, %rd184, %rd187;
	add.s32 	%r98, %r95, 1536;
	cvt.u64.u32 	%rd189, %r98;
	add.s64 	%rd190, %rd2, %rd189;
	ld.global.u8 	%rs56, [%rd190];
	setp.eq.s16 	%p56, %rs56, %rs11;
	selp.u64 	%rd191, 1, 0, %p56;
	add.s64 	%rd429, %rd188, %rd191;
	add.s32 	%r291, %r291, 2048;
$L__BB3_43:
	setp.eq.s32 	%p57, %r42, 0;
	@%p57 bra 	$L__BB3_46;
	add.s32 	%r294, %r291, %r286;
	neg.s32 	%r293, %r42;
$L__BB3_45:
	.pragma "nounroll";
	cvt.u64.u32 	%rd192, %r294;
	add.s64 	%rd193, %rd2, %rd192;
	ld.global.u8 	%rs57, [%rd193];
	setp.eq.s16 	%p58, %rs57, %rs11;
	selp.u64 	%rd194, 1, 0, %p58;
	add.s64 	%rd429, %rd429, %rd194;
	add.s32 	%r294, %r294, 512;
	add.s32 	%r293, %r293, 1;
	setp.ne.s32 	%p59, %r293, 0;
	@%p59 bra 	$L__BB3_45;
$L__BB3_46:
	// begin inline asm
	mov.u32 %r99, %laneid;
	// end inline asm
	mov.b64 	{%r101, %r106}, %rd429;
	mov.b32 	%r107, 1;
	mov.b32 	%r148, 31;
	mov.b32 	%r149, -1;
	// begin inline asm
	shfl.sync.down.b32 %r100, %r101, %r107, %r148, %r149;
	// end inline asm
	// begin inline asm
	shfl.sync.down.b32 %r105, %r106, %r107, %r148, %r149;
	// end inline asm
	mov.b64 	%rd195, {%r100, %r105};
	setp.gt.s32 	%p60, %r99, 30;
	selp.b64 	%rd196, 0, %rd195, %p60;
	add.s64 	%rd197, %rd196, %rd429;
	mov.b64 	{%r111, %r116}, %rd197;
	mov.b32 	%r117, 2;
	// begin inline asm
	shfl.sync.down.b32 %r110, %r111, %r117, %r148, %r149;
	// end inline asm
	// begin inline asm
	shfl.sync.down.b32 %r115, %r116, %r117, %r148, %r149;
	// end inline asm
	mov.b64 	%rd198, {%r110, %r115};
	setp.gt.s32 	%p61, %r99, 29;
	selp.b64 	%rd199, 0, %rd198, %p61;
	add.s64 	%rd200, %rd199, %rd197;
	mov.b64 	{%r121, %r126}, %rd200;
	mov.b32 	%r127, 4;
	// begin inline asm
	shfl.sync.down.b32 %r120, %r121, %r127, %r148, %r149;
	// end inline asm
	// begin inline asm
	shfl.sync.down.b32 %r125, %r126, %r127, %r148, %r149;
	// end inline asm
	mov.b64 	%rd201, {%r120, %r125};
	setp.gt.s32 	%p62, %r99, 27;
	selp.b64 	%rd202, 0, %rd201, %p62;
	add.s64 	%rd203, %rd202, %rd200;
	mov.b64 	{%r131, %r136}, %rd203;
	mov.b32 	%r137, 8;
	// begin inline asm
	shfl.sync.down.b32 %r130, %r131, %r137, %r148, %r149;
	// end inline asm
	// begin inline asm
	shfl.sync.down.b32 %r135, %r136, %r137, %r148, %r149;
	// end inline asm
	mov.b64 	%rd204, {%r130, %r135};
	setp.gt.s32 	%p63, %r99, 23;
	selp.b64 	%rd205, 0, %rd204, %p63;
	add.s64 	%rd206, %rd205, %rd203;
	mov.b64 	{%r141, %r146}, %rd206;
	mov.b32 	%r147, 16;
	// begin inline asm
	shfl.sync.down.b32 %r140, %r141, %r147, %r148, %r149;
	// end inline asm
	// begin inline asm
	shfl.sync.down.b32 %r145, %r146, %r147, %r148, %r149;
	// end inline asm
	mov.b64 	%rd207, {%r140, %r145};
	setp.gt.s32 	%p64, %r99, 15;
	selp.b64 	%rd208, 0, %rd207, %p64;
	add.s64 	%rd430, %rd208, %rd206;
	setp.ne.s32 	%p65, %r99, 0;
	@%p65 bra 	$L__BB3_48;
	shr.u32 	%r150, %r21, 2;
	and.b32  	%r151, %r150, 248;
	mov.u32 	%r152, _ZZN3cub18CUB_300001_SM_10006detail6reduce28DeviceReduceSingleTileKernelINS2_10policy_hubIljN4cuda3std3__44plusIlEEE10Policy1000EN6thrust24THRUST_300001_SM_1000_NS18transform_iteratorINSD_6detail14equal_to_valueIcEENSF_15normal_iteratorINSD_10device_ptrIcEEEEllEEPljS9_llNS7_10__identityEEEvT0_T1_T2_T3_T4_T6_E12temp_storage;
	add.s32 	%r153, %r152, %r151;
	st.shared.u64 	[%r153+16], %rd430;
$L__BB3_48:
	bar.sync 	0;
	setp.ne.s32 	%p66, %r21, 0;
	@%p66 bra 	$L__BB3_50;
	ld.shared.u64 	%rd209, [_ZZN3cub18CUB_300001_SM_10006detail6reduce28DeviceReduceSingleTileKernelINS2_10policy_hubIljN4cuda3std3__44plusIlEEE10Policy1000EN6thrust24THRUST_300001_SM_1000_NS18transform_iteratorINSD_6detail14equal_to_valueIcEENSF_15normal_iteratorINSD_10device_ptrIcEEEEllEEPljS9_llNS7_10__identityEEEvT0_T1_T2_T3_T4_T6_E12temp_storage+24];
	add.s64 	%rd210, %rd209, %rd430;
	ld.shared.u64 	%rd211, [_ZZN3cub18CUB_300001_SM_10006detail6reduce28DeviceReduceSingleTileKernelINS2_10policy_hubIljN4cuda3std3__44plusIlEEE10Policy1000EN6thrust24THRUST_300001_SM_1000_NS18transform_iteratorINSD_6detail14equal_to_valueIcEENSF_15normal_iteratorINSD_10device_ptrIcEEEEllEEPljS9_llNS7_10__identityEEEvT0_T1_T2_T3_T4_T6_E12temp_storage+32];
	add.s64 	%rd212, %rd210, %rd211;
	ld.shared.u64 	%rd213, [_ZZN3cub18CUB_300001_SM_10006detail6reduce28DeviceReduceSingleTileKernelINS2_10policy_hubIljN4cuda3std3__44plusIlEEE10Policy1000EN6thrust24THRUST_300001_SM_1000_NS18transform_iteratorINSD_6detail14equal_to_valueIcEENSF_15normal_iteratorINSD_10device_ptrIcEEEEllEEPljS9_llNS7_10__identityEEEvT0_T1_T2_T3_T4_T6_E12temp_storage+40];
	add.s64 	%rd214, %rd212, %rd213;
	ld.shared.u64 	%rd215, [_ZZN3cub18CUB_300001_SM_10006detail6reduce28DeviceReduceSingleTileKernelINS2_10policy_hubIljN4cuda3std3__44plusIlEEE10Policy1000EN6thrust24THRUST_300001_SM_1000_NS18transform_iteratorINSD_6detail14equal_to_valueIcEENSF_15normal_iteratorINSD_10device_ptrIcEEEEllEEPljS9_llNS7_10__identityEEEvT0_T1_T2_T3_T4_T6_E12temp_storage+48];
	add.s64 	%rd216, %rd214, %rd215;
	ld.shared.u64 	%rd217, [_ZZN3cub18CUB_300001_SM_10006detail6reduce28DeviceReduceSingleTileKernelINS2_10policy_hubIljN4cuda3std3__44plusIlEEE10Policy1000EN6thrust24THRUST_300001_SM_1000_NS18transform_iteratorINSD_6detail14equal_to_valueIcEENSF_15normal_iteratorINSD_10device_ptrIcEEEEllEEPljS9_llNS7_10__identityEEEvT0_T1_T2_T3_T4_T6_E12temp_storage+56];
	add.s64 	%rd218, %rd216, %rd217;
	ld.shared.u64 	%rd219, [_ZZN3cub18CUB_300001_SM_10006detail6reduce28DeviceReduceSingleTileKernelINS2_10policy_hubIljN4cuda3std3__44plusIlEEE10Policy1000EN6thrust24THRUST_300001_SM_1000_NS18transform_iteratorINSD_6detail14equal_to_valueIcEENSF_15normal_iteratorINSD_10device_ptrIcEEEEllEEPljS9_llNS7_10__identityEEEvT0_T1_T2_T3_T4_T6_E12temp_storage+64];
	add.s64 	%rd220, %rd218, %rd219;
	ld.shared.u64 	%rd221, [_ZZN3cub18CUB_300001_SM_10006detail6reduce28DeviceReduceSingleTileKernelINS2_10policy_hubIljN4cuda3std3__44plusIlEEE10Policy1000EN6thrust24THRUST_300001_SM_1000_NS18transform_iteratorINSD_6detail14equal_to_valueIcEENSF_15normal_iteratorINSD_10device_ptrIcEEEEllEEPljS9_llNS7_10__identityEEEvT0_T1_T2_T3_T4_T6_E12temp_storage+72];
	add.s64 	%rd222, %rd220, %rd221;
	ld.shared.u64 	%rd223, [_ZZN3cub18CUB_300001_SM_10006detail6reduce28DeviceReduceSingleTileKernelINS2_10policy_hubIljN4cuda3std3__44plusIlEEE10Policy1000EN6thrust24THRUST_300001_SM_1000_NS18transform_iteratorINSD_6detail14equal_to_valueIcEENSF_15normal_iteratorINSD_10device_ptrIcEEEEllEEPljS9_llNS7_10__identityEEEvT0_T1_T2_T3_T4_T6_E12temp_storage+80];
	add.s64 	%rd224, %rd222, %rd223;
	ld.shared.u64 	%rd225, [_ZZN3cub18CUB_300001_SM_10006detail6reduce28DeviceReduceSingleTileKernelINS2_10policy_hubIljN4cuda3std3__44plusIlEEE10Policy1000EN6thrust24THRUST_300001_SM_1000_NS18transform_iteratorINSD_6detail14equal_to_valueIcEENSF_15normal_iteratorINSD_10device_ptrIcEEEEllEEPljS9_llNS7_10__identityEEEvT0_T1_T2_T3_T4_T6_E12temp_storage+88];
	add.s64 	%rd226, %rd224, %rd225;
	ld.shared.u64 	%rd227, [_ZZN3cub18CUB_300001_SM_10006detail6reduce28DeviceReduceSingleTileKernelINS2_10policy_hubIljN4cuda3std3__44plusIlEEE10Policy1000EN6thrust24THRUST_300001_SM_1000_NS18transform_iteratorINSD_6detail14equal_to_valueIcEENSF_15normal_iteratorINSD_10device_ptrIcEEEEllEEPljS9_llNS7_10__identityEEEvT0_T1_T2_T3_T4_T6_E12temp_storage+96];
	add.s64 	%rd228, %rd226, %rd227;
	ld.shared.u64 	%rd229, [_ZZN3cub18CUB_300001_SM_10006detail6reduce28DeviceReduceSingleTileKernelINS2_10policy_hubIljN4cuda3std3__44plusIlEEE10Policy1000EN6thrust24THRUST_300001_SM_1000_NS18transform_iteratorINSD_6detail14equal_to_valueIcEENSF_15normal_iteratorINSD_10device_ptrIcEEEEllEEPljS9_llNS7_10__identityEEEvT0_T1_T2_T3_T4_T6_E12temp_storage+104];
	add.s64 	%rd230, %rd228, %rd229;
	ld.shared.u64 	%rd231, [_ZZN3cub18CUB_300001_SM_10006detail6reduce28DeviceReduceSingleTileKernelINS2_10policy_hubIljN4cuda3std3__44plusIlEEE10Policy1000EN6thrust24THRUST_300001_SM_1000_NS18transform_iteratorINSD_6detail14equal_to_valueIcEENSF_15normal_iteratorINSD_10device_ptrIcEEEEllEEPljS9_llNS7_10__identityEEEvT0_T1_T2_T3_T4_T6_E12temp_storage+112];
	add.s64 	%rd232, %rd230, %rd231;
	ld.shared.u64 	%rd233, [_ZZN3cub18CUB_300001_SM_10006detail6reduce28DeviceReduceSingleTileKernelINS2_10policy_hubIljN4cuda3std3__44plusIlEEE10Policy1000EN6thrust24THRUST_300001_SM_1000_NS18transform_iteratorINSD_6detail14equal_to_valueIcEENSF_15normal_iteratorINSD_10device_ptrIcEEEEllEEPljS9_llNS7_10__identityEEEvT0_T1_T2_T3_T4_T6_E12temp_storage+120];
	add.s64 	%rd234, %rd232, %rd233;
	ld.shared.u64 	%rd235, [_ZZN3cub18CUB_300001_SM_10006detail6reduce28DeviceReduceSingleTileKernelINS2_10policy_hubIljN4cuda3std3__44plusIlEEE10Policy1000EN6thrust24THRUST_300001_SM_1000_NS18transform_iteratorINSD_6detail14equal_to_valueIcEENSF_15normal_iteratorINSD_10device_ptrIcEEEEllEEPljS9_llNS7_10__identityEEEvT0_T1_T2_T3_T4_T6_E12temp_storage+128];
	add.s64 	%rd236, %rd234, %rd235;
	ld.shared.u64 	%rd237, [_ZZN3cub18CUB_300001_SM_10006detail6reduce28DeviceReduceSingleTileKernelINS2_10policy_hubIljN4cuda3std3__44plusIlEEE10Policy1000EN6thrust24THRUST_300001_SM_1000_NS18transform_iteratorINSD_6detail14equal_to_valueIcEENSF_15normal_iteratorINSD_10device_ptrIcEEEEllEEPljS9_llNS7_10__identityEEEvT0_T1_T2_T3_T4_T6_E12temp_storage+136];
	add.s64 	%rd430, %rd236, %rd237;
$L__BB3_50:
	mov.u32 	%r276, %tid.x;
	setp.ne.s32 	%p138, %r276, 0;
	@%p138 bra 	$L__BB3_52;
	add.s64 	%rd406, %rd430, %rd50;
	st.global.u64 	[%rd1], %rd406;
$L__BB3_52:
	ret;

}
	// .globl	_ZN3cub18CUB_300001_SM_10006detail6reduce18DeviceReduceKernelINS2_10policy_hubIljN4cuda3std3__44plusIlEEE10Policy1000EN6thrust24THRUST_300001_SM_1000_NS18transform_iteratorINSD_6detail14equal_to_valueIcEENSF_15normal_iteratorINSD_10device_ptrIcEEEEllEEjS9_lNS7_10__identityEEEvT0_PT3_T1_NS0_13GridEvenShareISR_EET2_T4_
.visible .entry _ZN3cub18CUB_300001_SM_10006detail6reduce18DeviceReduceKernelINS2_10policy_hubIljN4cuda3std3__44plusIlEEE10Policy1000EN6thrust24THRUST_300001_SM_1000_NS18transform_iteratorINSD_6detail14equal_to_valueIcEENSF_15normal_iteratorINSD_10device_ptrIcEEEEllEEjS9_lNS7_10__identityEEEvT0_PT3_T1_NS0_13GridEvenShareISR_EET2_T4_(
	.param .align 8 .b8 _ZN3cub18CUB_300001_SM_10006detail6reduce18DeviceReduceKernelINS2_10policy_hubIljN4cuda3std3__44plusIlEEE10Policy1000EN6thrust24THRUST_300001_SM_1000_NS18transform_iteratorINSD_6detail14equal_to_valueIcEENSF_15normal_iteratorINSD_10device_ptrIcEEEEllEEjS9_lNS7_10__identityEEEvT0_PT3_T1_NS0_13GridEvenShareISR_EET2_T4__param_0[16],
	.param .u64 .ptr .align 1 _ZN3cub18CUB_300001_SM_10006detail6reduce18DeviceReduceKernelINS2_10policy_hubIljN4cuda3std3__44plusIlEEE10Policy1000EN6thrust24THRUST_300001_SM_1000_NS18transform_iteratorINSD_6detail14equal_to_valueIcEENSF_15normal_iteratorINSD_10device_ptrIcEEEEllEEjS9_lNS7_10__identityEEEvT0_PT3_T1_NS0_13GridEvenShareISR_EET2_T4__param_1,
	.param .u32 _ZN3cub18CUB_300001_SM_10006detail6reduce18DeviceReduceKernelINS2_10policy_hubIljN4cuda3std3__44plusIlEEE10Policy1000EN6thrust24THRUST_300001_SM_1000_NS18transform_iteratorINSD_6detail14equal_to_valueIcEENSF_15normal_iteratorINSD_10device_ptrIcEEEEllEEjS9_lNS7_10__identityEEEvT0_PT3_T1_NS0_13GridEvenShareISR_EET2_T4__param_2,
	.param .align 4 .b8 _ZN3cub18CUB_300001_SM_10006detail6reduce18DeviceReduceKernelINS2_10policy_hubIljN4cuda3std3__44plusIlEEE10Policy1000EN6thrust24THRUST_300001_SM_1000_NS18transform_iteratorINSD_6detail14equal_to_valueIcEENSF_15normal_iteratorINSD_10device_ptrIcEEEEllEEjS9_lNS7_10__identityEEEvT0_PT3_T1_NS0_13GridEvenShareISR_EET2_T4__param_3[40],
	.param .align 1 .b8 _ZN3cub18CUB_300001_SM_10006detail6reduce18DeviceReduceKernelINS2_10policy_hubIljN4cuda3std3__44plusIlEEE10Policy1000EN6thrust24THRUST_300001_SM_1000_NS18transform_iteratorINSD_6detail14equal_to_valueIcEENSF_15normal_iteratorINSD_10device_ptrIcEEEEllEEjS9_lNS7_10__identityEEEvT0_PT3_T1_NS0_13GridEvenShareISR_EET2_T4__param_4[1],
	.param .align 1 .b8 _ZN3cub18CUB_300001_SM_10006detail6reduce18DeviceReduceKernelINS2_10policy_hubIljN4cuda3std3__44plusIlEEE10Policy1000EN6thrust24THRUST_300001_SM_1000_NS18transform_iteratorINSD_6detail14equal_to_valueIcEENSF_15normal_iteratorINSD_10device_ptrIcEEEEllEEjS9_lNS7_10__identityEEEvT0_PT3_T1_NS0_13GridEvenShareISR_EET2_T4__param_5[1]
)
.maxntid 512
{
	.reg .pred 	%p<138>;
	.reg .b16 	%rs<89>;
	.reg .b32 	%r<352>;
	.reg .b64 	%rd<475>;
	// demoted variable
	.shared .align 8 .b8 _ZZN3cub18CUB_300001_SM_10006detail6reduce18DeviceReduceKernelINS2_10policy_hubIljN4cuda3std3__44plusIlEEE10Policy1000EN6thrust24THRUST_300001_SM_1000_NS18transform_iteratorINSD_6detail14equal_to_valueIcEENSF_15normal_iteratorINSD_10device_ptrIcEEEEllEEjS9_lNS7_10__identityEEEvT0_PT3_T1_NS0_13GridEvenShareISR_EET2_T4_E12temp_storage[152];
	ld.param.u32 	%r72, [_ZN3cub18CUB_300001_SM_10006detail6reduce18DeviceReduceKernelINS2_10policy_hubIljN4cuda3std3__44plusIlEEE10Policy1000EN6thrust24THRUST_300001_SM_1000_NS18transform_iteratorINSD_6detail14equal_to_valueIcEENSF_15normal_iteratorINSD_10device_ptrIcEEEEllEEjS9_lNS7_10__identityEEEvT0_PT3_T1_NS0_13GridEvenShareISR_EET2_T4__param_0+8];
	bfe.u32 	%r73, %r72, 0, 8;
	cvt.u16.u32 	%rs1, %r73;
	ld.param.u32 	%r1, [_ZN3cub18CUB_300001_SM_10006detail6reduce18DeviceReduceKernelINS2_10policy_hubIljN4cuda3std3__44plusIlEEE10Policy1000EN6thrust24THRUST_300001_SM_1000_NS18transform_iteratorINSD_6detail14equal_to_valueIcEENSF_15normal_iteratorINSD_10device_ptrIcEEEEllEEjS9_lNS7_10__identityEEEvT0_PT3_T1_NS0_13GridEvenShareISR_EET2_T4__param_3+20];
	ld.param.u32 	%r2, [_ZN3cub18CUB_300001_SM_10006detail6reduce18DeviceReduceKernelINS2_10policy_hubIljN4cuda3std3__44plusIlEEE10Policy1000EN6thrust24THRUST_300001_SM_1000_NS18transform_iteratorINSD_6detail14equal_to_valueIcEENSF_15normal_iteratorINSD_10device_ptrIcEEEEllEEjS9_lNS7_10__identityEEEvT0_PT3_T1_NS0_13GridEvenShareISR_EET2_T4__param_3+24];
	ld.param.u64 	%rd41, [_ZN3cub18CUB_300001_SM_10006detail6reduce18DeviceReduceKernelINS2_10policy_hubIljN4cuda3std3__44plusIlEEE10Policy1000EN6thrust24THRUST_300001_SM_1000_NS18transform_iteratorINSD_6detail14equal_to_valueIcEENSF_15normal_iteratorINSD_10device_ptrIcEEEEllEEjS9_lNS7_10__identityEEEvT0_PT3_T1_NS0_13GridEvenShareISR_EET2_T4__param_0];
	cvta.to.global.u64 	%rd1, %rd41;
	mov.u32 	%r3, %ctaid.x;
	mul.lo.s32 	%r4, %r2, 3584;
	mul.lo.s32 	%r343, %r3, 3584;
	sub.s32 	%r6, %r1, %r343;
	setp.gt.u32 	%p1, %r6, 3583;
	@%p1 bra 	$L__BB4_26;
	mov.u32 	%r7, %tid.x;
	setp.ge.u32 	%p66, %r7, %r6;
	mov.b64 	%rd463, 0;
	mov.u32 	%r334, %r7;
	@%p66 bra 	$L__BB4_3;
	add.s32 	%r178, %r343, %r7;
	cvt.u64.u32 	%rd232, %r178;
	add.s64 	%rd233, %rd1, %rd232;
	ld.global.u8 	%rs54, [%rd233];
	and.b16  	%rs55, %rs1, 255;
	setp.eq.s16 	%p67, %rs54, %rs55;
	selp.u64 	%rd463, 1, 0, %p67;
	add.s32 	%r334, %r7, 512;
$L__BB4_3:
	setp.ge.u32 	%p68, %r334, %r6;
	@%p68 bra 	$L__BB4_17;
	not.b32 	%r179, %r334;
	add.s32 	%r180, %r1, %r179;
	sub.s32 	%r181, %r180, %r343;
	shr.u32 	%r182, %r181, 9;
	add.s32 	%r10, %r182, 1;
	and.b32  	%r11, %r10, 15;
	setp.lt.u32 	%p69, %r181, 7680;
	@%p69 bra 	$L__BB4_8;
	or.b32  	%r333, %r334, 4096;
	add.s32 	%r332, %r334, %r343;
	and.b32  	%r183, %r10, 16777200;
	neg.s32 	%r331, %r183;
	and.b16  	%rs57, %rs1, 255;
$L__BB4_6:
	.pragma "nounroll";
	cvt.u64.u32 	%rd235, %r332;
	add.s64 	%rd236, %rd1, %rd235;
	ld.global.u8 	%rs56, [%rd236];
	setp.eq.s16 	%p70, %rs56, %rs57;
	selp.u64 	%rd237, 1, 0, %p70;
	add.s64 	%rd238, %rd463, %rd237;
	add.s32 	%r184, %r332, 512;
	cvt.u64.u32 	%rd239, %r184;
	add.s64 	%rd240, %rd1, %rd239;
	ld.global.u8 	%rs58, [%rd240];
	setp.eq.s16 	%p71, %rs58, %rs57;
	selp.u64 	%rd241, 1, 0, %p71;
	add.s64 	%rd242, %rd238, %rd241;
	add.s32 	%r185, %r332, 1024;
	cvt.u64.u32 	%rd243, %r185;
	add.s64 	%rd244, %rd1, %rd243;
	ld.global.u8 	%rs59, [%rd244];
	setp.eq.s16 	%p72, %rs59, %rs57;
	selp.u64 	%rd245, 1, 0, %p72;
	add.s64 	%rd246, %rd242, %rd245;
	add.s32 	%r186, %r332, 1536;
	cvt.u64.u32 	%rd247, %r186;
	add.s64 	%rd248, %rd1, %rd247;
	ld.global.u8 	%rs60, [%rd248];
	setp.eq.s16 	%p73, %rs60, %rs57;
	selp.u64 	%rd249, 1, 0, %p73;
	add.s64 	%rd250, %rd246, %rd249;
	add.s32 	%r187, %r332, 2048;
	cvt.u64.u32 	%rd251, %r187;
	add.s64 	%rd252, %rd1, %rd251;
	ld.global.u8 	%rs61, [%rd252];
	setp.eq.s16 	%p74, %rs61, %rs57;
	selp.u64 	%rd253, 1, 0, %p74;
	add.s64 	%rd254, %rd250, %rd253;
	add.s32 	%r188, %r332, 2560;
	cvt.u64.u32 	%rd255, %r188;
	add.s64 	%rd256, %rd1, %rd255;
	ld.global.u8 	%rs62, [%rd256];
	setp.eq.s16 	%p75, %rs62, %rs57;
	selp.u64 	%rd257, 1, 0, %p75;
	add.s64 	%rd258, %rd254, %rd257;
	add.s32 	%r189, %r332, 3072;
	cvt.u64.u32 	%rd259, %r189;
	add.s64 	%rd260, %rd1, %rd259;
	ld.global.u8 	%rs63, [%rd260];
	setp.eq.s16 	%p76, %rs63, %rs57;
	selp.u64 	%rd261, 1, 0, %p76;
	add.s64 	%rd262, %rd258, %rd261;
	add.s32 	%r190, %r332, 3584;
	cvt.u64.u32 	%rd263, %r190;
	add.s64 	%rd264, %rd1, %rd263;
	ld.global.u8 	%rs64, [%rd264];
	setp.eq.s16 	%p77, %rs64, %rs57;
	selp.u64 	%rd265, 1, 0, %p77;
	add.s64 	%rd266, %rd262, %rd265;
	add.s32 	%r191, %r332, 4096;
	cvt.u64.u32 	%rd267, %r191;
	add.s64 	%rd268, %rd1, %rd267;
	ld.global.u8 	%rs65, [%rd268];
	setp.eq.s16 	%p78, %rs65, %rs57;
	selp.u64 	%rd269, 1, 0, %p78;
	add.s64 	%rd270, %rd266, %rd269;
	add.s32 	%r192, %r332, 4608;
	cvt.u64.u32 	%rd271, %r192;
	add.s64 	%rd272, %rd1, %rd271;
	ld.global.u8 	%rs66, [%rd272];
	setp.eq.s16 	%p79, %rs66, %rs57;
	selp.u64 	%rd273, 1, 0, %p79;
	add.s64 	%rd274, %rd270, %rd273;
	add.s32 	%r193, %r332, 5120;
	cvt.u64.u32 	%rd275, %r193;
	add.s64 	%rd276, %rd1, %rd275;
	ld.global.u8 	%rs67, [%rd276];
	setp.eq.s16 	%p80, %rs67, %rs57;
	selp.u64 	%rd277, 1, 0, %p80;
	add.s64 	%rd278, %rd274, %rd277;
	add.s32 	%r194, %r332, 5632;
	cvt.u64.u32 	%rd279, %r194;
	add.s64 	%rd280, %rd1, %rd279;
	ld.global.u8 	%rs68, [%rd280];
	setp.eq.s16 	%p81, %rs68, %rs57;
	selp.u64 	%rd281, 1, 0, %p81;
	add.s64 	%rd282, %rd278, %rd281;
	add.s32 	%r195, %r332, 6144;
	cvt.u64.u32 	%rd283, %r195;
	add.s64 	%rd284, %rd1, %rd283;
	ld.global.u8 	%rs69, [%rd284];
	setp.eq.s16 	%p82, %rs69, %rs57;
	selp.u64 	%rd285, 1, 0, %p82;
	add.s64 	%rd286, %rd282, %rd285;
	add.s32 	%r196, %r332, 6656;
	cvt.u64.u32 	%rd287, %r196;
	add.s64 	%rd288, %rd1, %rd287;
	ld.global.u8 	%rs70, [%rd288];
	setp.eq.s16 	%p83, %rs70, %rs57;
	selp.u64 	%rd289, 1, 0, %p83;
	add.s64 	%rd290, %rd286, %rd289;
	add.s32 	%r197, %r332, 7168;
	cvt.u64.u32 	%rd291, %r197;
	add.s64 	%rd292, %rd1, %rd291;
	ld.global.u8 	%rs71, [%rd292];
	setp.eq.s16 	%p84, %rs71, %rs57;
	selp.u64 	%rd293, 1, 0, %p84;
	add.s64 	%rd294, %rd290, %rd293;
	add.s32 	%r198, %r332, 7680;
	cvt.u64.u32 	%rd295, %r198;
	add.s64 	%rd296, %rd1, %rd295;
	ld.global.u8 	%rs72, [%rd296];
	setp.eq.s16 	%p85, %rs72, %rs57;
	selp.u64 	%rd297, 1, 0, %p85;
	add.s64 	%rd463, %rd294, %rd297;
	add.s32 	%r333, %r333, 8192;
	add.s32 	%r332, %r332, 8192;
	add.s32 	%r331, %r331, 16;
	setp.ne.s32 	%p86, %r331, 0;
	@%p86 bra 	$L__BB4_6;
	add.s32 	%r334, %r333, -4096;
$L__BB4_8:
	setp.eq.s32 	%p87, %r11, 0;
	@%p87 bra 	$L__BB4_17;
	and.b32  	%r23, %r10, 7;
	setp.lt.u32 	%p88, %r11, 8;
	@%p88 bra 	$L__BB4_11;
	add.s32 	%r199, %r334, %r343;
	cvt.u64.u32 	%rd299, %r199;
	add.s64 	%rd300, %rd1, %rd299;
	ld.global.u8 	%rs73, [%rd300];
	and.b16  	%rs74, %rs1, 255;
	setp.eq.s16 	%p89, %rs73, %rs74;
	selp.u64 	%rd301, 1, 0, %p89;
	add.s64 	%rd302, %rd463, %rd301;
	add.s32 	%r200, %r199, 512;
	cvt.u64.u32 	%rd303, %r200;
	add.s64 	%rd304, %rd1, %rd303;
	ld.global.u8 	%rs75, [%rd304];
	setp.eq.s16 	%p90, %rs75, %rs74;
	selp.u64 	%rd305, 1, 0, %p90;
	add.s64 	%rd306, %rd302, %rd305;
	add.s32 	%r201, %r199, 1024;
	cvt.u64.u32 	%rd307, %r201;
	add.s64 	%rd308, %rd1, %rd307;
	ld.global.u8 	%rs76, [%rd308];
	setp.eq.s16 	%p91, %rs76, %rs74;
	selp.u64 	%rd309, 1, 0, %p91;
	add.s64 	%rd310, %rd306, %rd309;
	add.s32 	%r202, %r199, 1536;
	cvt.u64.u32 	%rd311, %r202;
	add.s64 	%rd312, %rd1, %rd311;
	ld.global.u8 	%rs77, [%rd312];
	setp.eq.s16 	%p92, %rs77, %rs74;
	selp.u64 	%rd313, 1, 0, %p92;
	add.s64 	%rd314, %rd310, %rd313;
	add.s32 	%r203, %r199, 2048;
	cvt.u64.u32 	%rd315, %r203;
	add.s64 	%rd316, %rd1, %rd315;
	ld.global.u8 	%rs78, [%rd316];
	setp.eq.s16 	%p93, %rs78, %rs74;
	selp.u64 	%rd317, 1, 0, %p93;
	add.s64 	%rd318, %rd314, %rd317;
	add.s32 	%r204, %r199, 2560;
	cvt.u64.u32 	%rd319, %r204;
	add.s64 	%rd320, %rd1, %rd319;
	ld.global.u8 	%rs79, [%rd320];
	setp.eq.s16 	%p94, %rs79, %rs74;
	selp.u64 	%rd321, 1, 0, %p94;
	add.s64 	%rd322, %rd318, %rd321;
	add.s32 	%r205, %r199, 3072;
	cvt.u64.u32 	%rd323, %r205;
	add.s64 	%rd324, %rd1, %rd323;
	ld.global.u8 	%rs80, [%rd324];
	setp.eq.s16 	%p95, %rs80, %rs74;
	selp.u64 	%rd325, 1, 0, %p95;
	add.s64 	%rd326, %rd322, %rd325;
	add.s32 	%r206, %r199, 3584;
	cvt.u64.u32 	%rd327, %r206;
	add.s64 	%rd328, %rd1, %rd327;
	ld.global.u8 	%rs81, [%rd328];
	setp.eq.s16 	%p96, %rs81, %rs74;
	selp.u64 	%rd329, 1, 0, %p96;
	add.s64 	%rd463, %rd326, %rd329;
	add.s32 	%r334, %r334, 4096;
$L__BB4_11:
	setp.eq.s32 	%p97, %r23, 0;
	@%p97 bra 	$L__BB4_17;
	and.b32  	%r26, %r10, 3;
	setp.lt.u32 	%p98, %r23, 4;
	@%p98 bra 	$L__BB4_14;
	add.s32 	%r207, %r334, %r343;
	cvt.u64.u32 	%rd331, %r207;
	add.s64 	%rd332, %rd1, %rd331;
	ld.global.u8 	%rs82, [%rd332];
	and.b16  	%rs83, %rs1, 255;
	setp.eq.s16 	%p99, %rs82, %rs83;
	selp.u64 	%rd333, 1, 0, %p99;
	add.s64 	%rd334, %rd463, %rd333;
	add.s32 	%r208, %r207, 512;
	cvt.u64.u32 	%rd335, %r208;
	add.s64 	%rd336, %rd1, %rd335;
	ld.global.u8 	%rs84, [%rd336];
	setp.eq.s16 	%p100, %rs84, %rs83;
	selp.u64 	%rd337, 1, 0, %p100;
	add.s64 	%rd338, %rd334, %rd337;
	add.s32 	%r209, %r207, 1024;
	cvt.u64.u32 	%rd339, %r209;
	add.s64 	%rd340, %rd1, %rd339;
	ld.global.u8 	%rs85, [%rd340];
	setp.eq.s16 	%p101, %rs85, %rs83;
	selp.u64 	%rd341, 1, 0, %p101;
	add.s64 	%rd342, %rd338, %rd341;
	add.s32 	%r210, %r207, 1536;
	cvt.u64.u32 	%rd343, %r210;
	add.s64 	%rd344, %rd1, %rd343;
	ld.global.u8 	%rs86, [%rd344];
	setp.eq.s16 	%p102, %rs86, %rs83;
	selp.u64 	%rd345, 1, 0, %p102;
	add.s64 	%rd463, %rd342, %rd345;
	add.s32 	%r334, %r334, 2048;
$L__BB4_14:
	setp.eq.s32 	%p103, %r26, 0;
	@%p103 bra 	$L__BB4_17;
	add.s32 	%r338, %r334, %r343;
	neg.s32 	%r337, %r26;
	and.b16  	%rs88, %rs1, 255;
$L__BB4_16:
	.pragma "nounroll";
	cvt.u64.u32 	%rd346, %r338;
	add.s64 	%rd347, %rd1, %rd346;
	ld.global.u8 	%rs87, [%rd347];
	setp.eq.s16 	%p104, %rs87, %rs88;
	selp.u64 	%rd348, 1, 0, %p104;
	add.s64 	%rd463, %rd463, %rd348;
	add.s32 	%r338, %r338, 512;
	add.s32 	%r337, %r337, 1;
	setp.ne.s32 	%p105, %r337, 0;
	@%p105 bra 	$L__BB4_16;
$L__BB4_17:
	setp.lt.u32 	%p106, %r6, 512;
	@%p106 bra 	$L__BB4_22;
	// begin inline asm
	mov.u32 %r274, %laneid;
	// end inline asm
	mov.b64 	{%r276, %r281}, %rd463;
	mov.b32 	%r282, 1;
	mov.b32 	%r323, 31;
	mov.b32 	%r324, -1;
	// begin inline asm
	shfl.sync.down.b32 %r275, %r276, %r282, %r323, %r324;
	// end inline asm
	// begin inline asm
	shfl.sync.down.b32 %r280, %r281, %r282, %r323, %r324;
	// end inline asm
	mov.b64 	%rd407, {%r275, %r280};
	setp.gt.s32 	%p130, %r274, 30;
	selp.b64 	%rd408, 0, %rd407, %p130;
	add.s64 	%rd409, %rd408, %rd463;
	mov.b64 	{%r286, %r291}, %rd409;
	mov.b32 	%r292, 2;
	// begin inline asm
	shfl.sync.down.b32 %r285, %r286, %r292, %r323, %r324;
	// end inline asm
	// begin inline asm
	shfl.sync.down.b32 %r290, %r291, %r292, %r323, %r324;
	// end inline asm
	mov.b64 	%rd410, {%r285, %r290};
	setp.gt.s32 	%p131, %r274, 29;
	selp.b64 	%rd411, 0, %rd410, %p131;
	add.s64 	%rd412, %rd411, %rd409;
	mov.b64 	{%r296, %r301}, %rd412;
	mov.b32 	%r302, 4;
	// begin inline asm
	shfl.sync.down.b32 %r295, %r296, %r302, %r323, %r324;
	// end inline asm
	// begin inline asm
	shfl.sync.down.b32 %r300, %r301, %r302, %r323, %r324;
	// end inline asm
	mov.b64 	%rd413, {%r295, %r300};
	setp.gt.s32 	%p132, %r274, 27;
	selp.b64 	%rd414, 0, %rd413, %p132;
	add.s64 	%rd415, %rd414, %rd412;
	mov.b64 	{%r306, %r311}, %rd415;
	mov.b32 	%r312, 8;
	// begin inline asm
	shfl.sync.down.b32 %r305, %r306, %r312, %r323, %r324;
	// end inline asm
	// begin inline asm
	shfl.sync.down.b32 %r310, %r311, %r312, %r323, %r324;
	// end inline asm
	mov.b64 	%rd416, {%r305, %r310};
	setp.gt.s32 	%p133, %r274, 23;
	selp.b64 	%rd417, 0, %rd416, %p133;
	add.s64 	%rd418, %rd417, %rd415;
	mov.b64 	{%r316, %r321}, %rd418;
	mov.b32 	%r322, 16;
	// begin inline asm
	shfl.sync.down.b32 %r315, %r316, %r322, %r323, %r324;
	// end inline asm
	// begin inline asm
	shfl.sync.down.b32 %r320, %r321, %r322, %r323, %r324;
	// end inline asm
	mov.b64 	%rd419, {%r315, %r320};
	setp.gt.s32 	%p134, %r274, 15;
	selp.b64 	%rd420, 0, %rd419, %p134;
	add.s64 	%rd474, %rd420, %rd418;
	setp.ne.s32 	%p135, %r274, 0;
	@%p135 bra 	$L__BB4_20;
	shr.u32 	%r325, %r7, 2;
	and.b32  	%r326, %r325, 248;
	mov.u32 	%r327, _ZZN3cub18CUB_300001_SM_10006detail6reduce18DeviceReduceKernelINS2_10policy_hubIljN4cuda3std3__44plusIlEEE10Policy1000EN6thrust24THRUST_300001_SM_1000_NS18transform_iteratorINSD_6detail14equal_to_valueIcEENSF_15normal_iteratorINSD_10device_ptrIcEEEEllEEjS9_lNS7_10__identityEEEvT0_PT3_T1_NS0_13GridEvenShareISR_EET2_T4_E12temp_storage;
	add.s32 	%r328, %r327, %r326;
	st.shared.u64 	[%r328+16], %rd474;
$L__BB4_20:
	bar.sync 	0;
	setp.ne.s32 	%p136, %r7, 0;
	@%p136 bra 	$L__BB4_48;
	ld.shared.u64 	%rd421, [_ZZN3cub18CUB_300001_SM_10006detail6reduce18DeviceReduceKernelINS2_10policy_hubIljN4cuda3std3__44plusIlEEE10Policy1000EN6thrust24THRUST_300001_SM_1000_NS18transform_iteratorINSD_6detail14equal_to_valueIcEENSF_15normal_iteratorINSD_10device_ptrIcEEEEllEEjS9_lNS7_10__identityEEEvT0_PT3_T1_NS0_13GridEvenShareISR_EET2_T4_E12temp_storage+24];
	add.s64 	%rd422, %rd421, %rd474;
	ld.shared.u64 	%rd423, [_ZZN3cub18CUB_300001_SM_10006detail6reduce18DeviceReduceKernelINS2_10policy_hubIljN4cuda3std3__44plusIlEEE10Policy1000EN6thrust24THRUST_300001_SM_1000_NS18transform_iteratorINSD_6detail14equal_to_valueIcEENSF_15normal_iteratorINSD_10device_ptrIcEEEEllEEjS9_lNS7_10__identityEEEvT0_PT3_T1_NS0_13GridEvenShareISR_EET2_T4_E12temp_storage+32];
	add.s64 	%rd424, %rd422, %rd423;
	ld.shared.u64 	%rd425, [_ZZN3cub18CUB_300001_SM_10006detail6reduce18DeviceReduceKernelINS2_10policy_hubIljN4cuda3std3__44plusIlEEE10Policy1000EN6thrust24THRUST_300001_SM_1000_NS18transform_iteratorINSD_6detail14equal_to_valueIcEENSF_15normal_iteratorINSD_10device_ptrIcEEEEllEEjS9_lNS7_10__identityEEEvT0_PT3_T1_NS0_13GridEvenShareISR_EET2_T4_E12temp_storage+40];
	add.s64 	%rd426, %rd424, %rd425;
	ld.shared.u64 	%rd427, [_ZZN3cub18CUB_300001_SM_10006detail6reduce18DeviceReduceKernelINS2_10policy_hubIljN4cuda3std3__44plusIlEEE10Policy1000EN6thrust24THRUST_300001_SM_1000_NS18transform_iteratorINSD_6detail14equal_to_valueIcEENSF_15normal_iteratorINSD_10device_ptrIcEEEEllEEjS9_lNS7_10__identityEEEvT0_PT3_T1_NS0_13GridEvenShareISR_EET2_T4_E12temp_storage+48];
	add.s64 	%rd428, %rd426, %rd427;
	ld.shared.u64 	%rd429, [_ZZN3cub18CUB_300001_SM_10006detail6reduce18DeviceReduceKernelINS2_10policy_hubIljN4cuda3std3__44plusIlEEE10Policy1000EN6thrust24THRUST_300001_SM_1000_NS18transform_iteratorINSD_6detail14equal_to_valueIcEENSF_15normal_iteratorINSD_10device_ptrIcEEEEllEEjS9_lNS7_10__identityEEEvT0_PT3_T1_NS0_13GridEvenShareISR_EET2_T4_E12temp_storage+56];
	add.s64 	%rd430, %rd428, %rd429;
	ld.shared.u64 	%rd431, [_ZZN3cub18CUB_300001_SM_10006detail6reduce18DeviceReduceKernelINS2_10policy_hubIljN4cuda3std3__44plusIlEEE10Policy1000EN6thrust24THRUST_300001_SM_1000_NS18transform_iteratorINSD_6detail14equal_to_valueIcEENSF_15normal_iteratorINSD_10device_ptrIcEEEEllEEjS9_lNS7_10__identityEEEvT0_PT3_T1_NS0_13GridEvenShareISR_EET2_T4_E12temp_storage+64];
	add.s64 	%rd432, %rd430, %rd431;
	ld.shared.u64 	%rd433, [_ZZN3cub18CUB_300001_SM_10006detail6reduce18DeviceReduceKernelINS2_10policy_hubIljN4cuda3std3__44plusIlEEE10Policy1000EN6thrust24THRUST_300001_SM_1000_NS18transform_iteratorINSD_6detail14equal_to_valueIcEENSF_15normal_iteratorINSD_10device_ptrIcEEEEllEEjS9_lNS7_10__identityEEEvT0_PT3_T1_NS0_13GridEvenShareISR_EET2_T4_E12temp_storage+72];
	add.s64 	%rd434, %rd432, %rd433;
	ld.shared.u64 	%rd435, [_ZZN3cub18CUB_300001_SM_10006detail6reduce18DeviceReduceKernelINS2_10policy_hubIljN4cuda3std3__44plusIlEEE10Policy1000EN6thrust24THRUST_300001_SM_1000_NS18transform_iteratorINSD_6detail14equal_to_valueIcEENSF_15normal_iteratorINSD_10device_ptrIcEEEEllEEjS9_lNS7_10__identityEEEvT0_PT3_T1_NS0_13GridEvenShareISR_EET2_T4_E12temp_storage+80];
	add.s64 	%rd436, %rd434, %rd435;
	ld.shared.u64 	%rd437, [_ZZN3cub18CUB_300001_SM_10006detail6reduce18DeviceReduceKernelINS2_10policy_hubIljN4cuda3std3__44plusIlEEE10Policy1000EN6thrust24THRUST_300001_SM_1000_NS18transform_iteratorINSD_6detail14equal_to_valueIcEENSF_15normal_iteratorINSD_10device_ptrIcEEEEllEEjS9_lNS7_10__identityEEEvT0_PT3_T1_NS0_13GridEvenShareISR_EET2_T4_E12temp_storage+88];
	add.s64 	%rd438, %rd436, %rd437;
	ld.shared.u64 	%rd439, [_ZZN3cub18CUB_300001_SM_10006detail6reduce18DeviceReduceKernelINS2_10policy_hubIljN4cuda3std3__44plusIlEEE10Policy1000EN6thrust24THRUST_300001_SM_1000_NS18transform_iteratorINSD_6detail14equal_to_valueIcEENSF_15normal_iteratorINSD_10device_ptrIcEEEEllEEjS9_lNS7_10__identityEEEvT0_PT3_T1_NS0_13GridEvenShareISR_EET2_T4_E12temp_storage+96];
	add.s64 	%rd440, %rd438, %rd439;
	ld.shared.u64 	%rd441, [_ZZN3cub18CUB_300001_SM_10006detail6reduce18DeviceReduceKernelINS2_10policy_hubIljN4cuda3std3__44plusIlEEE10Policy1000EN6thrust24THRUST_300001_SM_1000_NS18transform_iteratorINSD_6detail14equal_to_valueIcEENSF_15normal_iteratorINSD_10device_ptrIcEEEEllEEjS9_lNS7_10__identityEEEvT0_PT3_T1_NS0_13GridEvenShareISR_EET2_T4_E12temp_storage+104];
	add.s64 	%rd442, %rd440, %rd441;
	ld.shared.u64 	%rd443, [_ZZN3cub18CUB_300001_SM_10006detail6reduce18DeviceReduceKernelINS2_10policy_hubIljN4cuda3std3__44plusIlEEE10Policy1000EN6thrust24THRUST_300001_SM_1000_NS18transform_iteratorINSD_6detail14equal_to_valueIcEENSF_15normal_iteratorINSD_10device_ptrIcEEEEllEEjS9_lNS7_10__identityEEEvT0_PT3_T1_NS0_13GridEvenShareISR_EET2_T4_E12temp_storage+112];
	add.s64 	%rd444, %rd442, %rd443;
	ld.shared.u64 	%rd445, [_ZZN3cub18CUB_300001_SM_10006detail6reduce18DeviceReduceKernelINS2_10policy_hubIljN4cuda3std3__44plusIlEEE10Policy1000EN6thrust24THRUST_300001_SM_1000_NS18transform_iteratorINSD_6detail14equal_to_valueIcEENSF_15normal_iteratorINSD_10device_ptrIcEEEEllEEjS9_lNS7_10__identityEEEvT0_PT3_T1_NS0_13GridEvenShareISR_EET2_T4_E12temp_storage+120];
	add.s64 	%rd446, %rd444, %rd445;
	ld.shared.u64 	%rd447, [_ZZN3cub18CUB_300001_SM_10006detail6reduce18DeviceReduceKernelINS2_10policy_hubIljN4cuda3std3__44plusIlEEE10Policy1000EN6thrust24THRUST_300001_SM_1000_NS18transform_iteratorINSD_6detail14equal_to_valueIcEENSF_15normal_iteratorINSD_10device_ptrIcEEEEllEEjS9_lNS7_10__identityEEEvT0_PT3_T1_NS0_13GridEvenShareISR_EET2_T4_E12temp_storage+128];
	add.s64 	%rd448, %rd446, %rd447;
	ld.shared.u64 	%rd449, [_ZZN3cub18CUB_300001_SM_10006detail6reduce18DeviceReduceKernelINS2_10policy_hubIljN4cuda3std3__44plusIlEEE10Policy1000EN6thrust24THRUST_300001_SM_1000_NS18transform_iteratorINSD_6detail14equal_to_valueIcEENSF_15normal_iteratorINSD_10device_ptrIcEEEEllEEjS9_lNS7_10__identityEEEvT0_PT3_T1_NS0_13GridEvenShareISR_EET2_T4_E12temp_storage+136];
	add.s64 	%rd474, %rd448, %rd449;
	bra.uni 	$L__BB4_48;
$L__BB4_22:
	// begin inline asm
	mov.u32 %r211, %laneid;
	// end inline asm
	and.b32  	%r262, %r7, 992;
	add.s32 	%r263, %r262, 32;
	setp.gt.u32 	%p107, %r263, %r6;
	not.b32 	%r264, %r262;
	add.s32 	%r265, %r6, %r264;
	selp.b32 	%r260, %r265, 31, %p107;
	mov.b64 	{%r213, %r218}, %rd463;
	mov.b32 	%r219, 1;
	mov.b32 	%r261, -1;
	// begin inline asm
	shfl.sync.down.b32 %r212, %r213, %r219, %r260, %r261;
	// end inline asm
	// begin inline asm
	shfl.sync.down.b32 %r217, %r218, %r219, %r260, %r261;
	// end inline asm
	mov.b64 	%rd349, {%r212, %r217};
	setp.lt.s32 	%p108, %r211, %r260;
	selp.b64 	%rd350, %rd349, 0, %p108;
	add.s64 	%rd351, %rd350, %rd463;
	mov.b64 	{%r223, %r228}, %rd351;
	mov.b32 	%r229, 2;
	// begin inline asm
	shfl.sync.down.b32 %r222, %r223, %r229, %r260, %r261;
	// end inline asm
	// begin inline asm
	shfl.sync.down.b32 %r227, %r228, %r229, %r260, %r261;
	// end inline asm
	mov.b64 	%rd352, {%r222, %r227};
	add.s32 	%r266, %r211, 2;
	setp.gt.s32 	%p109, %r266, %r260;
	selp.b64 	%rd353, 0, %rd352, %p109;
	add.s64 	%rd354, %rd353, %rd351;
	mov.b64 	{%r233, %r238}, %rd354;
	mov.b32 	%r239, 4;
	// begin inline asm
	shfl.sync.down.b32 %r232, %r233, %r239, %r260, %r261;
	// end inline asm
	// begin inline asm
	shfl.sync.down.b32 %r237, %r238, %r239, %r260, %r261;
	// end inline asm
	mov.b64 	%rd355, {%r232, %r237};
	add.s32 	%r267, %r211, 4;
	setp.gt.s32 	%p110, %r267, %r260;
	selp.b64 	%rd356, 0, %rd355, %p110;
	add.s64 	%rd357, %rd356, %rd354;
	mov.b64 	{%r243, %r248}, %rd357;
	mov.b32 	%r249, 8;
	// begin inline asm
	shfl.sync.down.b32 %r242, %r243, %r249, %r260, %r261;
	// end inline asm
	// begin inline asm
	shfl.sync.down.b32 %r247, %r248, %r249, %r260, %r261;
	// end inline asm
	mov.b64 	%rd358, {%r242, %r247};
	add.s32 	%r268, %r211, 8;
	setp.gt.s32 	%p111, %r268, %r260;
	selp.b64 	%rd359, 0, %rd358, %p111;
	add.s64 	%rd360, %rd359, %rd357;
	mov.b64 	{%r253, %r258}, %rd360;
	mov.b32 	%r259, 16;
	// begin inline asm
	shfl.sync.down.b32 %r252, %r253, %r259, %r260, %r261;
	// end inline asm
	// begin inline asm
	shfl.sync.down.b32 %r257, %r258, %r259, %r260, %r261;
	// end inline asm
	mov.b64 	%rd361, {%r252, %r257};
	add.s32 	%r269, %r211, 16;
	setp.gt.s32 	%p112, %r269, %r260;
	selp.b64 	%rd362, 0, %rd361, %p112;
	add.s64 	%rd474, %rd362, %rd360;
	setp.ne.s32 	%p113, %r211, 0;
	@%p113 bra 	$L__BB4_24;
	shr.u32 	%r270, %r7, 2;
	and.b32  	%r271, %r270, 248;
	mov.u32 	%r272, _ZZN3cub18CUB_300001_SM_10006detail6reduce18DeviceReduceKernelINS2_10policy_hubIljN4cuda3std3__44plusIlEEE10Policy1000EN6thrust24THRUST_300001_SM_1000_NS18transform_iteratorINSD_6detail14equal_to_valueIcEENSF_15normal_iteratorINSD_10device_ptrIcEEEEllEEjS9_lNS7_10__identityEEEvT0_PT3_T1_NS0_13GridEvenShareISR_EET2_T4_E12temp_storage;
	add.s32 	%r273, %r272, %r271;
	st.shared.u64 	[%r273+16], %rd474;
$L__BB4_24:
	bar.sync 	0;
	setp.ne.s32 	%p114, %r7, 0;
	@%p114 bra 	$L__BB4_48;
	setp.gt.u32 	%p115, %r6, 32;
	ld.shared.u64 	%rd363, [_ZZN3cub18CUB_300001_SM_10006detail6reduce18DeviceReduceKernelINS2_10policy_hubIljN4cuda3std3__44plusIlEEE10Policy1000EN6thrust24THRUST_300001_SM_1000_NS18transform_iteratorINSD_6detail14equal_to_valueIcEENSF_15normal_iteratorINSD_10device_ptrIcEEEEllEEjS9_lNS7_10__identityEEEvT0_PT3_T1_NS0_13GridEvenShareISR_EET2_T4_E12temp_storage+24];
	selp.b64 	%rd364, %rd363, 0, %p115;
	add.s64 	%rd365, %rd364, %rd474;
	setp.gt.u32 	%p116, %r6, 64;
	ld.shared.u64 	%rd366, [_ZZN3cub18CUB_300001_SM_10006detail6reduce18DeviceReduceKernelINS2_10policy_hubIljN4cuda3std3__44plusIlEEE10Policy1000EN6thrust24THRUST_300001_SM_1000_NS18transform_iteratorINSD_6detail14equal_to_valueIcEENSF_15normal_iteratorINSD_10device_ptrIcEEEEllEEjS9_lNS7_10__identityEEEvT0_PT3_T1_NS0_13GridEvenShareISR_EET2_T4_E12temp_storage+32];
	selp.b64 	%rd367, %rd366, 0, %p116;
	add.s64 	%rd368, %rd365, %rd367;
	setp.gt.u32 	%p117, %r6, 96;
	ld.shared.u64 	%rd369, [_ZZN3cub18CUB_300001_SM_10006detail6reduce18DeviceReduceKernelINS2_10policy_hubIljN4cuda3std3__44plusIlEEE10Policy1000EN6thrust24THRUST_300001_SM_1000_NS18transform_iteratorINSD_6detail14equal_to_valueIcEENSF_15normal_iteratorINSD_10device_ptrIcEEEEllEEjS9_lNS7_10__identityEEEvT0_PT3_T1_NS0_13GridEvenShareISR_EET2_T4_E12temp_storage+40];
	selp.b64 	%rd370, %rd369, 0, %p117;
	add.s64 	%rd371, %rd368, %rd370;
	setp.gt.u32 	%p118, %r6, 128;
	ld.shared.u64 	%rd372, [_ZZN3cub18CUB_300001_SM_10006detail6reduce18DeviceReduceKernelINS2_10policy_hubIljN4cuda3std3__44plusIlEEE10Policy1000EN6thrust24THRUST_300001_SM_1000_NS18transform_iteratorINSD_6detail14equal_to_valueIcEENSF_15normal_iteratorINSD_10device_ptrIcEEEEllEEjS9_lNS7_10__identityEEEvT0_PT3_T1_NS0_13GridEvenShareISR_EET2_T4_E12temp_storage+48];
	selp.b64 	%rd373, %rd372, 0, %p118;
	add.s64 	%rd374, %rd371, %rd373;
	setp.gt.u32 	%p119, %r6, 160;
	ld.shared.u64 	%rd375, [_ZZN3cub18CUB_300001_SM_10006detail6reduce18DeviceReduceKernelINS2_10policy_hubIljN4cuda3std3__44plusIlEEE10Policy1000EN6thrust24THRUST_300001_SM_1000_NS18transform_iteratorINSD_6detail14equal_to_valueIcEENSF_15normal_iteratorINSD_10device_ptrIcEEEEllEEjS9_lNS7_10__identityEEEvT0_PT3_T1_NS0_13GridEvenShareISR_EET2_T4_E12temp_storage+56];
	selp.b64 	%rd376, %rd375, 0, %p119;
	add.s64 	%rd377, %rd374, %rd376;
	setp.gt.u32 	%p120, %r6, 192;
	ld.shared.u64 	%rd378, [_ZZN3cub18CUB_300001_SM_10006detail6reduce18DeviceReduceKernelINS2_10policy_hubIljN4cuda3std3__44plusIlEEE10Policy1000EN6thrust24THRUST_300001_SM_1000_NS18transform_iteratorINSD_6detail14equal_to_valueIcEENSF_15normal_iteratorINSD_10device_ptrIcEEEEllEEjS9_lNS7_10__identityEEEvT0_PT3_T1_NS0_13GridEvenShareISR_EET2_T4_E12temp_storage+64];
	selp.b64 	%rd379, %rd378, 0, %p120;
	add.s64 	%rd380, %rd377, %rd379;
	setp.gt.u32 	%p121, %r6, 224;
	ld.shared.u64 	%rd381, [_ZZN3cub18CUB_300001_SM_10006detail6reduce18DeviceReduceKernelINS2_10policy_hubIljN4cuda3std3__44plusIlEEE10Policy1000EN6thrust24THRUST_300001_SM_1000_NS18transform_iteratorINSD_6detail14equal_to_valueIcEENSF_15normal_iteratorINSD_10device_ptrIcEEEEllEEjS9_lNS7_10__identityEEEvT0_PT3_T1_NS0_13GridEvenShareISR_EET2_T4_E12temp_storage+72];
	selp.b64 	%rd382, %rd381, 0, %p121;
	add.s64 	%rd383, %rd380, %rd382;
	setp.gt.u32 	%p122, %r6, 256;
	ld.shared.u64 	%rd384, [_ZZN3cub18CUB_300001_SM_10006detail6reduce18DeviceReduceKernelINS2_10policy_hubIljN4cuda3std3__44plusIlEEE10Policy1000EN6thrust24THRUST_300001_SM_1000_NS18transform_iteratorINSD_6detail14equal_to_valueIcEENSF_15normal_iteratorINSD_10device_ptrIcEEEEllEEjS9_lNS7_10__identityEEEvT0_PT3_T1_NS0_13GridEvenShareISR_EET2_T4_E12temp_storage+80];
	selp.b64 	%rd385, %rd384, 0, %p122;
	add.s64 	%rd386, %rd383, %rd385;
	setp.gt.u32 	%p123, %r6, 288;
	ld.shared.u64 	%rd387, [_ZZN3cub18CUB_300001_SM_10006detail6reduce18DeviceReduceKernelINS2_10policy_hubIljN4cuda3std3__44plusIlEEE10Policy1000EN6thrust24THRUST_300001_SM_1000_NS18transform_iteratorINSD_6detail14equal_to_valueIcEENSF_15normal_iteratorINSD_10device_ptrIcEEEEllEEjS9_lNS7_10__identityEEEvT0_PT3_T1_NS0_13GridEvenShareISR_EET2_T4_E12temp_storage+88];
	selp.b64 	%rd388, %rd387, 0, %p123;
	add.s64 	%rd389, %rd386, %rd388;
	setp.gt.u32 	%p124, %r6, 320;
	ld.shared.u64 	%rd390, [_ZZN3cub18CUB_300001_SM_10006detail6reduce18DeviceReduceKernelINS2_10policy_hubIljN4cuda3std3__44plusIlEEE10Policy1000EN6thrust24THRUST_300001_SM_1000_NS18transform_iteratorINSD_6detail14equal_to_valueIcEENSF_15normal_iteratorINSD_10device_ptrIcEEEEllEEjS9_lNS7_10__identityEEEvT0_PT3_T1_NS0_13GridEvenShareISR_EET2_T4_E12temp_storage+96];
	selp.b64 	%rd391, %rd390, 0, %p124;
	add.s64 	%rd392, %rd389, %rd391;
	setp.gt.u32 	%p125, %r6, 352;
	ld.shared.u64 	%rd393, [_ZZN3cub18CUB_300001_SM_10006detail6reduce18DeviceReduceKernelINS2_10policy_hubIljN4cuda3std3__44plusIlEEE10Policy1000EN6thrust24THRUST_300001_SM_1000_NS18transform_iteratorINSD_6detail14equal_to_valueIcEENSF_15normal_iteratorINSD_10device_ptrIcEEEEllEEjS9_lNS7_10__identityEEEvT0_PT3_T1_NS0_13GridEvenShareISR_EET2_T4_E12temp_storage+104];
	selp.b64 	%rd394, %rd393, 0, %p125;
	add.s64 	%rd395, %rd392, %rd394;
	setp.gt.u32 	%p126, %r6, 384;
	ld.shared.u64 	%rd396, [_ZZN3cub18CUB_300001_SM_10006detail6reduce18DeviceReduceKernelINS2_10policy_hubIljN4cuda3std3__44plusIlEEE10Policy1000EN6thrust24THRUST_300001_SM_1000_NS18transform_iteratorINSD_6detail14equal_to_valueIcEENSF_15normal_iteratorINSD_10device_ptrIcEEEEllEEjS9_lNS7_10__identityEEEvT0_PT3_T1_NS0_13GridEvenShareISR_EET2_T4_E12temp_storage+112];
	selp.b64 	%rd397, %rd396, 0, %p126;
	add.s64 	%rd398, %rd395, %rd397;
	setp.gt.u32 	%p127, %r6, 416;
	ld.shared.u64 	%rd399, [_ZZN3cub18CUB_300001_SM_10006detail6reduce18DeviceReduceKernelINS2_10policy_hubIljN4cuda3std3__44plusIlEEE10Policy1000EN6thrust24THRUST_300001_SM_1000_NS18transform_iteratorINSD_6detail14equal_to_valueIcEENSF_15normal_iteratorINSD_10device_ptrIcEEEEllEEjS9_lNS7_10__identityEEEvT0_PT3_T1_NS0_13GridEvenShareISR_EET2_T4_E12temp_storage+120];
	selp.b64 	%rd400, %rd399, 0, %p127;
	add.s64 	%rd401, %rd398, %rd400;
	setp.gt.u32 	%p128, %r6, 448;
	ld.shared.u64 	%rd402, [_ZZN3cub18CUB_300001_SM_10006detail6reduce18DeviceReduceKernelINS2_10policy_hubIljN4cuda3std3__44plusIlEEE10Policy1000EN6thrust24THRUST_300001_SM_1000_NS18transform_iteratorINSD_6detail14equal_to_valueIcEENSF_15normal_iteratorINSD_10device_ptrIcEEEEllEEjS9_lNS7_10__identityEEEvT0_PT3_T1_NS0_13GridEvenShareISR_EET2_T4_E12temp_storage+128];
	selp.b64 	%rd403, %rd402, 0, %p128;
	add.s64 	%rd404, %rd401, %rd403;
	setp.gt.u32 	%p129, %r6, 480;
	ld.shared.u64 	%rd405, [_ZZN3cub18CUB_300001_SM_10006detail6reduce18DeviceReduceKernelINS2_10policy_hubIljN4cuda3std3__44plusIlEEE10Policy1000EN6thrust24THRUST_300001_SM_1000_NS18transform_iteratorINSD_6detail14equal_to_valueIcEENSF_15normal_iteratorINSD_10device_ptrIcEEEEllEEjS9_lNS7_10__identityEEEvT0_PT3_T1_NS0_13GridEvenShareISR_EET2_T4_E12temp_storage+136];
	selp.b64 	%rd406, %rd405, 0, %p129;
	add.s64 	%rd474, %rd404, %rd406;
	bra.uni 	$L__BB4_48;
$L__BB4_26:
	mov.u32 	%r35, %tid.x;
	add.s32 	%r74, %r343, %r35;
	cvt.u64.u32 	%rd42, %r74;
	add.s64 	%rd43, %rd1, %rd42;
	ld.global.u8 	%rs2, [%rd43];
	and.b16  	%rs3, %rs1, 255;
	setp.eq.s16 	%p2, %rs2, %rs3;
	selp.u64 	%rd44, 1, 0, %p2;
	ld.global.u8 	%rs4, [%rd43+512];
	setp.eq.s16 	%p3, %rs4, %rs3;
	selp.u64 	%rd45, 1, 0, %p3;
	ld.global.u8 	%rs5, [%rd43+1024];
	setp.eq.s16 	%p4, %rs5, %rs3;
	selp.u64 	%rd46, 1, 0, %p4;
	ld.global.u8 	%rs6, [%rd43+1536];
	setp.eq.s16 	%p5, %rs6, %rs3;
	selp.u64 	%rd47, 1, 0, %p5;
	ld.global.u8 	%rs7, [%rd43+2048];
	setp.eq.s16 	%p6, %rs7, %rs3;
	selp.u64 	%rd48, 1, 0, %p6;
	ld.global.u8 	%rs8, [%rd43+2560];
	setp.eq.s16 	%p7, %rs8, %rs3;
	selp.u64 	%rd49, 1, 0, %p7;
	ld.global.u8 	%rs9, [%rd43+3072];
	setp.eq.s16 	%p8, %rs9, %rs3;
	selp.u64 	%rd50, 1, 0, %p8;
	add.s64 	%rd51, %rd45, %rd44;
	add.s64 	%rd52, %rd51, %rd46;
	add.s64 	%rd53, %rd52, %rd47;
	add.s64 	%rd54, %rd53, %rd48;
	add.s64 	%rd55, %rd54, %rd49;
	add.s64 	%rd473, %rd55, %rd50;
	setp.lt.u32 	%p9, %r6, %r4;
	@%p9 bra 	$L__BB4_44;
	add.s32 	%r36, %r4, %r343;
	not.b32 	%r76, %r35;
	add.s32 	%r77, %r76, %r1;
	sub.s32 	%r78, %r77, %r4;
	sub.s32 	%r340, %r78, %r343;
	add.s32 	%r79, %r36, %r35;
	add.s32 	%r339, %r79, 4096;
	mov.b32 	%r342, 0;
	cvt.u64.u32 	%rd57, %r35;
	mov.u32 	%r341, %r36;
$L__BB4_28:
	add.s32 	%r343, %r343, %r4;
	add.s32 	%r80, %r1, -3584;
	setp.gt.u32 	%p10, %r343, %r80;
	@%p10 bra 	$L__BB4_30;
	cvt.u64.u32 	%rd56, %r343;
	add.s64 	%rd58, %rd57, %rd56;
	add.s64 	%rd59, %rd1, %rd58;
	ld.global.u8 	%rs10, [%rd59];
	setp.eq.s16 	%p11, %rs10, %rs3;
	selp.u64 	%rd60, 1, 0, %p11;
	ld.global.u8 	%rs12, [%rd59+512];
	setp.eq.s16 	%p12, %rs12, %rs3;
	selp.u64 	%rd61, 1, 0, %p12;
	ld.global.u8 	%rs13, [%rd59+1024];
	setp.eq.s16 	%p13, %rs13, %rs3;
	selp.u64 	%rd62, 1, 0, %p13;
	ld.global.u8 	%rs14, [%rd59+1536];
	setp.eq.s16 	%p14, %rs14, %rs3;
	selp.u64 	%rd63, 1, 0, %p14;
	ld.global.u8 	%rs15, [%rd59+2048];
	setp.eq.s16 	%p15, %rs15, %rs3;
	selp.u64 	%rd64, 1, 0, %p15;
	ld.global.u8 	%rs16, [%rd59+2560];
	setp.eq.s16 	%p16, %rs16, %rs3;
	selp.u64 	%rd65, 1, 0, %p16;
	ld.global.u8 	%rs17, [%rd59+3072];
	setp.eq.s16 	%p17, %rs17, %rs3;
	selp.u64 	%rd66, 1, 0, %p17;
	add.s64 	%rd67, %rd473, %rd60;
	add.s64 	%rd68, %rd67, %rd61;
	add.s64 	%rd69, %rd68, %rd62;
	add.s64 	%rd70, %rd69, %rd63;
	add.s64 	%rd71, %rd70, %rd64;
	add.s64 	%rd72, %rd71, %rd65;
	add.s64 	%rd473, %rd72, %rd66;
	sub.s32 	%r81, %r1, %r343;
	setp.lt.u32 	%p18, %r81, %r4;
	add.s32 	%r342, %r342, 1;
	add.s32 	%r341, %r341, %r4;
	sub.s32 	%r340, %r340, %r4;
	add.s32 	%r339, %r339, %r4;
	@%p18 bra 	$L__BB4_44;
	bra.uni 	$L__BB4_28;
$L__BB4_30:
	setp.le.u32 	%p19, %r1, %r343;
	sub.s32 	%r82, %r1, %r343;
	setp.ge.s32 	%p20, %r35, %r82;
	or.pred  	%p21, %p19, %p20;
	@%p21 bra 	$L__BB4_44;
	not.b32 	%r84, %r35;
	add.s32 	%r85, %r1, %r84;
	sub.s32 	%r86, %r85, %r36;
	mul.lo.s32 	%r87, %r2, %r342;
	mad.lo.s32 	%r88, %r87, -3584, %r86;
	shr.u32 	%r89, %r88, 9;
	add.s32 	%r49, %r89, 1;
	and.b32  	%r50, %r49, 15;
	setp.lt.u32 	%p22, %r88, 7680;
	mov.u32 	%r348, %r35;
	@%p22 bra 	$L__BB4_35;
	or.b32  	%r346, %r35, 4096;
	shr.u32 	%r90, %r340, 9;
	add.s32 	%r91, %r90, 1;
	and.b32  	%r92, %r91, 16777200;
	neg.s32 	%r344, %r92;
$L__BB4_33:
	.pragma "nounroll";
	add.s32 	%r93, %r339, -4096;
	cvt.u64.u32 	%rd74, %r93;
	add.s64 	%rd75, %rd1, %rd74;
	ld.global.u8 	%rs18, [%rd75];
	setp.eq.s16 	%p23, %rs18, %rs3;
	selp.u64 	%rd76, 1, 0, %p23;
	add.s64 	%rd77, %rd473, %rd76;
	add.s32 	%r94, %r339, -3584;
	cvt.u64.u32 	%rd78, %r94;
	add.s64 	%rd79, %rd1, %rd78;
	ld.global.u8 	%rs20, [%rd79];
	setp.eq.s16 	%p24, %rs20, %rs3;
	selp.u64 	%rd80, 1, 0, %p24;
	add.s64 	%rd81, %rd77, %rd80;
	add.s32 	%r95, %r339, -3072;
	cvt.u64.u32 	%rd82, %r95;
	add.s64 	%rd83, %rd1, %rd82;
	ld.global.u8 	%rs21, [%rd83];
	setp.eq.s16 	%p25, %rs21, %rs3;
	selp.u64 	%rd84, 1, 0, %p25;
	add.s64 	%rd85, %rd81, %rd84;
	add.s32 	%r96, %r339, -2560;
	cvt.u64.u32 	%rd86, %r96;
	add.s64 	%rd87, %rd1, %rd86;
	ld.global.u8 	%rs22, [%rd87];
	setp.eq.s16 	%p26, %rs22, %rs3;
	selp.u64 	%rd88, 1, 0, %p26;
	add.s64 	%rd89, %rd85, %rd88;
	add.s32 	%r97, %r339, -2048;
	cvt.u64.u32 	%rd90, %r97;
	add.s64 	%rd91, %rd1, %rd90;
	ld.global.u8 	%rs23, [%rd91];
	setp.eq.s16 	%p27, %rs23, %rs3;
	selp.u64 	%rd92, 1, 0, %p27;
	add.s64 	%rd93, %rd89, %rd92;
	add.s32 	%r98, %r339, -1536;
	cvt.u64.u32 	%rd94, %r98;
	add.s64 	%rd95, %rd1, %rd94;
	ld.global.u8 	%rs24, [%rd95];
	setp.eq.s16 	%p28, %rs24, %rs3;
	selp.u64 	%rd96, 1, 0, %p28;
	add.s64 	%rd97, %rd93, %rd96;
	add.s32 	%r99, %r339, -1024;
	cvt.u64.u32 	%rd98, %r99;
	add.s64 	%rd99, %rd1, %rd98;
	ld.global.u8 	%rs25, [%rd99];
	setp.eq.s16 	%p29, %rs25, %rs3;
	selp.u64 	%rd100, 1, 0, %p29;
	add.s64 	%rd101, %rd97, %rd100;
	add.s32 	%r100, %r339, 3584;
	add.s32 	%r101, %r339, -512;
	cvt.u64.u32 	%rd102, %r101;
	add.s64 	%rd103, %rd1, %rd102;
	ld.global.u8 	%rs26, [%rd103];
	setp.eq.s16 	%p30, %rs26, %rs3;
	selp.u64 	%rd104, 1, 0, %p30;
	add.s64 	%rd105, %rd101, %rd104;
	cvt.u64.u32 	%rd106, %r339;
	add.s64 	%rd107, %rd1, %rd106;
	ld.global.u8 	%rs27, [%rd107];
	setp.eq.s16 	%p31, %rs27, %rs3;
	selp.u64 	%rd108, 1, 0, %p31;
	add.s64 	%rd109, %rd105, %rd108;
	add.s32 	%r102, %r339, 512;
	cvt.u64.u32 	%rd110, %r102;
	add.s64 	%rd111, %rd1, %rd110;
	ld.global.u8 	%rs28, [%rd111];
	setp.eq.s16 	%p32, %rs28, %rs3;
	selp.u64 	%rd112, 1, 0, %p32;
	add.s64 	%rd113, %rd109, %rd112;
	add.s32 	%r103, %r339, 1024;
	cvt.u64.u32 	%rd114, %r103;
	add.s64 	%rd115, %rd1, %rd114;
	ld.global.u8 	%rs29, [%rd115];
	setp.eq.s16 	%p33, %rs29, %rs3;
	selp.u64 	%rd116, 1, 0, %p33;
	add.s64 	%rd117, %rd113, %rd116;
	add.s32 	%r104, %r339, 1536;
	cvt.u64.u32 	%rd118, %r104;
	add.s64 	%rd119, %rd1, %rd118;
	ld.global.u8 	%rs30, [%rd119];
	setp.eq.s16 	%p34, %rs30, %rs3;
	selp.u64 	%rd120, 1, 0, %p34;
	add.s64 	%rd121, %rd117, %rd120;
	add.s32 	%r105, %r339, 2048;
	cvt.u64.u32 	%rd122, %r105;
	add.s64 	%rd123, %rd1, %rd122;
	ld.global.u8 	%rs31, [%rd123];
	setp.eq.s16 	%p35, %rs31, %rs3;
	selp.u64 	%rd124, 1, 0, %p35;
	add.s64 	%rd125, %rd121, %rd124;
	add.s32 	%r106, %r339, 2560;
	cvt.u64.u32 	%rd126, %r106;
	add.s64 	%rd127, %rd1, %rd126;
	ld.global.u8 	%rs32, [%rd127];
	setp.eq.s16 	%p36, %rs32, %rs3;
	selp.u64 	%rd128, 1, 0, %p36;
	add.s64 	%rd129, %rd125, %rd128;
	add.s32 	%r107, %r339, 3072;
	cvt.u64.u32 	%rd130, %r107;
	add.s64 	%rd131, %rd1, %rd130;
	ld.global.u8 	%rs33, [%rd131];
	setp.eq.s16 	%p37, %rs33, %rs3;
	selp.u64 	%rd132, 1, 0, %p37;
	add.s64 	%rd133, %rd129, %rd132;
	cvt.u64.u32 	%rd134, %r100;
	add.s64 	%rd135, %rd1, %rd134;
	ld.global.u8 	%rs34, [%rd135];
	setp.eq.s16 	%p38, %rs34, %rs3;
	selp.u64 	%rd136, 1, 0, %p38;
	add.s64 	%rd473, %rd133, %rd136;
	add.s32 	%r346, %r346, 8192;
	add.s32 	%r339, %r339, 8192;
	add.s32 	%r344, %r344, 16;
	setp.ne.s32 	%p39, %r344, 0;
	@%p39 bra 	$L__BB4_33;
	add.s32 	%r348, %r346, -4096;
$L__BB4_35:
	setp.eq.s32 	%p40, %r50, 0;
	@%p40 bra 	$L__BB4_44;
	and.b32  	%r61, %r49, 7;
	setp.lt.u32 	%p41, %r50, 8;
	@%p41 bra 	$L__BB4_38;
	add.s32 	%r108, %r348, %r343;
	cvt.u64.u32 	%rd138, %r108;
	add.s64 	%rd139, %rd1, %rd138;
	ld.global.u8 	%rs35, [%rd139];
	setp.eq.s16 	%p42, %rs35, %rs3;
	selp.u64 	%rd140, 1, 0, %p42;
	add.s64 	%rd141, %rd473, %rd140;
	add.s32 	%r109, %r108, 512;
	cvt.u64.u32 	%rd142, %r109;
	add.s64 	%rd143, %rd1, %rd142;
	ld.global.u8 	%rs37, [%rd143];
	setp.eq.s16 	%p43, %rs37, %rs3;
	selp.u64 	%rd144, 1, 0, %p43;
	add.s64 	%rd145, %rd141, %rd144;
	add.s32 	%r110, %r108, 1024;
	cvt.u64.u32 	%rd146, %r110;
	add.s64 	%rd147, %rd1, %rd146;
	ld.global.u8 	%rs38, [%rd147];
	setp.eq.s16 	%p44, %rs38, %rs3;
	selp.u64 	%rd148, 1, 0, %p44;
	add.s64 	%rd149, %rd145, %rd148;
	add.s32 	%r111, %r108, 1536;
	cvt.u64.u32 	%rd150, %r111;
	add.s64 	%rd151, %rd1, %rd150;
	ld.global.u8 	%rs39, [%rd151];
	setp.eq.s16 	%p45, %rs39, %rs3;
	selp.u64 	%rd152, 1, 0, %p45;
	add.s64 	%rd153, %rd149, %rd152;
	add.s32 	%r112, %r108, 2048;
	cvt.u64.u32 	%rd154, %r112;
	add.s64 	%rd155, %rd1, %rd154;
	ld.global.u8 	%rs40, [%rd155];
	setp.eq.s16 	%p46, %rs40, %rs3;
	selp.u64 	%rd156, 1, 0, %p46;
	add.s64 	%rd157, %rd153, %rd156;
	add.s32 	%r113, %r108, 2560;
	cvt.u64.u32 	%rd158, %r113;
	add.s64 	%rd159, %rd1, %rd158;
	ld.global.u8 	%rs41, [%rd159];
	setp.eq.s16 	%p47, %rs41, %rs3;
	selp.u64 	%rd160, 1, 0, %p47;
	add.s64 	%rd161, %rd157, %rd160;
	add.s32 	%r114, %r108, 3072;
	cvt.u64.u32 	%rd162, %r114;
	add.s64 	%rd163, %rd1, %rd162;
	ld.global.u8 	%rs42, [%rd163];
	setp.eq.s16 	%p48, %rs42, %rs3;
	selp.u64 	%rd164, 1, 0, %p48;
	add.s64 	%rd165, %rd161, %rd164;
	add.s32 	%r115, %r108, 3584;
	cvt.u64.u32 	%rd166, %r115;
	add.s64 	%rd167, %rd1, %rd166;
	ld.global.u8 	%rs43, [%rd167];
	setp.eq.s16 	%p49, %rs43, %rs3;
	selp.u64 	%rd168, 1, 0, %p49;
	add.s64 	%rd473, %rd165, %rd168;
	add.s32 	%r348, %r348, 4096;
$L__BB4_38:
	setp.eq.s32 	%p50, %r61, 0;
	@%p50 bra 	$L__BB4_44;
	setp.lt.u32 	%p51, %r61, 4;
	@%p51 bra 	$L__BB4_41;
	add.s32 	%r116, %r348, %r343;
	cvt.u64.u32 	%rd170, %r116;
	add.s64 	%rd171, %rd1, %rd170;
	ld.global.u8 	%rs44, [%rd171];
	setp.eq.s16 	%p52, %rs44, %rs3;
	selp.u64 	%rd172, 1, 0, %p52;
	add.s64 	%rd173, %rd473, %rd172;
	add.s32 	%r117, %r116, 512;
	cvt.u64.u32 	%rd174, %r117;
	add.s64 	%rd175, %rd1, %rd174;
	ld.global.u8 	%rs46, [%rd175];
	setp.eq.s16 	%p53, %rs46, %rs3;
	selp.u64 	%rd176, 1, 0, %p53;
	add.s64 	%rd177, %rd173, %rd176;
	add.s32 	%r118, %r116, 1024;
	cvt.u64.u32 	%rd178, %r118;
	add.s64 	%rd179, %rd1, %rd178;
	ld.global.u8 	%rs47, [%rd179];
	setp.eq.s16 	%p54, %rs47, %rs3;
	selp.u64 	%rd180, 1, 0, %p54;
	add.s64 	%rd181, %rd177, %rd180;
	add.s32 	%r119, %r116, 1536;
	cvt.u64.u32 	%rd182, %r119;
	add.s64 	%rd183, %rd1, %rd182;
	ld.global.u8 	%rs48, [%rd183];
	setp.eq.s16 	%p55, %rs48, %rs3;
	selp.u64 	%rd184, 1, 0, %p55;
	add.s64 	%rd473, %rd181, %rd184;
	add.s32 	%r348, %r348, 2048;
$L__BB4_41:
	and.b32  	%r120, %r49, 3;
	setp.eq.s32 	%p56, %r120, 0;
	@%p56 bra 	$L__BB4_44;
	add.s32 	%r351, %r348, %r341;
	cvt.u16.u32 	%rs49, %r340;
	shr.u16 	%rs50, %rs49, 9;
	add.s16 	%rs51, %rs50, 1;
	cvt.u32.u16 	%r121, %rs51;
	and.b32  	%r122, %r121, 3;
	neg.s32 	%r350, %r122;
$L__BB4_43:
	.pragma "nounroll";
	cvt.u64.u32 	%rd185, %r351;
	add.s64 	%rd186, %rd1, %rd185;
	ld.global.u8 	%rs52, [%rd186];
	setp.eq.s16 	%p57, %rs52, %rs3;
	selp.u64 	%rd187, 1, 0, %p57;
	add.s64 	%rd473, %rd473, %rd187;
	add.s32 	%r351, %r351, 512;
	add.s32 	%r350, %r350, 1;
	setp.ne.s32 	%p58, %r350, 0;
	@%p58 bra 	$L__BB4_43;
$L__BB4_44:
	// begin inline asm
	mov.u32 %r123, %laneid;
	// end inline asm
	mov.b64 	{%r125, %r130}, %rd473;
	mov.b32 	%r131, 1;
	mov.b32 	%r172, 31;
	mov.b32 	%r173, -1;
	// begin inline asm
	shfl.sync.down.b32 %r124, %r125, %r131, %r172, %r173;
	// end inline asm
	// begin inline asm
	shfl.sync.down.b32 %r129, %r130, %r131, %r172, %r173;
	// end inline asm
	mov.b64 	%rd188, {%r124, %r129};
	setp.gt.s32 	%p59, %r123, 30;
	selp.b64 	%rd189, 0, %rd188, %p59;
	add.s64 	%rd190, %rd189, %rd473;
	mov.b64 	{%r135, %r140}, %rd190;
	mov.b32 	%r141, 2;
	// begin inline asm
	shfl.sync.down.b32 %r134, %r135, %r141, %r172, %r173;
	// end inline asm
	// begin inline asm
	shfl.sync.down.b32 %r139, %r140, %r141, %r172, %r173;
	// end inline asm
	mov.b64 	%rd191, {%r134, %r139};
	setp.gt.s32 	%p60, %r123, 29;
	selp.b64 	%rd192, 0, %rd191, %p60;
	add.s64 	%rd193, %rd192, %rd190;
	mov.b64 	{%r145, %r150}, %rd193;
	mov.b32 	%r151, 4;
	// begin inline asm
	shfl.sync.down.b32 %r144, %r145, %r151, %r172, %r173;
	// end inline asm
	// begin inline asm
	shfl.sync.down.b32 %r149, %r150, %r151, %r172, %r173;
	// end inline asm
	mov.b64 	%rd194, {%r144, %r149};
	setp.gt.s32 	%p61, %r123, 27;
	selp.b64 	%rd195, 0, %rd194, %p61;
	add.s64 	%rd196, %rd195, %rd193;
	mov.b64 	{%r155, %r160}, %rd196;
	mov.b32 	%r161, 8;
	// begin inline asm
	shfl.sync.down.b32 %r154, %r155, %r161, %r172, %r173;
	// end inline asm
	// begin inline asm
	shfl.sync.down.b32 %r159, %r160, %r161, %r172, %r173;
	// end inline asm
	mov.b64 	%rd197, {%r154, %r159};
	setp.gt.s32 	%p62, %r123, 23;
	selp.b64 	%rd198, 0, %rd197, %p62;
	add.s64 	%rd199, %rd198, %rd196;
	mov.b64 	{%r165, %r170}, %rd199;
	mov.b32 	%r171, 16;
	// begin inline asm
	shfl.sync.down.b32 %r164, %r165, %r171, %r172, %r173;
	// end inline asm
	// begin inline asm
	shfl.sync.down.b32 %r169, %r170, %r171, %r172, %r173;
	// end inline asm
	mov.b64 	%rd200, {%r164, %r169};
	setp.gt.s32 	%p63, %r123, 15;
	selp.b64 	%rd201, 0, %rd200, %p63;
	add.s64 	%rd474, %rd201, %rd199;
	setp.ne.s32 	%p64, %r123, 0;
	@%p64 bra 	$L__BB4_46;
	shr.u32 	%r174, %r35, 2;
	and.b32  	%r175, %r174, 248;
	mov.u32 	%r176, _ZZN3cub18CUB_300001_SM_10006detail6reduce18DeviceReduceKernelINS2_10policy_hubIljN4cuda3std3__44plusIlEEE10Policy1000EN6thrust24THRUST_300001_SM_1000_NS18transform_iteratorINSD_6detail14equal_to_valueIcEENSF_15normal_iteratorINSD_10device_ptrIcEEEEllEEjS9_lNS7_10__identityEEEvT0_PT3_T1_NS0_13GridEvenShareISR_EET2_T4_E12temp_storage;
	add.s32 	%r177, %r176, %r175;
	st.shared.u64 	[%r177+16], %rd474;
$L__BB4_46:
	bar.sync 	0;
	setp.ne.s32 	%p65, %r35, 0;
	@%p65 bra 	$L__BB4_48;
	ld.shared.u64 	%rd202, [_ZZN3cub18CUB_300001_SM_10006detail6reduce18DeviceReduceKernelINS2_10policy_hubIljN4cuda3std3__44plusIlEEE10Policy1000EN6thrust24THRUST_300001_SM_1000_NS18transform_iteratorINSD_6detail14equal_to_valueIcEENSF_15normal_iteratorINSD_10device_ptrIcEEEEllEEjS9_lNS7_10__identityEEEvT0_PT3_T1_NS0_13GridEvenShareISR_EET2_T4_E12temp_storage+24];
	add.s64 	%rd203, %rd202, %rd474;
	ld.shared.u64 	%rd204, [_ZZN3cub18CUB_300001_SM_10006detail6reduce18DeviceReduceKernelINS2_10policy_hubIljN4cuda3std3__44plusIlEEE10Policy1000EN6thrust24THRUST_300001_SM_1000_NS18transform_iteratorINSD_6detail14equal_to_valueIcEENSF_15normal_iteratorINSD_10device_ptrIcEEEEllEEjS9_lNS7_10__identityEEEvT0_PT3_T1_NS0_13GridEvenShareISR_EET2_T4_E12temp_storage+32];
	add.s64 	%rd205, %rd203, %rd204;
	ld.shared.u64 	%rd206, [_ZZN3cub18CUB_300001_SM_10006detail6reduce18DeviceReduceKernelINS2_10policy_hubIljN4cuda3std3__44plusIlEEE10Policy1000EN6thrust24THRUST_300001_SM_1000_NS18transform_iteratorINSD_6detail14equal_to_valueIcEENSF_15normal_iteratorINSD_10device_ptrIcEEEEllEEjS9_lNS7_10__identityEEEvT0_PT3_T1_NS0_13GridEvenShareISR_EET2_T4_E12temp_storage+40];
	add.s64 	%rd207, %rd205, %rd206;
	ld.shared.u64 	%rd208, [_ZZN3cub18CUB_300001_SM_10006detail6reduce18DeviceReduceKernelINS2_10policy_hubIljN4cuda3std3__44plusIlEEE10Policy1000EN6thrust24THRUST_300001_SM_1000_NS18transform_iteratorINSD_6detail14equal_to_valueIcEENSF_15normal_iteratorINSD_10device_ptrIcEEEEllEEjS9_lNS7_10__identityEEEvT0_PT3_T1_NS0_13GridEvenShareISR_EET2_T4_E12temp_storage+48];
	add.s64 	%rd209, %rd207, %rd208;
	ld.shared.u64 	%rd210, [_ZZN3cub18CUB_300001_SM_10006detail6reduce18DeviceReduceKernelINS2_10policy_hubIljN4cuda3std3__44plusIlEEE10Policy1000EN6thrust24THRUST_300001_SM_1000_NS18transform_iteratorINSD_6detail14equal_to_valueIcEENSF_15normal_iteratorINSD_10device_ptrIcEEEEllEEjS9_lNS7_10__identityEEEvT0_PT3_T1_NS0_13GridEvenShareISR_EET2_T4_E12temp_storage+56];
	add.s64 	%rd211, %rd209, %rd210;
	ld.shared.u64 	%rd212, [_ZZN3cub18CUB_300001_SM_10006detail6reduce18DeviceReduceKernelINS2_10policy_hubIljN4cuda3std3__44plusIlEEE10Policy1000EN6thrust24THRUST_300001_SM_1000_NS18transform_iteratorINSD_6detail14equal_to_valueIcEENSF_15normal_iteratorINSD_10device_ptrIcEEEEllEEjS9_lNS7_10__identityEEEvT0_PT3_T1_NS0_13GridEvenShareISR_EET2_T4_E12temp_storage+64];
	add.s64 	%rd213, %rd211, %rd212;
	ld.shared.u64 	%rd214, [_ZZN3cub18CUB_300001_SM_10006detail6reduce18DeviceReduceKernelINS2_10policy_hubIljN4cuda3std3__44plusIlEEE10Policy1000EN6thrust24THRUST_300001_SM_1000_NS18transform_iteratorINSD_6detail14equal_to_valueIcEENSF_15normal_iteratorINSD_10device_ptrIcEEEEllEEjS9_lNS7_10__identityEEEvT0_PT3_T1_NS0_13GridEvenShareISR_EET2_T4_E12temp_storage+72];
	add.s64 	%rd215, %rd213, %rd214;
	ld.shared.u64 	%rd216, [_ZZN3cub18CUB_300001_SM_10006detail6reduce18DeviceReduceKernelINS2_10policy_hubIljN4cuda3std3__44plusIlEEE10Policy1000EN6thrust24THRUST_300001_SM_1000_NS18transform_iteratorINSD_6detail14equal_to_valueIcEENSF_15normal_iteratorINSD_10device_ptrIcEEEEllEEjS9_lNS7_10__identityEEEvT0_PT3_T1_NS0_13GridEvenShareISR_EET2_T4_E12temp_storage+80];
	add.s64 	%rd217, %rd215, %rd216;
	ld.shared.u64 	%rd218, [_ZZN3cub18CUB_300001_SM_10006detail6reduce18DeviceReduceKernelINS2_10policy_hubIljN4cuda3std3__44plusIlEEE10Policy1000EN6thrust24THRUST_300001_SM_1000_NS18transform_iteratorINSD_6detail14equal_to_valueIcEENSF_15normal_iteratorINSD_10device_ptrIcEEEEllEEjS9_lNS7_10__identityEEEvT0_PT3_T1_NS0_13GridEvenShareISR_EET2_T4_E12temp_storage+88];
	add.s64 	%rd219, %rd217, %rd218;
	ld.shared.u64 	%rd220, [_ZZN3cub18CUB_300001_SM_10006detail6reduce18DeviceReduceKernelINS2_10policy_hubIljN4cuda3std3__44plusIlEEE10Policy1000EN6thrust24THRUST_300001_SM_1000_NS18transform_iteratorINSD_6detail14equal_to_valueIcEENSF_15normal_iteratorINSD_10device_ptrIcEEEEllEEjS9_lNS7_10__identityEEEvT0_PT3_T1_NS0_13GridEvenShareISR_EET2_T4_E12temp_storage+96];
	add.s64 	%rd221, %rd219, %rd220;
	ld.shared.u64 	%rd222, [_ZZN3cub18CUB_300001_SM_10006detail6reduce18DeviceReduceKernelINS2_10policy_hubIljN4cuda3std3__44plusIlEEE10Policy1000EN6thrust24THRUST_300001_SM_1000_NS18transform_iteratorINSD_6detail14equal_to_valueIcEENSF_15normal_iteratorINSD_10device_ptrIcEEEEllEEjS9_lNS7_10__identityEEEvT0_PT3_T1_NS0_13GridEvenShareISR_EET2_T4_E12temp_storage+104];
	add.s64 	%rd223, %rd221, %rd222;
	ld.shared.u64 	%rd224, [_ZZN3cub18CUB_300001_SM_10006detail6reduce18DeviceReduceKernelINS2_10policy_hubIljN4cuda3std3__44plusIlEEE10Policy1000EN6thrust24THRUST_300001_SM_1000_NS18transform_iteratorINSD_6detail14equal_to_valueIcEENSF_15normal_iteratorINSD_10device_ptrIcEEEEllEEjS9_lNS7_10__identityEEEvT0_PT3_T1_NS0_13GridEvenShareISR_EET2_T4_E12temp_storage+112];
	add.s64 	%rd225, %rd223, %rd224;
	ld.shared.u64 	%rd226, [_ZZN3cub18CUB_300001_SM_10006detail6reduce18DeviceReduceKernelINS2_10policy_hubIljN4cuda3std3__44plusIlEEE10Policy1000EN6thrust24THRUST_300001_SM_1000_NS18transform_iteratorINSD_6detail14equal_to_valueIcEENSF_15normal_iteratorINSD_10device_ptrIcEEEEllEEjS9_lNS7_10__identityEEEvT0_PT3_T1_NS0_13GridEvenShareISR_EET2_T4_E12temp_storage+120];
	add.s64 	%rd227, %rd225, %rd226;
	ld.shared.u64 	%rd228, [_ZZN3cub18CUB_300001_SM_10006detail6reduce18DeviceReduceKernelINS2_10policy_hubIljN4cuda3std3__44plusIlEEE10Policy1000EN6thrust24THRUST_300001_SM_1000_NS18transform_iteratorINSD_6detail14equal_to_valueIcEENSF_15normal_iteratorINSD_10device_ptrIcEEEEllEEjS9_lNS7_10__identityEEEvT0_PT3_T1_NS0_13GridEvenShareISR_EET2_T4_E12temp_storage+128];
	add.s64 	%rd229, %rd227, %rd228;
	ld.shared.u64 	%rd230, [_ZZN3cub18CUB_300001_SM_10006detail6reduce18DeviceReduceKernelINS2_10policy_hubIljN4cuda3std3__44plusIlEEE10Policy1000EN6thrust24THRUST_300001_SM_1000_NS18transform_iteratorINSD_6detail14equal_to_valueIcEENSF_15normal_iteratorINSD_10device_ptrIcEEEEllEEjS9_lNS7_10__identityEEEvT0_PT3_T1_NS0_13GridEvenShareISR_EET2_T4_E12temp_storage+136];
	add.s64 	%rd474, %rd229, %rd230;
$L__BB4_48:
	mov.u32 	%r329, %tid.x;
	setp.ne.s32 	%p137, %r329, 0;
	@%p137 bra 	$L__BB4_50;
	ld.param.u64 	%rd453, [_ZN3cub18CUB_300001_SM_10006detail6reduce18DeviceReduceKernelINS2_10policy_hubIljN4cuda3std3__44plusIlEEE10Policy1000EN6thrust24THRUST_300001_SM_1000_NS18transform_iteratorINSD_6detail14equal_to_valueIcEENSF_15normal_iteratorINSD_10device_ptrIcEEEEllEEjS9_lNS7_10__identityEEEvT0_PT3_T1_NS0_13GridEvenShareISR_EET2_T4__param_1];
	cvta.to.global.u64 	%rd450, %rd453;
	mul.wide.u32 	%rd451, %r3, 8;
	add.s64 	%rd452, %rd450, %rd451;
	st.global.u64 	[%rd452], %rd474;
$L__BB4_50:
	ret;

}
	// .globl	_ZN3cub18CUB_300001_SM_10006detail6reduce28DeviceReduceSingleTileKernelINS2_10policy_hubIljN4cuda3std3__44plusIlEEE10Policy1000EPlSC_iS9_llNS7_10__identityEEEvT0_T1_T2_T3_T4_T6_
.visible .entry _ZN3cub18CUB_300001_SM_10006detail6reduce28DeviceReduceSingleTileKernelINS2_10policy_hubIljN4cuda3std3__44plusIlEEE10Policy1000EPlSC_iS9_llNS7_10__identityEEEvT0_T1_T2_T3_T4_T6_(
	.param .u64 .ptr .align 1 _ZN3cub18CUB_300001_SM_10006detail6reduce28DeviceReduceSingleTileKernelINS2_10policy_hubIljN4cuda3std3__44plusIlEEE10Policy1000EPlSC_iS9_llNS7_10__identityEEEvT0_T1_T2_T3_T4_T6__param_0,
	.param .u64 .ptr .align 1 _ZN3cub18CUB_300001_SM_10006detail6reduce28DeviceReduceSingleTileKernelINS2_10policy_hubIljN4cuda3std3__44plusIlEEE10Policy1000EPlSC_iS9_llNS7_10__identityEEEvT0_T1_T2_T3_T4_T6__param_1,
	.param .u32 _ZN3cub18CUB_300001_SM_10006detail6reduce28DeviceReduceSingleTileKernelINS2_10policy_hubIljN4cuda3std3__44plusIlEEE10Policy1000EPlSC_iS9_llNS7_10__identityEEEvT0_T1_T2_T3_T4_T6__param_2,
	.param .align 1 .b8 _ZN3cub18CUB_300001_SM_10006detail6reduce28DeviceReduceSingleTileKernelINS2_10policy_hubIljN4cuda3std3__44plusIlEEE10Policy1000EPlSC_iS9_llNS7_10__identityEEEvT0_T1_T2_T3_T4_T6__param_3[1],
	.param .u64 _ZN3cub18CUB_300001_SM_10006detail6reduce28DeviceReduceSingleTileKernelINS2_10policy_hubIljN4cuda3std3__44plusIlEEE10Policy1000EPlSC_iS9_llNS7_10__identityEEEvT0_T1_T2_T3_T4_T6__param_4,
	.param .align 1 .b8 _ZN3cub18CUB_300001_SM_10006detail6reduce28DeviceReduceSingleTileKernelINS2_10policy_hubIljN4cuda3std3__44plusIlEEE10Policy1000EPlSC_iS9_llNS7_10__identityEEEvT0_T1_T2_T3_T4_T6__param_5[1]
)
.maxntid 512
.minnctapersm 1
{
	.reg .pred 	%p<58>;
	.reg .b32 	%r<238>;
	.reg .b64 	%rd<281>;
	// demoted variable
	.shared .align 8 .b8 _ZZN3cub18CUB_300001_SM_10006detail6reduce28DeviceReduceSingleTileKernelINS2_10policy_hubIljN4cuda3std3__44plusIlEEE10Policy1000EPlSC_iS9_llNS7_10__identityEEEvT0_T1_T2_T3_T4_T6_E12temp_storage[152];
	ld.param.u64 	%rd35, [_ZN3cub18CUB_300001_SM_10006detail6reduce28DeviceReduceSingleTileKernelINS2_10policy_hubIljN4cuda3std3__44plusIlEEE10Policy1000EPlSC_iS9_llNS7_10__identityEEEvT0_T1_T2_T3_T4_T6__param_0];
	ld.param.u64 	%rd37, [_ZN3cub18CUB_300001_SM_10006detail6reduce28DeviceReduceSingleTileKernelINS2_10policy_hubIljN4cuda3std3__44plusIlEEE10Policy1000EPlSC_iS9_llNS7_10__identityEEEvT0_T1_T2_T3_T4_T6__param_1];
	ld.param.u32 	%r34, [_ZN3cub18CUB_300001_SM_10006detail6reduce28DeviceReduceSingleTileKernelINS2_10policy_hubIljN4cuda3std3__44plusIlEEE10Policy1000EPlSC_iS9_llNS7_10__identityEEEvT0_T1_T2_T3_T4_T6__param_2];
	ld.param.u64 	%rd36, [_ZN3cub18CUB_300001_SM_10006detail6reduce28DeviceReduceSingleTileKernelINS2_10policy_hubIljN4cuda3std3__44plusIlEEE10Policy1000EPlSC_iS9_llNS7_10__identityEEEvT0_T1_T2_T3_T4_T6__param_4];
	cvta.to.global.u64 	%rd1, %rd37;
	setp.ne.s32 	%p1, %r34, 0;
	@%p1 bra 	$L__BB5_3;
	mov.u32 	%r224, %tid.x;
	setp.ne.s32 	%p57, %r224, 0;
	@%p57 bra 	$L__BB5_39;
	st.global.u64 	[%rd1], %rd36;
	bra.uni 	$L__BB5_39;
$L__BB5_3:
	setp.gt.s32 	%p2, %r34, 3583;
	@%p2 bra 	$L__BB5_21;
	mov.u32 	%r1, %tid.x;
	setp.ge.s32 	%p19, %r1, %r34;
	mov.b64 	%rd271, 0;
	mov.u32 	%r228, %r1;
	@%p19 bra 	$L__BB5_6;
	mul.wide.u32 	%rd146, %r1, 8;
	add.s64 	%rd145, %rd35, %rd146;
	// begin inline asm
	ld.global.nc.u64 %rd271, [%rd145];
	// end inline asm
	add.s32 	%r228, %r1, 512;
$L__BB5_6:
	setp.ge.s32 	%p20, %r228, %r34;
	@%p20 bra 	$L__BB5_12;
	not.b32 	%r100, %r228;
	add.s32 	%r4, %r34, %r100;
	and.b32  	%r101, %r4, 1536;
	setp.eq.s32 	%p21, %r101, 1536;
	@%p21 bra 	$L__BB5_10;
	mul.wide.u32 	%rd148, %r228, 8;
	add.s64 	%rd266, %rd35, %rd148;
	shr.u32 	%r102, %r4, 9;
	add.s32 	%r103, %r102, 1;
	and.b32  	%r104, %r103, 3;
	neg.s32 	%r226, %r104;
$L__BB5_9:
	.pragma "nounroll";
	// begin inline asm
	ld.global.nc.u64 %rd149, [%rd266];
	// end inline asm
	add.s64 	%rd271, %rd149, %rd271;
	add.s32 	%r228, %r228, 512;
	add.s64 	%rd266, %rd266, 4096;
	add.s32 	%r226, %r226, 1;
	setp.ne.s32 	%p22, %r226, 0;
	@%p22 bra 	$L__BB5_9;
$L__BB5_10:
	setp.lt.u32 	%p23, %r4, 1536;
	@%p23 bra 	$L__BB5_12;
$L__BB5_11:
	mul.wide.s32 	%rd159, %r228, 8;
	add.s64 	%rd152, %rd35, %rd159;
	// begin inline asm
	ld.global.nc.u64 %rd151, [%rd152];
	// end inline asm
	add.s64 	%rd160, %rd151, %rd271;
	add.s64 	%rd154, %rd152, 4096;
	// begin inline asm
	ld.global.nc.u64 %rd153, [%rd154];
	// end inline asm
	add.s64 	%rd161, %rd153, %rd160;
	add.s64 	%rd156, %rd152, 8192;
	// begin inline asm
	ld.global.nc.u64 %rd155, [%rd156];
	// end inline asm
	add.s64 	%rd162, %rd155, %rd161;
	add.s64 	%rd158, %rd152, 12288;
	// begin inline asm
	ld.global.nc.u64 %rd157, [%rd158];
	// end inline asm
	add.s64 	%rd271, %rd157, %rd162;
	add.s32 	%r228, %r228, 2048;
	setp.lt.s32 	%p24, %r228, %r34;
	@%p24 bra 	$L__BB5_11;
$L__BB5_12:
	setp.lt.s32 	%p25, %r34, 512;
	@%p25 bra 	$L__BB5_17;
	// begin inline asm
	mov.u32 %r168, %laneid;
	// end inline asm
	mov.b64 	{%r170, %r175}, %rd271;
	mov.b32 	%r176, 1;
	mov.b32 	%r217, 31;
	mov.b32 	%r218, -1;
	// begin inline asm
	shfl.sync.down.b32 %r169, %r170, %r176, %r217, %r218;
	// end inline asm
	// begin inline asm
	shfl.sync.down.b32 %r174, %r175, %r176, %r217, %r218;
	// end inline asm
	mov.b64 	%rd221, {%r169, %r174};
	setp.gt.s32 	%p49, %r168, 30;
	selp.b64 	%rd222, 0, %rd221, %p49;
	add.s64 	%rd223, %rd222, %rd271;
	mov.b64 	{%r180, %r185}, %rd223;
	mov.b32 	%r186, 2;
	// begin inline asm
	shfl.sync.down.b32 %r179, %r180, %r186, %r217, %r218;
	// end inline asm
	// begin inline asm
	shfl.sync.down.b32 %r184, %r185, %r186, %r217, %r218;
	// end inline asm
	mov.b64 	%rd224, {%r179, %r184};
	setp.gt.s32 	%p50, %r168, 29;
	selp.b64 	%rd225, 0, %rd224, %p50;
	add.s64 	%rd226, %rd225, %rd223;
	mov.b64 	{%r190, %r195}, %rd226;
	mov.b32 	%r196, 4;
	// begin inline asm
	shfl.sync.down.b32 %r189, %r190, %r196, %r217, %r218;
	// end inline asm
	// begin inline asm
	shfl.sync.down.b32 %r194, %r195, %r196, %r217, %r218;
	// end inline asm
	mov.b64 	%rd227, {%r189, %r194};
	setp.gt.s32 	%p51, %r168, 27;
	selp.b64 	%rd228, 0, %rd227, %p51;
	add.s64 	%rd229, %rd228, %rd226;
	mov.b64 	{%r200, %r205}, %rd229;
	mov.b32 	%r206, 8;
	// begin inline asm
	shfl.sync.down.b32 %r199, %r200, %r206, %r217, %r218;
	// end inline asm
	// begin inline asm
	shfl.sync.down.b32 %r204, %r205, %r206, %r217, %r218;
	// end inline asm
	mov.b64 	%rd230, {%r199, %r204};
	setp.gt.s32 	%p52, %r168, 23;
	selp.b64 	%rd231, 0, %rd230, %p52;
	add.s64 	%rd232, %rd231, %rd229;
	mov.b64 	{%r210, %r215}, %rd232;
	mov.b32 	%r216, 16;
	// begin inline asm
	shfl.sync.down.b32 %r209, %r210, %r216, %r217, %r218;
	// end inline asm
	// begin inline asm
	shfl.sync.down.b32 %r214, %r215, %r216, %r217, %r218;
	// end inline asm
	mov.b64 	%rd233, {%r209, %r214};
	setp.gt.s32 	%p53, %r168, 15;
	selp.b64 	%rd234, 0, %rd233, %p53;
	add.s64 	%rd280, %rd234, %rd232;
	setp.ne.s32 	%p54, %r168, 0;
	@%p54 bra 	$L__BB5_15;
	shr.u32 	%r219, %r1, 2;
	and.b32  	%r220, %r219, 248;
	mov.u32 	%r221, _ZZN3cub18CUB_300001_SM_10006detail6reduce28DeviceReduceSingleTileKernelINS2_10policy_hubIljN4cuda3std3__44plusIlEEE10Policy1000EPlSC_iS9_llNS7_10__identityEEEvT0_T1_T2_T3_T4_T6_E12temp_storage;
	add.s32 	%r222, %r221, %r220;
	st.shared.u64 	[%r222+16], %rd280;
$L__BB5_15:
	bar.sync 	0;
	setp.ne.s32 	%p55, %r1, 0;
	@%p55 bra 	$L__BB5_37;
	ld.shared.u64 	%rd235, [_ZZN3cub18CUB_300001_SM_10006detail6reduce28DeviceReduceSingleTileKernelINS2_10policy_hubIljN4cuda3std3__44plusIlEEE10Policy1000EPlSC_iS9_llNS7_10__identityEEEvT0_T1_T2_T3_T4_T6_E12temp_storage+24];
	add.s64 	%rd236, %rd235, %rd280;
	ld.shared.u64 	%rd237, [_ZZN3cub18CUB_300001_SM_10006detail6reduce28DeviceReduceSingleTileKernelINS2_10policy_hubIljN4cuda3std3__44plusIlEEE10Policy1000EPlSC_iS9_llNS7_10__identityEEEvT0_T1_T2_T3_T4_T6_E12temp_storage+32];
	add.s64 	%rd238, %rd236, %rd237;
	ld.shared.u64 	%rd239, [_ZZN3cub18CUB_300001_SM_10006detail6reduce28DeviceReduceSingleTileKernelINS2_10policy_hubIljN4cuda3std3__44plusIlEEE10Policy1000EPlSC_iS9_llNS7_10__identityEEEvT0_T1_T2_T3_T4_T6_E12temp_storage+40];
	add.s64 	%rd240, %rd238, %rd239;
	ld.shared.u64 	%rd241, [_ZZN3cub18CUB_300001_SM_10006detail6reduce28DeviceReduceSingleTileKernelINS2_10policy_hubIljN4cuda3std3__44plusIlEEE10Policy1000EPlSC_iS9_llNS7_10__identityEEEvT0_T1_T2_T3_T4_T6_E12temp_storage+48];
	add.s64 	%rd242, %rd240, %rd241;
	ld.shared.u64 	%rd243, [_ZZN3cub18CUB_300001_SM_10006detail6reduce28DeviceReduceSingleTileKernelINS2_10policy_hubIljN4cuda3std3__44plusIlEEE10Policy1000EPlSC_iS9_llNS7_10__identityEEEvT0_T1_T2_T3_T4_T6_E12temp_storage+56];
	add.s64 	%rd244, %rd242, %rd243;
	ld.shared.u64 	%rd245, [_ZZN3cub18CUB_300001_SM_10006detail6reduce28DeviceReduceSingleTileKernelINS2_10policy_hubIljN4cuda3std3__44plusIlEEE10Policy1000EPlSC_iS9_llNS7_10__identityEEEvT0_T1_T2_T3_T4_T6_E12temp_storage+64];
	add.s64 	%rd246, %rd244, %rd245;
	ld.shared.u64 	%rd247, [_ZZN3cub18CUB_300001_SM_10006detail6reduce28DeviceReduceSingleTileKernelINS2_10policy_hubIljN4cuda3std3__44plusIlEEE10Policy1000EPlSC_iS9_llNS7_10__identityEEEvT0_T1_T2_T3_T4_T6_E12temp_storage+72];
	add.s64 	%rd248, %rd246, %rd247;
	ld.shared.u64 	%rd249, [_ZZN3cub18CUB_300001_SM_10006detail6reduce28DeviceReduceSingleTileKernelINS2_10policy_hubIljN4cuda3std3__44plusIlEEE10Policy1000EPlSC_iS9_llNS7_10__identityEEEvT0_T1_T2_T3_T4_T6_E12temp_storage+80];
	add.s64 	%rd250, %rd248, %rd249;
	ld.shared.u64 	%rd251, [_ZZN3cub18CUB_300001_SM_10006detail6reduce28DeviceReduceSingleTileKernelINS2_10policy_hubIljN4cuda3std3__44plusIlEEE10Policy1000EPlSC_iS9_llNS7_10__identityEEEvT0_T1_T2_T3_T4_T6_E12temp_storage+88];
	add.s64 	%rd252, %rd250, %rd251;
	ld.shared.u64 	%rd253, [_ZZN3cub18CUB_300001_SM_10006detail6reduce28DeviceReduceSingleTileKernelINS2_10policy_hubIljN4cuda3std3__44plusIlEEE10Policy1000EPlSC_iS9_llNS7_10__identityEEEvT0_T1_T2_T3_T4_T6_E12temp_storage+96];
	add.s64 	%rd254, %rd252, %rd253;
	ld.shared.u64 	%rd255, [_ZZN3cub18CUB_300001_SM_10006detail6reduce28DeviceReduceSingleTileKernelINS2_10policy_hubIljN4cuda3std3__44plusIlEEE10Policy1000EPlSC_iS9_llNS7_10__identityEEEvT0_T1_T2_T3_T4_T6_E12temp_storage+104];
	add.s64 	%rd256, %rd254, %rd255;
	ld.shared.u64 	%rd257, [_ZZN3cub18CUB_300001_SM_10006detail6reduce28DeviceReduceSingleTileKernelINS2_10policy_hubIljN4cuda3std3__44plusIlEEE10Policy1000EPlSC_iS9_llNS7_10__identityEEEvT0_T1_T2_T3_T4_T6_E12temp_storage+112];
	add.s64 	%rd258, %rd256, %rd257;
	ld.shared.u64 	%rd259, [_ZZN3cub18CUB_300001_SM_10006detail6reduce28DeviceReduceSingleTileKernelINS2_10policy_hubIljN4cuda3std3__44plusIlEEE10Policy1000EPlSC_iS9_llNS7_10__identityEEEvT0_T1_T2_T3_T4_T6_E12temp_storage+120];
	add.s64 	%rd260, %rd258, %rd259;
	ld.shared.u64 	%rd261, [_ZZN3cub18CUB_300001_SM_10006detail6reduce28DeviceReduceSingleTileKernelINS2_10policy_hubIljN4cuda3std3__44plusIlEEE10Policy1000EPlSC_iS9_llNS7_10__identityEEEvT0_T1_T2_T3_T4_T6_E12temp_storage+128];
	add.s64 	%rd262, %rd260, %rd261;
	ld.shared.u64 	%rd263, [_ZZN3cub18CUB_300001_SM_10006detail6reduce28DeviceReduceSingleTileKernelINS2_10policy_hubIljN4cuda3std3__44plusIlEEE10Policy1000EPlSC_iS9_llNS7_10__identityEEEvT0_T1_T2_T3_T4_T6_E12temp_storage+136];
	add.s64 	%rd280, %rd262, %rd263;
	bra.uni 	$L__BB5_37;
$L__BB5_17:
	// begin inline asm
	mov.u32 %r105, %laneid;
	// end inline asm
	and.b32  	%r156, %r1, 992;
	add.s32 	%r157, %r156, 32;
	setp.gt.s32 	%p26, %r157, %r34;
	not.b32 	%r158, %r156;
	add.s32 	%r159, %r34, %r158;
	selp.b32 	%r154, %r159, 31, %p26;
	mov.b64 	{%r107, %r112}, %rd271;
	mov.b32 	%r113, 1;
	mov.b32 	%r155, -1;
	// begin inline asm
	shfl.sync.down.b32 %r106, %r107, %r113, %r154, %r155;
	// end inline asm
	// begin inline asm
	shfl.sync.down.b32 %r111, %r112, %r113, %r154, %r155;
	// end inline asm
	mov.b64 	%rd163, {%r106, %r111};
	setp.lt.s32 	%p27, %r105, %r154;
	selp.b64 	%rd164, %rd163, 0, %p27;
	add.s64 	%rd165, %rd164, %rd271;
	mov.b64 	{%r117, %r122}, %rd165;
	mov.b32 	%r123, 2;
	// begin inline asm
	shfl.sync.down.b32 %r116, %r117, %r123, %r154, %r155;
	// end inline asm
	// begin inline asm
	shfl.sync.down.b32 %r121, %r122, %r123, %r154, %r155;
	// end inline asm
	mov.b64 	%rd166, {%r116, %r121};
	add.s32 	%r160, %r105, 2;
	setp.gt.s32 	%p28, %r160, %r154;
	selp.b64 	%rd167, 0, %rd166, %p28;
	add.s64 	%rd168, %rd167, %rd165;
	mov.b64 	{%r127, %r132}, %rd168;
	mov.b32 	%r133, 4;
	// begin inline asm
	shfl.sync.down.b32 %r126, %r127, %r133, %r154, %r155;
	// end inline asm
	// begin inline asm
	shfl.sync.down.b32 %r131, %r132, %r133, %r154, %r155;
	// end inline asm
	mov.b64 	%rd169, {%r126, %r131};
	add.s32 	%r161, %r105, 4;
	setp.gt.s32 	%p29, %r161, %r154;
	selp.b64 	%rd170, 0, %rd169, %p29;
	add.s64 	%rd171, %rd170, %rd168;
	mov.b64 	{%r137, %r142}, %rd171;
	mov.b32 	%r143, 8;
	// begin inline asm
	shfl.sync.down.b32 %r136, %r137, %r143, %r154, %r155;
	// end inline asm
	// begin inline asm
	shfl.sync.down.b32 %r141, %r142, %r143, %r154, %r155;
	// end inline asm
	mov.b64 	%rd172, {%r136, %r141};
	add.s32 	%r162, %r105, 8;
	setp.gt.s32 	%p30, %r162, %r154;
	selp.b64 	%rd173, 0, %rd172, %p30;
	add.s64 	%rd174, %rd173, %rd171;
	mov.b64 	{%r147, %r152}, %rd174;
	mov.b32 	%r153, 16;
	// begin inline asm
	shfl.sync.down.b32 %r146, %r147, %r153, %r154, %r155;
	// end inline asm
	// begin inline asm
	shfl.sync.down.b32 %r151, %r152, %r153, %r154, %r155;
	// end inline asm
	mov.b64 	%rd175, {%r146, %r151};
	add.s32 	%r163, %r105, 16;
	setp.gt.s32 	%p31, %r163, %r154;
	selp.b64 	%rd176, 0, %rd175, %p31;
	add.s64 	%rd280, %rd176, %rd174;
	setp.ne.s32 	%p32, %r105, 0;
	@%p32 bra 	$L__BB5_19;
	shr.u32 	%r164, %r1, 2;
	and.b32  	%r165, %r164, 248;
	mov.u32 	%r166, _ZZN3cub18CUB_300001_SM_10006detail6reduce28DeviceReduceSingleTileKernelINS2_10policy_hubIljN4cuda3std3__44plusIlEEE10Policy1000EPlSC_iS9_llNS7_10__identityEEEvT0_T1_T2_T3_T4_T6_E12temp_storage;
	add.s32 	%r167, %r166, %r165;
	st.shared.u64 	[%r167+16], %rd280;
$L__BB5_19:
	bar.sync 	0;
	setp.ne.s32 	%p33, %r1, 0;
	@%p33 bra 	$L__BB5_37;
	setp.gt.s32 	%p34, %r34, 32;
	ld.shared.u64 	%rd177, [_ZZN3cub18CUB_300001_SM_10006detail6reduce28DeviceReduceSingleTileKernelINS2_10policy_hubIljN4cuda3std3__44plusIlEEE10Policy1000EPlSC_iS9_llNS7_10__identityEEEvT0_T1_T2_T3_T4_T6_E12temp_storage+24];
	selp.b64 	%rd178, %rd177, 0, %p34;
	add.s64 	%rd179, %rd178, %rd280;
	setp.gt.s32 	%p35, %r34, 64;
	ld.shared.u64 	%rd180, [_ZZN3cub18CUB_300001_SM_10006detail6reduce28DeviceReduceSingleTileKernelINS2_10policy_hubIljN4cuda3std3__44plusIlEEE10Policy1000EPlSC_iS9_llNS7_10__identityEEEvT0_T1_T2_T3_T4_T6_E12temp_storage+32];
	selp.b64 	%rd181, %rd180, 0, %p35;
	add.s64 	%rd182, %rd179, %rd181;
	setp.gt.s32 	%p36, %r34, 96;
	ld.shared.u64 	%rd183, [_ZZN3cub18CUB_300001_SM_10006detail6reduce28DeviceReduceSingleTileKernelINS2_10policy_hubIljN4cuda3std3__44plusIlEEE10Policy1000EPlSC_iS9_llNS7_10__identityEEEvT0_T1_T2_T3_T4_T6_E12temp_storage+40];
	selp.b64 	%rd184, %rd183, 0, %p36;
	add.s64 	%rd185, %rd182, %rd184;
	setp.gt.s32 	%p37, %r34, 128;
	ld.shared.u64 	%rd186, [_ZZN3cub18CUB_300001_SM_10006detail6reduce28DeviceReduceSingleTileKernelINS2_10policy_hubIljN4cuda3std3__44plusIlEEE10Policy1000EPlSC_iS9_llNS7_10__identityEEEvT0_T1_T2_T3_T4_T6_E12temp_storage+48];
	selp.b64 	%rd187, %rd186, 0, %p37;
	add.s64 	%rd188, %rd185, %rd187;
	setp.gt.s32 	%p38, %r34, 160;
	ld.shared.u64 	%rd189, [_ZZN3cub18CUB_300001_SM_10006detail6reduce28DeviceReduceSingleTileKernelINS2_10policy_hubIljN4cuda3std3__44plusIlEEE10Policy1000EPlSC_iS9_llNS7_10__identityEEEvT0_T1_T2_T3_T4_T6_E12temp_storage+56];
	selp.b64 	%rd190, %rd189, 0, %p38;
	add.s64 	%rd191, %rd188, %rd190;
	setp.gt.s32 	%p39, %r34, 192;
	ld.shared.u64 	%rd192, [_ZZN3cub18CUB_300001_SM_10006detail6reduce28DeviceReduceSingleTileKernelINS2_10policy_hubIljN4cuda3std3__44plusIlEEE10Policy1000EPlSC_iS9_llNS7_10__identityEEEvT0_T1_T2_T3_T4_T6_E12temp_storage+64];
	selp.b64 	%rd193, %rd192, 0, %p39;
	add.s64 	%rd194, %rd191, %rd193;
	setp.gt.s32 	%p40, %r34, 224;
	ld.shared.u64 	%rd195, [_ZZN3cub18CUB_300001_SM_10006detail6reduce28DeviceReduceSingleTileKernelINS2_10policy_hubIljN4cuda3std3__44plusIlEEE10Policy1000EPlSC_iS9_llNS7_10__identityEEEvT0_T1_T2_T3_T4_T6_E12temp_storage+72];
	selp.b64 	%rd196, %rd195, 0, %p40;
	add.s64 	%rd197, %rd194, %rd196;
	setp.gt.s32 	%p41, %r34, 256;
	ld.shared.u64 	%rd198, [_ZZN3cub18CUB_300001_SM_10006detail6reduce28DeviceReduceSingleTileKernelINS2_10policy_hubIljN4cuda3std3__44plusIlEEE10Policy1000EPlSC_iS9_llNS7_10__identityEEEvT0_T1_T2_T3_T4_T6_E12temp_storage+80];
	selp.b64 	%rd199, %rd198, 0, %p41;
	add.s64 	%rd200, %rd197, %rd199;
	setp.gt.s32 	%p42, %r34, 288;
	ld.shared.u64 	%rd201, [_ZZN3cub18CUB_300001_SM_10006detail6reduce28DeviceReduceSingleTileKernelINS2_10policy_hubIljN4cuda3std3__44plusIlEEE10Policy1000EPlSC_iS9_llNS7_10__identityEEEvT0_T1_T2_T3_T4_T6_E12temp_storage+88];
	selp.b64 	%rd202, %rd201, 0, %p42;
	add.s64 	%rd203, %rd200, %rd202;
	setp.gt.s32 	%p43, %r34, 320;
	ld.shared.u64 	%rd204, [_ZZN3cub18CUB_300001_SM_10006detail6reduce28DeviceReduceSingleTileKernelINS2_10policy_hubIljN4cuda3std3__44plusIlEEE10Policy1000EPlSC_iS9_llNS7_10__identityEEEvT0_T1_T2_T3_T4_T6_E12temp_storage+96];
	selp.b64 	%rd205, %rd204, 0, %p43;
	add.s64 	%rd206, %rd203, %rd205;
	setp.gt.s32 	%p44, %r34, 352;
	ld.shared.u64 	%rd207, [_ZZN3cub18CUB_300001_SM_10006detail6reduce28DeviceReduceSingleTileKernelINS2_10policy_hubIljN4cuda3std3__44plusIlEEE10Policy1000EPlSC_iS9_llNS7_10__identityEEEvT0_T1_T2_T3_T4_T6_E12temp_storage+104];
	selp.b64 	%rd208, %rd207, 0, %p44;
	add.s64 	%rd209, %rd206, %rd208;
	setp.gt.s32 	%p45, %r34, 384;
	ld.shared.u64 	%rd210, [_ZZN3cub18CUB_300001_SM_10006detail6reduce28DeviceReduceSingleTileKernelINS2_10policy_hubIljN4cuda3std3__44plusIlEEE10Policy1000EPlSC_iS9_llNS7_10__identityEEEvT0_T1_T2_T3_T4_T6_E12temp_storage+112];
	selp.b64 	%rd211, %rd210, 0, %p45;
	add.s64 	%rd212, %rd209, %rd211;
	setp.gt.s32 	%p46, %r34, 416;
	ld.shared.u64 	%rd213, [_ZZN3cub18CUB_300001_SM_10006detail6reduce28DeviceReduceSingleTileKernelINS2_10policy_hubIljN4cuda3std3__44plusIlEEE10Policy1000EPlSC_iS9_llNS7_10__identityEEEvT0_T1_T2_T3_T4_T6_E12temp_storage+120];
	selp.b64 	%rd214, %rd213, 0, %p46;
	add.s64 	%rd215, %rd212, %rd214;
	setp.gt.s32 	%p47, %r34, 448;
	ld.shared.u64 	%rd216, [_ZZN3cub18CUB_300001_SM_10006detail6reduce28DeviceReduceSingleTileKernelINS2_10policy_hubIljN4cuda3std3__44plusIlEEE10Policy1000EPlSC_iS9_llNS7_10__identityEEEvT0_T1_T2_T3_T4_T6_E12temp_storage+128];
	selp.b64 	%rd217, %rd216, 0, %p47;
	add.s64 	%rd218, %rd215, %rd217;
	setp.gt.s32 	%p48, %r34, 480;
	ld.shared.u64 	%rd219, [_ZZN3cub18CUB_300001_SM_10006detail6reduce28DeviceReduceSingleTileKernelINS2_10policy_hubIljN4cuda3std3__44plusIlEEE10Policy1000EPlSC_iS9_llNS7_10__identityEEEvT0_T1_T2_T3_T4_T6_E12temp_storage+136];
	selp.b64 	%rd220, %rd219, 0, %p48;
	add.s64 	%rd280, %rd218, %rd220;
	bra.uni 	$L__BB5_37;
$L__BB5_21:
	mov.u32 	%r13, %tid.x;
	mul.wide.u32 	%rd52, %r13, 8;
	add.s64 	%rd39, %rd35, %rd52;
	// begin inline asm
	ld.global.nc.u64 %rd38, [%rd39];
	// end inline asm
	add.s64 	%rd41, %rd39, 4096;
	// begin inline asm
	ld.global.nc.u64 %rd40, [%rd41];
	// end inline asm
	add.s64 	%rd43, %rd39, 8192;
	// begin inline asm
	ld.global.nc.u64 %rd42, [%rd43];
	// end inline asm
	add.s64 	%rd45, %rd39, 12288;
	// begin inline asm
	ld.global.nc.u64 %rd44, [%rd45];
	// end inline asm
	add.s64 	%rd47, %rd39, 16384;
	// begin inline asm
	ld.global.nc.u64 %rd46, [%rd47];
	// end inline asm
	add.s64 	%rd49, %rd39, 20480;
	// begin inline asm
	ld.global.nc.u64 %rd48, [%rd49];
	// end inline asm
	add.s64 	%rd51, %rd39, 24576;
	// begin inline asm
	ld.global.nc.u64 %rd50, [%rd51];
	// end inline asm
	add.s64 	%rd53, %rd40, %rd38;
	add.s64 	%rd54, %rd42, %rd53;
	add.s64 	%rd55, %rd44, %rd54;
	add.s64 	%rd56, %rd46, %rd55;
	add.s64 	%rd57, %rd48, %rd56;
	add.s64 	%rd279, %rd50, %rd57;
	setp.lt.u32 	%p3, %r34, 7168;
	mov.b32 	%r231, 3584;
	@%p3 bra 	$L__BB5_25;
	add.s32 	%r14, %r34, -3584;
	mov.b32 	%r231, 3584;
$L__BB5_23:
	add.s32 	%r37, %r231, %r13;
	mul.wide.u32 	%rd72, %r37, 8;
	add.s64 	%rd59, %rd35, %rd72;
	// begin inline asm
	ld.global.nc.u64 %rd58, [%rd59];
	// end inline asm
	add.s64 	%rd61, %rd59, 4096;
	// begin inline asm
	ld.global.nc.u64 %rd60, [%rd61];
	// end inline asm
	add.s64 	%rd63, %rd59, 8192;
	// begin inline asm
	ld.global.nc.u64 %rd62, [%rd63];
	// end inline asm
	add.s64 	%rd65, %rd59, 12288;
	// begin inline asm
	ld.global.nc.u64 %rd64, [%rd65];
	// end inline asm
	add.s64 	%rd67, %rd59, 16384;
	// begin inline asm
	ld.global.nc.u64 %rd66, [%rd67];
	// end inline asm
	add.s64 	%rd69, %rd59, 20480;
	// begin inline asm
	ld.global.nc.u64 %rd68, [%rd69];
	// end inline asm
	add.s64 	%rd71, %rd59, 24576;
	// begin inline asm
	ld.global.nc.u64 %rd70, [%rd71];
	// end inline asm
	add.s64 	%rd73, %rd58, %rd279;
	add.s64 	%rd74, %rd60, %rd73;
	add.s64 	%rd75, %rd62, %rd74;
	add.s64 	%rd76, %rd64, %rd75;
	add.s64 	%rd77, %rd66, %rd76;
	add.s64 	%rd78, %rd68, %rd77;
	add.s64 	%rd279, %rd70, %rd78;
	sub.s32 	%r38, %r34, %r231;
	setp.lt.s32 	%p4, %r38, 3584;
	@%p4 bra 	$L__BB5_33;
	add.s32 	%r231, %r231, 3584;
	setp.le.s32 	%p5, %r231, %r14;
	@%p5 bra 	$L__BB5_23;
$L__BB5_25:
	setp.le.s32 	%p6, %r34, %r231;
	@%p6 bra 	$L__BB5_33;
	sub.s32 	%r18, %r34, %r231;
	setp.ge.s32 	%p7, %r13, %r18;
	@%p7 bra 	$L__BB5_33;
	not.b32 	%r39, %r13;
	add.s32 	%r40, %r34, %r39;
	sub.s32 	%r19, %r40, %r231;
	and.b32  	%r41, %r19, 1536;
	setp.eq.s32 	%p8, %r41, 1536;
	mov.u32 	%r235, %r13;
	@%p8 bra 	$L__BB5_30;
	add.s32 	%r233, %r13, %r231;
	shr.u32 	%r42, %r19, 9;
	add.s32 	%r43, %r42, 1;
	and.b32  	%r44, %r43, 3;
	neg.s32 	%r232, %r44;
	mov.u32 	%r235, %r13;
$L__BB5_29:
	.pragma "nounroll";
	mul.wide.u32 	%rd82, %r233, 8;
	add.s64 	%rd81, %rd35, %rd82;
	// begin inline asm
	ld.global.nc.u64 %rd80, [%rd81];
	// end inline asm
	add.s64 	%rd279, %rd80, %rd279;
	add.s32 	%r235, %r235, 512;
	add.s32 	%r233, %r233, 512;
	add.s32 	%r232, %r232, 1;
	setp.ne.s32 	%p9, %r232, 0;
	@%p9 bra 	$L__BB5_29;
$L__BB5_30:
	setp.lt.u32 	%p10, %r19, 1536;
	@%p10 bra 	$L__BB5_33;
	cvt.u64.u32 	%rd83, %r235;
	cvt.u64.u32 	%rd84, %r231;
	add.s64 	%rd85, %rd83, %rd84;
	shl.b64 	%rd86, %rd85, 3;
	add.s64 	%rd87, %rd86, %rd35;
	add.s64 	%rd277, %rd87, 8192;
	add.s32 	%r236, %r235, %r231;
$L__BB5_32:
	mul.wide.u32 	%rd96, %r236, 8;
	add.s64 	%rd89, %rd35, %rd96;
	// begin inline asm
	ld.global.nc.u64 %rd88, [%rd89];
	// end inline asm
	add.s64 	%rd97, %rd88, %rd279;
	add.s64 	%rd91, %rd277, -4096;
	// begin inline asm
	ld.global.nc.u64 %rd90, [%rd91];
	// end inline asm
	add.s64 	%rd98, %rd90, %rd97;
	// begin inline asm
	ld.global.nc.u64 %rd92, [%rd277];
	// end inline asm
	add.s64 	%rd99, %rd92, %rd98;
	add.s64 	%rd95, %rd277, 4096;
	// begin inline asm
	ld.global.nc.u64 %rd94, [%rd95];
	// end inline asm
	add.s64 	%rd279, %rd94, %rd99;
	add.s32 	%r235, %r235, 2048;
	add.s64 	%rd277, %rd277, 16384;
	add.s32 	%r236, %r236, 2048;
	setp.lt.s32 	%p11, %r235, %r18;
	@%p11 bra 	$L__BB5_32;
$L__BB5_33:
	// begin inline asm
	mov.u32 %r45, %laneid;
	// end inline asm
	mov.b64 	{%r47, %r52}, %rd279;
	mov.b32 	%r53, 1;
	mov.b32 	%r94, 31;
	mov.b32 	%r95, -1;
	// begin inline asm
	shfl.sync.down.b32 %r46, %r47, %r53, %r94, %r95;
	// end inline asm
	// begin inline asm
	shfl.sync.down.b32 %r51, %r52, %r53, %r94, %r95;
	// end inline asm
	mov.b64 	%rd100, {%r46, %r51};
	setp.gt.s32 	%p12, %r45, 30;
	selp.b64 	%rd101, 0, %rd100, %p12;
	add.s64 	%rd102, %rd101, %rd279;
	mov.b64 	{%r57, %r62}, %rd102;
	mov.b32 	%r63, 2;
	// begin inline asm
	shfl.sync.down.b32 %r56, %r57, %r63, %r94, %r95;
	// end inline asm
	// begin inline asm
	shfl.sync.down.b32 %r61, %r62, %r63, %r94, %r95;
	// end inline asm
	mov.b64 	%rd103, {%r56, %r61};
	setp.gt.s32 	%p13, %r45, 29;
	selp.b64 	%rd104, 0, %rd103, %p13;
	add.s64 	%rd105, %rd104, %rd102;
	mov.b64 	{%r67, %r72}, %rd105;
	mov.b32 	%r73, 4;
	// begin inline asm
	shfl.sync.down.b32 %r66, %r67, %r73, %r94, %r95;
	// end inline asm
	// begin inline asm
	shfl.sync.down.b32 %r71, %r72, %r73, %r94, %r95;
	// end inline asm
	mov.b64 	%rd106, {%r66, %r71};
	setp.gt.s32 	%p14, %r45, 27;
	selp.b64 	%rd107, 0, %rd106, %p14;
	add.s64 	%rd108, %rd107, %rd105;
	mov.b64 	{%r77, %r82}, %rd108;
	mov.b32 	%r83, 8;
	// begin inline asm
	shfl.sync.down.b32 %r76, %r77, %r83, %r94, %r95;
	// end inline asm
	// begin inline asm
	shfl.sync.down.b32 %r81, %r82, %r83, %r94, %r95;
	// end inline asm
	mov.b64 	%rd109, {%r76, %r81};
	setp.gt.s32 	%p15, %r45, 23;
	selp.b64 	%rd110, 0, %rd109, %p15;
	add.s64 	%rd111, %rd110, %rd108;
	mov.b64 	{%r87, %r92}, %rd111;
	mov.b32 	%r93, 16;
	// begin inline asm
	shfl.sync.down.b32 %r86, %r87, %r93, %r94, %r95;
	// end inline asm
	// begin inline asm
	shfl.sync.down.b32 %r91, %r92, %r93, %r94, %r95;
	// end inline asm
	mov.b64 	%rd112, {%r86, %r91};
	setp.gt.s32 	%p16, %r45, 15;
	selp.b64 	%rd113, 0, %rd112, %p16;
	add.s64 	%rd280, %rd113, %rd111;
	setp.ne.s32 	%p17, %r45, 0;
	@%p17 bra 	$L__BB5_35;
	shr.u32 	%r96, %r13, 2;
	and.b32  	%r97, %r96, 248;
	mov.u32 	%r98, _ZZN3cub18CUB_300001_SM_10006detail6reduce28DeviceReduceSingleTileKernelINS2_10policy_hubIljN4cuda3std3__44plusIlEEE10Policy1000EPlSC_iS9_llNS7_10__identityEEEvT0_T1_T2_T3_T4_T6_E12temp_storage;
	add.s32 	%r99, %r98, %r97;
	st.shared.u64 	[%r99+16], %rd280;
$L__BB5_35:
	bar.sync 	0;
	setp.ne.s32 	%p18, %r13, 0;
	@%p18 bra 	$L__BB5_37;
	ld.shared.u64 	%rd114, [_ZZN3cub18CUB_300001_SM_10006detail6reduce28DeviceReduceSingleTileKernelINS2_10policy_hubIljN4cuda3std3__44plusIlEEE10Policy1000EPlSC_iS9_llNS7_10__identityEEEvT0_T1_T2_T3_T4_T6_E12temp_storage+24];
	add.s64 	%rd115, %rd114, %rd280;
	ld.shared.u64 	%rd116, [_ZZN3cub18CUB_300001_SM_10006detail6reduce28DeviceReduceSingleTileKernelINS2_10policy_hubIljN4cuda3std3__44plusIlEEE10Policy1000EPlSC_iS9_llNS7_10__identityEEEvT0_T1_T2_T3_T4_T6_E12temp_storage+32];
	add.s64 	%rd117, %rd115, %rd116;
	ld.shared.u64 	%rd118, [_ZZN3cub18CUB_300001_SM_10006detail6reduce28DeviceReduceSingleTileKernelINS2_10policy_hubIljN4cuda3std3__44plusIlEEE10Policy1000EPlSC_iS9_llNS7_10__identityEEEvT0_T1_T2_T3_T4_T6_E12temp_storage+40];
	add.s64 	%rd119, %rd117, %rd118;
	ld.shared.u64 	%rd120, [_ZZN3cub18CUB_300001_SM_10006detail6reduce28DeviceReduceSingleTileKernelINS2_10policy_hubIljN4cuda3std3__44plusIlEEE10Policy1000EPlSC_iS9_llNS7_10__identityEEEvT0_T1_T2_T3_T4_T6_E12temp_storage+48];
	add.s64 	%rd121, %rd119, %rd120;
	ld.shared.u64 	%rd122, [_ZZN3cub18CUB_300001_SM_10006detail6reduce28DeviceReduceSingleTileKernelINS2_10policy_hubIljN4cuda3std3__44plusIlEEE10Policy1000EPlSC_iS9_llNS7_10__identityEEEvT0_T1_T2_T3_T4_T6_E12temp_storage+56];
	add.s64 	%rd123, %rd121, %rd122;
	ld.shared.u64 	%rd124, [_ZZN3cub18CUB_300001_SM_10006detail6reduce28DeviceReduceSingleTileKernelINS2_10policy_hubIljN4cuda3std3__44plusIlEEE10Policy1000EPlSC_iS9_llNS7_10__identityEEEvT0_T1_T2_T3_T4_T6_E12temp_storage+64];
	add.s64 	%rd125, %rd123, %rd124;
	ld.shared.u64 	%rd126, [_ZZN3cub18CUB_300001_SM_10006detail6reduce28DeviceReduceSingleTileKernelINS2_10policy_hubIljN4cuda3std3__44plusIlEEE10Policy1000EPlSC_iS9_llNS7_10__identityEEEvT0_T1_T2_T3_T4_T6_E12temp_storage+72];
	add.s64 	%rd127, %rd125, %rd126;
	ld.shared.u64 	%rd128, [_ZZN3cub18CUB_300001_SM_10006detail6reduce28DeviceReduceSingleTileKernelINS2_10policy_hubIljN4cuda3std3__44plusIlEEE10Policy1000EPlSC_iS9_llNS7_10__identityEEEvT0_T1_T2_T3_T4_T6_E12temp_storage+80];
	add.s64 	%rd129, %rd127, %rd128;
	ld.shared.u64 	%rd130, [_ZZN3cub18CUB_300001_SM_10006detail6reduce28DeviceReduceSingleTileKernelINS2_10policy_hubIljN4cuda3std3__44plusIlEEE10Policy1000EPlSC_iS9_llNS7_10__identityEEEvT0_T1_T2_T3_T4_T6_E12temp_storage+88];
	add.s64 	%rd131, %rd129, %rd130;
	ld.shared.u64 	%rd132, [_ZZN3cub18CUB_300001_SM_10006detail6reduce28DeviceReduceSingleTileKernelINS2_10policy_hubIljN4cuda3std3__44plusIlEEE10Policy1000EPlSC_iS9_llNS7_10__identityEEEvT0_T1_T2_T3_T4_T6_E12temp_storage+96];
	add.s64 	%rd133, %rd131, %rd132;
	ld.shared.u64 	%rd134, [_ZZN3cub18CUB_300001_SM_10006detail6reduce28DeviceReduceSingleTileKernelINS2_10policy_hubIljN4cuda3std3__44plusIlEEE10Policy1000EPlSC_iS9_llNS7_10__identityEEEvT0_T1_T2_T3_T4_T6_E12temp_storage+104];
	add.s64 	%rd135, %rd133, %rd134;
	ld.shared.u64 	%rd136, [_ZZN3cub18CUB_300001_SM_10006detail6reduce28DeviceReduceSingleTileKernelINS2_10policy_hubIljN4cuda3std3__44plusIlEEE10Policy1000EPlSC_iS9_llNS7_10__identityEEEvT0_T1_T2_T3_T4_T6_E12temp_storage+112];
	add.s64 	%rd137, %rd135, %rd136;
	ld.shared.u64 	%rd138, [_ZZN3cub18CUB_300001_SM_10006detail6reduce28DeviceReduceSingleTileKernelINS2_10policy_hubIljN4cuda3std3__44plusIlEEE10Policy1000EPlSC_iS9_llNS7_10__identityEEEvT0_T1_T2_T3_T4_T6_E12temp_storage+120];
	add.s64 	%rd139, %rd137, %rd138;
	ld.shared.u64 	%rd140, [_ZZN3cub18CUB_300001_SM_10006detail6reduce28DeviceReduceSingleTileKernelINS2_10policy_hubIljN4cuda3std3__44plusIlEEE10Policy1000EPlSC_iS9_llNS7_10__identityEEEvT0_T1_T2_T3_T4_T6_E12temp_storage+128];
	add.s64 	%rd141, %rd139, %rd140;
	ld.shared.u64 	%rd142, [_ZZN3cub18CUB_300001_SM_10006detail6reduce28DeviceReduceSingleTileKernelINS2_10policy_hubIljN4cuda3std3__44plusIlEEE10Policy1000EPlSC_iS9_llNS7_10__identityEEEvT0_T1_T2_T3_T4_T6_E12temp_storage+136];
	add.s64 	%rd280, %rd141, %rd142;
$L__BB5_37:
	mov.u32 	%r223, %tid.x;
	setp.ne.s32 	%p56, %r223, 0;
	@%p56 bra 	$L__BB5_39;
	add.s64 	%rd264, %rd280, %rd36;
	st.global.u64 	[%rd1], %rd264;
$L__BB5_39:
	ret;

}
	// .globl	_ZN3cub18CUB_300001_SM_10006detail6reduce28DeviceReduceSingleTileKernelINS2_10policy_hubIlyN4cuda3std3__44plusIlEEE10Policy1000EN6thrust24THRUST_300001_SM_1000_NS18transform_iteratorINSD_6detail14equal_to_valueIcEENSF_15normal_iteratorINSD_10device_ptrIcEEEEllEEPlyS9_llNS7_10__identityEEEvT0_T1_T2_T3_T4_T6_
.visible .entry _ZN3cub18CUB_300001_SM_10006detail6reduce28DeviceReduceSingleTileKernelINS2_10policy_hubIlyN4cuda3std3__44plusIlEEE10Policy1000EN6thrust24THRUST_300001_SM_1000_NS18transform_iteratorINSD_6detail14equal_to_valueIcEENSF_15normal_iteratorINSD_10device_ptrIcEEEEllEEPlyS9_llNS7_10__identityEEEvT0_T1_T2_T3_T4_T6_(
	.param .align 8 .b8 _ZN3cub18CUB_300001_SM_10006detail6reduce28DeviceReduceSingleTileKernelINS2_10policy_hubIlyN4cuda3std3__44plusIlEEE10Policy1000EN6thrust24THRUST_300001_SM_1000_NS18transform_iteratorINSD_6detail14equal_to_valueIcEENSF_15normal_iteratorINSD_10device_ptrIcEEEEllEEPlyS9_llNS7_10__identityEEEvT0_T1_T2_T3_T4_T6__param_0[16],
	.param .u64 .ptr .align 1 _ZN3cub18CUB_300001_SM_10006detail6reduce28DeviceReduceSingleTileKernelINS2_10policy_hubIlyN4cuda3std3__44plusIlEEE10Policy1000EN6thrust24THRUST_300001_SM_1000_NS18transform_iteratorINSD_6detail14equal_to_valueIcEENSF_15normal_iteratorINSD_10device_ptrIcEEEEllEEPlyS9_llNS7_10__identityEEEvT0_T1_T2_T3_T4_T6__param_1,
	.param .u64 _ZN3cub18CUB_300001_SM_10006detail6reduce28DeviceReduceSingleTileKernelINS2_10policy_hubIlyN4cuda3std3__44plusIlEEE10Policy1000EN6thrust24THRUST_300001_SM_1000_NS18transform_iteratorINSD_6detail14equal_to_valueIcEENSF_15normal_iteratorINSD_10device_ptrIcEEEEllEEPlyS9_llNS7_10__identityEEEvT0_T1_T2_T3_T4_T6__param_2,
	.param .align 1 .b8 _ZN3cub18CUB_300001_SM_10006detail6reduce28DeviceReduceSingleTileKernelINS2_10policy_hubIlyN4cuda3std3__44plusIlEEE10Policy1000EN6thrust24THRUST_300001_SM_1000_NS18transform_iteratorINSD_6detail14equal_to_valueIcEENSF_15normal_iteratorINSD_10device_ptrIcEEEEllEEPlyS9_llNS7_10__identityEEEvT0_T1_T2_T3_T4_T6__param_3[1],
	.param .u64 _ZN3cub18CUB_300001_SM_10006detail6reduce28DeviceReduceSingleTileKernelINS2_10policy_hubIlyN4cuda3std3__44plusIlEEE10Policy1000EN6thrust24THRUST_300001_SM_1000_NS18transform_iteratorINSD_6detail14equal_to_valueIcEENSF_15normal_iteratorINSD_10device_ptrIcEEEEllEEPlyS9_llNS7_10__identityEEEvT0_T1_T2_T3_T4_T6__param_4,
	.param .align 1 .b8 _ZN3cub18CUB_300001_SM_10006detail6reduce28DeviceReduceSingleTileKernelINS2_10policy_hubIlyN4cuda3std3__44plusIlEEE10Policy1000EN6thrust24THRUST_300001_SM_1000_NS18transform_iteratorINSD_6detail14equal_to_valueIcEENSF_15normal_iteratorINSD_10device_ptrIcEEEEllEEPlyS9_llNS7_10__identityEEEvT0_T1_T2_T3_T4_T6__param_5[1]
)
.maxntid 512
.minnctapersm 1
{
	.reg .pred 	%p<140>;
	.reg .b16 	%rs<94>;
	.reg .b32 	%r<256>;
	.reg .b64 	%rd<397>;
	// demoted variable
	.shared .align 8 .b8 _ZZN3cub18CUB_300001_SM_10006detail6reduce28DeviceReduceSingleTileKernelINS2_10policy_hubIlyN4cuda3std3__44plusIlEEE10Policy1000EN6thrust24THRUST_300001_SM_1000_NS18transform_iteratorINSD_6detail14equal_to_valueIcEENSF_15normal_iteratorINSD_10device_ptrIcEEEEllEEPlyS9_llNS7_10__identityEEEvT0_T1_T2_T3_T4_T6_E12temp_storage[152];
	ld.param.u32 	%r47, [_ZN3cub18CUB_300001_SM_10006detail6reduce28DeviceReduceSingleTileKernelINS2_10policy_hubIlyN4cuda3std3__44plusIlEEE10Policy1000EN6thrust24THRUST_300001_SM_1000_NS18transform_iteratorINSD_6detail14equal_to_valueIcEENSF_15normal_iteratorINSD_10device_ptrIcEEEEllEEPlyS9_llNS7_10__identityEEEvT0_T1_T2_T3_T4_T6__param_0+8];
	bfe.u32 	%r51, %r47, 0, 8;
	cvt.u16.u32 	%rs2, %r51;
	ld.param.u64 	%rd57, [_ZN3cub18CUB_300001_SM_10006detail6reduce28DeviceReduceSingleTileKernelINS2_10policy_hubIlyN4cuda3std3__44plusIlEEE10Policy1000EN6thrust24THRUST_300001_SM_1000_NS18transform_iteratorINSD_6detail14equal_to_valueIcEENSF_15normal_iteratorINSD_10device_ptrIcEEEEllEEPlyS9_llNS7_10__identityEEEvT0_T1_T2_T3_T4_T6__param_0];
	ld.param.u64 	%rd60, [_ZN3cub18CUB_300001_SM_10006detail6reduce28DeviceReduceSingleTileKernelINS2_10policy_hubIlyN4cuda3std3__44plusIlEEE10Policy1000EN6thrust24THRUST_300001_SM_1000_NS18transform_iteratorINSD_6detail14equal_to_valueIcEENSF_15normal_iteratorINSD_10device_ptrIcEEEEllEEPlyS9_llNS7_10__identityEEEvT0_T1_T2_T3_T4_T6__param_1];
	ld.param.u64 	%rd58, [_ZN3cub18CUB_300001_SM_10006detail6reduce28DeviceReduceSingleTileKernelINS2_10policy_hubIlyN4cuda3std3__44plusIlEEE10Policy1000EN6thrust24THRUST_300001_SM_1000_NS18transform_iteratorINSD_6detail14equal_to_valueIcEENSF_15normal_iteratorINSD_10device_ptrIcEEEEllEEPlyS9_llNS7_10__identityEEEvT0_T1_T2_T3_T4_T6__param_2];
	ld.param.u64 	%rd59, [_ZN3cub18CUB_300001_SM_10006detail6reduce28DeviceReduceSingleTileKernelINS2_10policy_hubIlyN4cuda3std3__44plusIlEEE10Policy1000EN6thrust24THRUST_300001_SM_1000_NS18transform_iteratorINSD_6detail14equal_to_valueIcEENSF_15normal_iteratorINSD_10device_ptrIcEEEEllEEPlyS9_llNS7_10__identityEEEvT0_T1_T2_T3_T4_T6__param_4];
	cvta.to.global.u64 	%rd1, %rd60;
	setp.ne.s64 	%p1, %rd58, 0;
	@%p1 bra 	$L__BB6_3;
	mov.u32 	%r241, %tid.x;
	setp.ne.s32 	%p139, %r241, 0;
	@%p139 bra 	$L__BB6_51;
	st.global.u64 	[%rd1], %rd59;
	bra.uni 	$L__BB6_51;
$L__BB6_3:
	cvta.to.global.u64 	%rd2, %rd57;
	setp.gt.u64 	%p2, %rd58, 3583;
	@%p2 bra 	$L__BB6_28;
	cvt.u32.u64 	%r1, %rd58;
	mov.u32 	%r2, %tid.x;
	setp.ge.u32 	%p67, %r2, %r1;
	mov.b64 	%rd380, 0;
	mov.u32 	%r245, %r2;
	@%p67 bra 	$L__BB6_6;
	cvt.u64.u32 	%rd201, %r2;
	add.s64 	%rd202, %rd2, %rd201;
	ld.global.u8 	%rs59, [%rd202];
	and.b16  	%rs60, %rs2, 255;
	setp.eq.s16 	%p68, %rs59, %rs60;
	selp.u64 	%rd380, 1, 0, %p68;
	add.s32 	%r245, %r2, 512;
$L__BB6_6:
	setp.ge.u32 	%p69, %r245, %r1;
	@%p69 bra 	$L__BB6_19;
	not.b32 	%r118, %r245;
	add.s32 	%r119, %r118, %r1;
	shr.u32 	%r120, %r119, 9;
	add.s32 	%r5, %r120, 1;
	and.b32  	%r6, %r5, 15;
	setp.lt.u32 	%p70, %r119, 7680;
	@%p70 bra 	$L__BB6_10;
	and.b32  	%r121, %r5, 16777200;
	neg.s32 	%r243, %r121;
	cvt.u64.u32 	%rd204, %r245;
	add.s64 	%rd205, %rd204, %rd2;
	add.s64 	%rd371, %rd205, 4096;
	and.b16  	%rs62, %rs2, 255;
$L__BB6_9:
	.pragma "nounroll";
	ld.global.u8 	%rs61, [%rd371+-4096];
	setp.eq.s16 	%p71, %rs61, %rs62;
	selp.u64 	%rd206, 1, 0, %p71;
	add.s64 	%rd207, %rd380, %rd206;
	ld.global.u8 	%rs63, [%rd371+-3584];
	setp.eq.s16 	%p72, %rs63, %rs62;
	selp.u64 	%rd208, 1, 0, %p72;
	add.s64 	%rd209, %rd207, %rd208;
	ld.global.u8 	%rs64, [%rd371+-3072];
	setp.eq.s16 	%p73, %rs64, %rs62;
	selp.u64 	%rd210, 1, 0, %p73;
	add.s64 	%rd211, %rd209, %rd210;
	ld.global.u8 	%rs65, [%rd371+-2560];
	setp.eq.s16 	%p74, %rs65, %rs62;
	selp.u64 	%rd212, 1, 0, %p74;
	add.s64 	%rd213, %rd211, %rd212;
	ld.global.u8 	%rs66, [%rd371+-2048];
	setp.eq.s16 	%p75, %rs66, %rs62;
	selp.u64 	%rd214, 1, 0, %p75;
	add.s64 	%rd215, %rd213, %rd214;
	ld.global.u8 	%rs67, [%rd371+-1536];
	setp.eq.s16 	%p76, %rs67, %rs62;
	selp.u64 	%rd216, 1, 0, %p76;
	add.s64 	%rd217, %rd215, %rd216;
	ld.global.u8 	%rs68, [%rd371+-1024];
	setp.eq.s16 	%p77, %rs68, %rs62;
	selp.u64 	%rd218, 1, 0, %p77;
	add.s64 	%rd219, %rd217, %rd218;
	ld.global.u8 	%rs69, [%rd371+-512];
	setp.eq.s16 	%p78, %rs69, %rs62;
	selp.u64 	%rd220, 1, 0, %p78;
	add.s64 	%rd221, %rd219, %rd220;
	ld.global.u8 	%rs70, [%rd371];
	setp.eq.s16 	%p79, %rs70, %rs62;
	selp.u64 	%rd222, 1, 0, %p79;
	add.s64 	%rd223, %rd221, %rd222;
	ld.global.u8 	%rs71, [%rd371+512];
	setp.eq.s16 	%p80, %rs71, %rs62;
	selp.u64 	%rd224, 1, 0, %p80;
	add.s64 	%rd225, %rd223, %rd224;
	ld.global.u8 	%rs72, [%rd371+1024];
	setp.eq.s16 	%p81, %rs72, %rs62;
	selp.u64 	%rd226, 1, 0, %p81;
	add.s64 	%rd227, %rd225, %rd226;
	ld.global.u8 	%rs73, [%rd371+1536];
	setp.eq.s16 	%p82, %rs73, %rs62;
	selp.u64 	%rd228, 1, 0, %p82;
	add.s64 	%rd229, %rd227, %rd228;
	ld.global.u8 	%rs74, [%rd371+2048];
	setp.eq.s16 	%p83, %rs74, %rs62;
	selp.u64 	%rd230, 1, 0, %p83;
	add.s64 	%rd231, %rd229, %rd230;
	ld.global.u8 	%rs75, [%rd371+2560];
	setp.eq.s16 	%p84, %rs75, %rs62;
	selp.u64 	%rd232, 1, 0, %p84;
	add.s64 	%rd233, %rd231, %rd232;
	ld.global.u8 	%rs76, [%rd371+3072];
	setp.eq.s16 	%p85, %rs76, %rs62;
	selp.u64 	%rd234, 1, 0, %p85;
	add.s64 	%rd235, %rd233, %rd234;
	ld.global.u8 	%rs77, [%rd371+3584];
	setp.eq.s16 	%p86, %rs77, %rs62;
	selp.u64 	%rd236, 1, 0, %p86;
	add.s64 	%rd380, %rd235, %rd236;
	add.s32 	%r245, %r245, 8192;
	add.s32 	%r243, %r243, 16;
	add.s64 	%rd371, %rd371, 8192;
	setp.ne.s32 	%p87, %r243, 0;
	@%p87 bra 	$L__BB6_9;
$L__BB6_10:
	setp.eq.s32 	%p88, %r6, 0;
	@%p88 bra 	$L__BB6_19;
	and.b32  	%r13, %r5, 7;
	setp.lt.u32 	%p89, %r6, 8;
	@%p89 bra 	$L__BB6_13;
	cvt.s64.s32 	%rd238, %r245;
	add.s64 	%rd239, %rd2, %rd238;
	ld.global.u8 	%rs78, [%rd239];
	and.b16  	%rs79, %rs2, 255;
	setp.eq.s16 	%p90, %rs78, %rs79;
	selp.u64 	%rd240, 1, 0, %p90;
	add.s64 	%rd241, %rd380, %rd240;
	ld.global.u8 	%rs80, [%rd239+512];
	setp.eq.s16 	%p91, %rs80, %rs79;
	selp.u64 	%rd242, 1, 0, %p91;
	add.s64 	%rd243, %rd241, %rd242;
	ld.global.u8 	%rs81, [%rd239+1024];
	setp.eq.s16 	%p92, %rs81, %rs79;
	selp.u64 	%rd244, 1, 0, %p92;
	add.s64 	%rd245, %rd243, %rd244;
	ld.global.u8 	%rs82, [%rd239+1536];
	setp.eq.s16 	%p93, %rs82, %rs79;
	selp.u64 	%rd246, 1, 0, %p93;
	add.s64 	%rd247, %rd245, %rd246;
	ld.global.u8 	%rs83, [%rd239+2048];
	setp.eq.s16 	%p94, %rs83, %rs79;
	selp.u64 	%rd248, 1, 0, %p94;
	add.s64 	%rd249, %rd247, %rd248;
	ld.global.u8 	%rs84, [%rd239+2560];
	setp.eq.s16 	%p95, %rs84, %rs79;
	selp.u64 	%rd250, 1, 0, %p95;
	add.s64 	%rd251, %rd249, %rd250;
	ld.global.u8 	%rs85, [%rd239+3072];
	setp.eq.s16 	%p96, %rs85, %rs79;
	selp.u64 	%rd252, 1, 0, %p96;
	add.s64 	%rd253, %rd251, %rd252;
	ld.global.u8 	%rs86, [%rd239+3584];
	setp.eq.s16 	%p97, %rs86, %rs79;
	selp.u64 	%rd254, 1, 0, %p97;
	add.s64 	%rd380, %rd253, %rd254;
	add.s32 	%r245, %r245, 4096;
$L__BB6_13:
	setp.eq.s32 	%p98, %r13, 0;
	@%p98 bra 	$L__BB6_19;
	and.b32  	%r16, %r5, 3;
	setp.lt.u32 	%p99, %r13, 4;
	@%p99 bra 	$L__BB6_16;
	cvt.s64.s32 	%rd256, %r245;
	add.s64 	%rd257, %rd2, %rd256;
	ld.global.u8 	%rs87, [%rd257];
	and.b16  	%rs88, %rs2, 255;
	setp.eq.s16 	%p100, %rs87, %rs88;
	selp.u64 	%rd258, 1, 0, %p100;
	add.s64 	%rd259, %rd380, %rd258;
	ld.global.u8 	%rs89, [%rd257+512];
	setp.eq.s16 	%p101, %rs89, %rs88;
	selp.u64 	%rd260, 1, 0, %p101;
	add.s64 	%rd261, %rd259, %rd260;
	ld.global.u8 	%rs90, [%rd257+1024];
	setp.eq.s16 	%p102, %rs90, %rs88;
	selp.u64 	%rd262, 1, 0, %p102;
	add.s64 	%rd263, %rd261, %rd262;
	ld.global.u8 	%rs91, [%rd257+1536];
	setp.eq.s16 	%p103, %rs91, %rs88;
	selp.u64 	%rd264, 1, 0, %p103;
	add.s64 	%rd380, %rd263, %rd264;
	add.s32 	%r245, %r245, 2048;
$L__BB6_16:
	setp.eq.s32 	%p104, %r16, 0;
	@%p104 bra 	$L__BB6_19;
	neg.s32 	%r248, %r16;
	and.b16  	%rs93, %rs2, 255;
$L__BB6_18:
	.pragma "nounroll";
	cvt.s64.s32 	%rd265, %r245;
	add.s64 	%rd266, %rd2, %rd265;
	ld.global.u8 	%rs92, [%rd266];
	setp.eq.s16 	%p105, %rs92, %rs93;
	selp.u64 	%rd267, 1, 0, %p105;
	add.s64 	%rd380, %rd380, %rd267;
	add.s32 	%r245, %r245, 512;
	add.s32 	%r248, %r248, 1;
	setp.ne.s32 	%p106, %r248, 0;
	@%p106 bra 	$L__BB6_18;
$L__BB6_19:
	setp.lt.u64 	%p107, %rd58, 512;
	@%p107 bra 	$L__BB6_24;
	// begin inline asm
	mov.u32 %r185, %laneid;
	// end inline asm
	mov.b64 	{%r187, %r192}, %rd380;
	mov.b32 	%r193, 1;
	mov.b32 	%r234, 31;
	mov.b32 	%r235, -1;
	// begin inline asm
	shfl.sync.down.b32 %r186, %r187, %r193, %r234, %r235;
	// end inline asm
	// begin inline asm
	shfl.sync.down.b32 %r191, %r192, %r193, %r234, %r235;
	// end inline asm
	mov.b64 	%rd326, {%r186, %r191};
	setp.gt.s32 	%p131, %r185, 30;
	selp.b64 	%rd327, 0, %rd326, %p131;
	add.s64 	%rd328, %rd327, %rd380;
	mov.b64 	{%r197, %r202}, %rd328;
	mov.b32 	%r203, 2;
	// begin inline asm
	shfl.sync.down.b32 %r196, %r197, %r203, %r234, %r235;
	// end inline asm
	// begin inline asm
	shfl.sync.down.b32 %r201, %r202, %r203, %r234, %r235;
	// end inline asm
	mov.b64 	%rd329, {%r196, %r201};
	setp.gt.s32 	%p132, %r185, 29;
	selp.b64 	%rd330, 0, %rd329, %p132;
	add.s64 	%rd331, %rd330, %rd328;
	mov.b64 	{%r207, %r212}, %rd331;
	mov.b32 	%r213, 4;
	// begin inline asm
	shfl.sync.down.b32 %r206, %r207, %r213, %r234, %r235;
	// end inline asm
	// begin inline asm
	shfl.sync.down.b32 %r211, %r212, %r213, %r234, %r235;
	// end inline asm
	mov.b64 	%rd332, {%r206, %r211};
	setp.gt.s32 	%p133, %r185, 27;
	selp.b64 	%rd333, 0, %rd332, %p133;
	add.s64 	%rd334, %rd333, %rd331;
	mov.b64 	{%r217, %r222}, %rd334;
	mov.b32 	%r223, 8;
	// begin inline asm
	shfl.sync.down.b32 %r216, %r217, %r223, %r234, %r235;
	// end inline asm
	// begin inline asm
	shfl.sync.down.b32 %r221, %r222, %r223, %r234, %r235;
	// end inline asm
	mov.b64 	%rd335, {%r216, %r221};
	setp.gt.s32 	%p134, %r185, 23;
	selp.b64 	%rd336, 0, %rd335, %p134;
	add.s64 	%rd337, %rd336, %rd334;
	mov.b64 	{%r227, %r232}, %rd337;
	mov.b32 	%r233, 16;
	// begin inline asm
	shfl.sync.down.b32 %r226, %r227, %r233, %r234, %r235;
	// end inline asm
	// begin inline asm
	shfl.sync.down.b32 %r231, %r232, %r233, %r234, %r235;
	// end inline asm
	mov.b64 	%rd338, {%r226, %r231};
	setp.gt.s32 	%p135, %r185, 15;
	selp.b64 	%rd339, 0, %rd338, %p135;
	add.s64 	%rd396, %rd339, %rd337;
	setp.ne.s32 	%p136, %r185, 0;
	@%p136 bra 	$L__BB6_22;
	shr.u32 	%r236, %r2, 2;
	and.b32  	%r237, %r236, 248;
	mov.u32 	%r238, _ZZN3cub18CUB_300001_SM_10006detail6reduce28DeviceReduceSingleTileKernelINS2_10policy_hubIlyN4cuda3std3__44plusIlEEE10Policy1000EN6thrust24THRUST_300001_SM_1000_NS18transform_iteratorINSD_6detail14equal_to_valueIcEENSF_15normal_iteratorINSD_10device_ptrIcEEEEllEEPlyS9_llNS7_10__identityEEEvT0_T1_T2_T3_T4_T6_E12temp_storage;
	add.s32 	%r239, %r238, %r237;
	st.shared.u64 	[%r239+16], %rd396;
$L__BB6_22:
	bar.sync 	0;
	setp.ne.s32 	%p137, %r2, 0;
	@%p137 bra 	$L__BB6_49;
	ld.shared.u64 	%rd340, [_ZZN3cub18CUB_300001_SM_10006detail6reduce28DeviceReduceSingleTileKernelINS2_10policy_hubIlyN4cuda3std3__44plusIlEEE10Policy1000EN6thrust24THRUST_300001_SM_1000_NS18transform_iteratorINSD_6detail14equal_to_valueIcEENSF_15normal_iteratorINSD_10device_ptrIcEEEEllEEPlyS9_llNS7_10__identityEEEvT0_T1_T2_T3_T4_T6_E12temp_storage+24];
	add.s64 	%rd341, %rd340, %rd396;
	ld.shared.u64 	%rd342, [_ZZN3cub18CUB_300001_SM_10006detail6reduce28DeviceReduceSingleTileKernelINS2_10policy_hubIlyN4cuda3std3__44plusIlEEE10Policy1000EN6thrust24THRUST_300001_SM_1000_NS18transform_iteratorINSD_6detail14equal_to_valueIcEENSF_15normal_iteratorINSD_10device_ptrIcEEEEllEEPlyS9_llNS7_10__identityEEEvT0_T1_T2_T3_T4_T6_E12temp_storage+32];
	add.s64 	%rd343, %rd341, %rd342;
	ld.shared.u64 	%rd344, [_ZZN3cub18CUB_300001_SM_10006detail6reduce28DeviceReduceSingleTileKernelINS2_10policy_hubIlyN4cuda3std3__44plusIlEEE10Policy1000EN6thrust24THRUST_300001_SM_1000_NS18transform_iteratorINSD_6detail14equal_to_valueIcEENSF_15normal_iteratorINSD_10device_ptrIcEEEEllEEPlyS9_llNS7_10__identityEEEvT0_T1_T2_T3_T4_T6_E12temp_storage+40];
	add.s64 	%rd345, %rd343, %rd344;
	ld.shared.u64 	%rd346, [_ZZN3cub18CUB_300001_SM_10006detail6reduce28DeviceReduceSingleTileKernelINS2_10policy_hubIlyN4cuda3std3__44plusIlEEE10Policy1000EN6thrust24THRUST_300001_SM_1000_NS18transform_iteratorINSD_6detail14equal_to_valueIcEENSF_15normal_iteratorINSD_10device_ptrIcEEEEllEEPlyS9_llNS7_10__identityEEEvT0_T1_T2_T3_T4_T6_E12temp_storage+48];
	add.s64 	%rd347, %rd345, %rd346;
	ld.shared.u64 	%rd348, [_ZZN3cub18CUB_300001_SM_10006detail6reduce28DeviceReduceSingleTileKernelINS2_10policy_hubIlyN4cuda3std3__44plusIlEEE10Policy1000EN6thrust24THRUST_300001_SM_1000_NS18transform_iteratorINSD_6detail14equal_to_valueIcEENSF_15normal_iteratorINSD_10device_ptrIcEEEEllEEPlyS9_llNS7_10__identityEEEvT0_T1_T2_T3_T4_T6_E12temp_storage+56];
	add.s64 	%rd349, %rd347, %rd348;
	ld.shared.u64 	%rd350, [_ZZN3cub18CUB_300001_SM_10006detail6reduce28DeviceReduceSingleTileKernelINS2_10policy_hubIlyN4cuda3std3__44plusIlEEE10Policy1000EN6thrust24THRUST_300001_SM_1000_NS18transform_iteratorINSD_6detail14equal_to_valueIcEENSF_15normal_iteratorINSD_10device_ptrIcEEEEllEEPlyS9_llNS7_10__identityEEEvT0_T1_T2_T3_T4_T6_E12temp_storage+64];
	add.s64 	%rd351, %rd349, %rd350;
	ld.shared.u64 	%rd352, [_ZZN3cub18CUB_300001_SM_10006detail6reduce28DeviceReduceSingleTileKernelINS2_10policy_hubIlyN4cuda3std3__44plusIlEEE10Policy1000EN6thrust24THRUST_300001_SM_1000_NS18transform_iteratorINSD_6detail14equal_to_valueIcEENSF_15normal_iteratorINSD_10device_ptrIcEEEEllEEPlyS9_llNS7_10__identityEEEvT0_T1_T2_T3_T4_T6_E12temp_storage+72];
	add.s64 	%rd353, %rd351, %rd352;
	ld.shared.u64 	%rd354, [_ZZN3cub18CUB_300001_SM_10006detail6reduce28DeviceReduceSingleTileKernelINS2_10policy_hubIlyN4cuda3std3__44plusIlEEE10Policy1000EN6thrust24THRUST_300001_SM_1000_NS18transform_iteratorINSD_6detail14equal_to_valueIcEENSF_15normal_iteratorINSD_10device_ptrIcEEEEllEEPlyS9_llNS7_10__identityEEEvT0_T1_T2_T3_T4_T6_E12temp_storage+80];
	add.s64 	%rd355, %rd353, %rd354;
	ld.shared.u64 	%rd356, [_ZZN3cub18CUB_300001_SM_10006detail6reduce28DeviceReduceSingleTileKernelINS2_10policy_hubIlyN4cuda3std3__44plusIlEEE10Policy1000EN6thrust24THRUST_300001_SM_1000_NS18transform_iteratorINSD_6detail14equal_to_valueIcEENSF_15normal_iteratorINSD_10device_ptrIcEEEEllEEPlyS9_llNS7_10__identityEEEvT0_T1_T2_T3_T4_T6_E12temp_storage+88];
	add.s64 	%rd357, %rd355, %rd356;
	ld.shared.u64 	%rd358, [_ZZN3cub18CUB_300001_SM_10006detail6reduce28DeviceReduceSingleTileKernelINS2_10policy_hubIlyN4cuda3std3__44plusIlEEE10Policy1000EN6thrust24THRUST_300001_SM_1000_NS18transform_iteratorINSD_6detail14equal_to_valueIcEENSF_15normal_iteratorINSD_10device_ptrIcEEEEllEEPlyS9_llNS7_10__identityEEEvT0_T1_T2_T3_T4_T6_E12temp_storage+96];
	add.s64 	%rd359, %rd357, %rd358;
	ld.shared.u64 	%rd360, [_ZZN3cub18CUB_300001_SM_10006detail6reduce28DeviceReduceSingleTileKernelINS2_10policy_hubIlyN4cuda3std3__44plusIlEEE10Policy1000EN6thrust24THRUST_300001_SM_1000_NS18transform_iteratorINSD_6detail14equal_to_valueIcEENSF_15normal_iteratorINSD_10device_ptrIcEEEEllEEPlyS9_llNS7_10__identityEEEvT0_T1_T2_T3_T4_T6_E12temp_storage+104];
	add.s64 	%rd361, %rd359, %rd360;
	ld.shared.u64 	%rd362, [_ZZN3cub18CUB_300001_SM_10006detail6reduce28DeviceReduceSingleTileKernelINS2_10policy_hubIlyN4cuda3std3__44plusIlEEE10Policy1000EN6thrust24THRUST_300001_SM_1000_NS18transform_iteratorINSD_6detail14equal_to_valueIcEENSF_15normal_iteratorINSD_10device_ptrIcEEEEllEEPlyS9_llNS7_10__identityEEEvT0_T1_T2_T3_T4_T6_E12temp_storage+112];
	add.s64 	%rd363, %rd361, %rd362;
	ld.shared.u64 	%rd364, [_ZZN3cub18CUB_300001_SM_10006detail6reduce28DeviceReduceSingleTileKernelINS2_10policy_hubIlyN4cuda3std3__44plusIlEEE10Policy1000EN6thrust24THRUST_300001_SM_1000_NS18transform_iteratorINSD_6detail14equal_to_valueIcEENSF_15normal_iteratorINSD_10device_ptrIcEEEEllEEPlyS9_llNS7_10__identityEEEvT0_T1_T2_T3_T4_T6_E12temp_storage+120];
	add.s64 	%rd365, %rd363, %rd364;
	ld.shared.u64 	%rd366, [_ZZN3cub18CUB_300001_SM_10006detail6reduce28DeviceReduceSingleTileKernelINS2_10policy_hubIlyN4cuda3std3__44plusIlEEE10Policy1000EN6thrust24THRUST_300001_SM_1000_NS18transform_iteratorINSD_6detail14equal_to_valueIcEENSF_15normal_iteratorINSD_10device_ptrIcEEEEllEEPlyS9_llNS7_10__identityEEEvT0_T1_T2_T3_T4_T6_E12temp_storage+128];
	add.s64 	%rd367, %rd365, %rd366;
	ld.shared.u64 	%rd368, [_ZZN3cub18CUB_300001_SM_10006detail6reduce28DeviceReduceSingleTileKernelINS2_10policy_hubIlyN4cuda3std3__44plusIlEEE10Policy1000EN6thrust24THRUST_300001_SM_1000_NS18transform_iteratorINSD_6detail14equal_to_valueIcEENSF_15normal_iteratorINSD_10device_ptrIcEEEEllEEPlyS9_llNS7_10__identityEEEvT0_T1_T2_T3_T4_T6_E12temp_storage+136];
	add.s64 	%rd396, %rd367, %rd368;
	bra.uni 	$L__BB6_49;
$L__BB6_24:
	// begin inline asm
	mov.u32 %r122, %laneid;
	// end inline asm
	and.b32  	%r173, %r2, 992;
	add.s32 	%r174, %r173, 32;
	setp.gt.u32 	%p108, %r174, %r1;
	not.b32 	%r175, %r173;
	add.s32 	%r176, %r1, %r175;
	selp.b32 	%r171, %r176, 31, %p108;
	mov.b64 	{%r124, %r129}, %rd380;
	mov.b32 	%r130, 1;
	mov.b32 	%r172, -1;
	// begin inline asm
	shfl.sync.down.b32 %r123, %r124, %r130, %r171, %r172;
	// end inline asm
	// begin inline asm
	shfl.sync.down.b32 %r128, %r129, %r130, %r171, %r172;
	// end inline asm
	mov.b64 	%rd268, {%r123, %r128};
	setp.lt.s32 	%p109, %r122, %r171;
	selp.b64 	%rd269, %rd268, 0, %p109;
	add.s64 	%rd270, %rd269, %rd380;
	mov.b64 	{%r134, %r139}, %rd270;
	mov.b32 	%r140, 2;
	// begin inline asm
	shfl.sync.down.b32 %r133, %r134, %r140, %r171, %r172;
	// end inline asm
	// begin inline asm
	shfl.sync.down.b32 %r138, %r139, %r140, %r171, %r172;
	// end inline asm
	mov.b64 	%rd271, {%r133, %r138};
	add.s32 	%r177, %r122, 2;
	setp.gt.s32 	%p110, %r177, %r171;
	selp.b64 	%rd272, 0, %rd271, %p110;
	add.s64 	%rd273, %rd272, %rd270;
	mov.b64 	{%r144, %r149}, %rd273;
	mov.b32 	%r150, 4;
	// begin inline asm
	shfl.sync.down.b32 %r143, %r144, %r150, %r171, %r172;
	// end inline asm
	// begin inline asm
	shfl.sync.down.b32 %r148, %r149, %r150, %r171, %r172;
	// end inline asm
	mov.b64 	%rd274, {%r143, %r148};
	add.s32 	%r178, %r122, 4;
	setp.gt.s32 	%p111, %r178, %r171;
	selp.b64 	%rd275, 0, %rd274, %p111;
	add.s64 	%rd276, %rd275, %rd273;
	mov.b64 	{%r154, %r159}, %rd276;
	mov.b32 	%r160, 8;
	// begin inline asm
	shfl.sync.down.b32 %r153, %r154, %r160, %r171, %r172;
	// end inline asm
	// begin inline asm
	shfl.sync.down.b32 %r158, %r159, %r160, %r171, %r172;
	// end inline asm
	mov.b64 	%rd277, {%r153, %r158};
	add.s32 	%r179, %r122, 8;
	setp.gt.s32 	%p112, %r179, %r171;
	selp.b64 	%rd278, 0, %rd277, %p112;
	add.s64 	%rd279, %rd278, %rd276;
	mov.b64 	{%r164, %r169}, %rd279;
	mov.b32 	%r170, 16;
	// begin inline asm
	shfl.sync.down.b32 %r163, %r164, %r170, %r171, %r172;
	// end inline asm
	// begin inline asm
	shfl.sync.down.b32 %r168, %r169, %r170, %r171, %r172;
	// end inline asm
	mov.b64 	%rd280, {%r163, %r168};
	add.s32 	%r180, %r122, 16;
	setp.gt.s32 	%p113, %r180, %r171;
	selp.b64 	%rd281, 0, %rd280, %p113;
	add.s64 	%rd396, %rd281, %rd279;
	setp.ne.s32 	%p114, %r122, 0;
	@%p114 bra 	$L__BB6_26;
	shr.u32 	%r181, %r2, 2;
	and.b32  	%r182, %r181, 248;
	mov.u32 	%r183, _ZZN3cub18CUB_300001_SM_10006detail6reduce28DeviceReduceSingleTileKernelINS2_10policy_hubIlyN4cuda3std3__44plusIlEEE10Policy1000EN6thrust24THRUST_300001_SM_1000_NS18transform_iteratorINSD_6detail14equal_to_valueIcEENSF_15normal_iteratorINSD_10device_ptrIcEEEEllEEPlyS9_llNS7_10__identityEEEvT0_T1_T2_T3_T4_T6_E12temp_storage;
	add.s32 	%r184, %r183, %r182;
	st.shared.u64 	[%r184+16], %rd396;
$L__BB6_26:
	bar.sync 	0;
	setp.ne.s32 	%p115, %r2, 0;
	@%p115 bra 	$L__BB6_49;
	setp.gt.u64 	%p116, %rd58, 32;
	ld.shared.u64 	%rd282, [_ZZN3cub18CUB_300001_SM_10006detail6reduce28DeviceReduceSingleTileKernelINS2_10policy_hubIlyN4cuda3std3__44plusIlEEE10Policy1000EN6thrust24THRUST_300001_SM_1000_NS18transform_iteratorINSD_6detail14equal_to_valueIcEENSF_15normal_iteratorINSD_10device_ptrIcEEEEllEEPlyS9_llNS7_10__identityEEEvT0_T1_T2_T3_T4_T6_E12temp_storage+24];
	selp.b64 	%rd283, %rd282, 0, %p116;
	add.s64 	%rd284, %rd283, %rd396;
	setp.gt.u64 	%p117, %rd58, 64;
	ld.shared.u64 	%rd285, [_ZZN3cub18CUB_300001_SM_10006detail6reduce28DeviceReduceSingleTileKernelINS2_10policy_hubIlyN4cuda3std3__44plusIlEEE10Policy1000EN6thrust24THRUST_300001_SM_1000_NS18transform_iteratorINSD_6detail14equal_to_valueIcEENSF_15normal_iteratorINSD_10device_ptrIcEEEEllEEPlyS9_llNS7_10__identityEEEvT0_T1_T2_T3_T4_T6_E12temp_storage+32];
	selp.b64 	%rd286, %rd285, 0, %p117;
	add.s64 	%rd287, %rd284, %rd286;
	setp.gt.u64 	%p118, %rd58, 96;
	ld.shared.u64 	%rd288, [_ZZN3cub18CUB_300001_SM_10006detail6reduce28DeviceReduceSingleTileKernelINS2_10policy_hubIlyN4cuda3std3__44plusIlEEE10Policy1000EN6thrust24THRUST_300001_SM_1000_NS18transform_iteratorINSD_6detail14equal_to_valueIcEENSF_15normal_iteratorINSD_10device_ptrIcEEEEllEEPlyS9_llNS7_10__identityEEEvT0_T1_T2_T3_T4_T6_E12temp_storage+40];
	selp.b64 	%rd289, %rd288, 0, %p118;
	add.s64 	%rd290, %rd287, %rd289;
	setp.gt.u64 	%p119, %rd58, 128;
	ld.shared.u64 	%rd291, [_ZZN3cub18CUB_300001_SM_10006detail6reduce28DeviceReduceSingleTileKernelINS2_10policy_hubIlyN4cuda3std3__44plusIlEEE10Policy1000EN6thrust24THRUST_300001_SM_1000_NS18transform_iteratorINSD_6detail14equal_to_valueIcEENSF_15normal_iteratorINSD_10device_ptrIcEEEEllEEPlyS9_llNS7_10__identityEEEvT0_T1_T2_T3_T4_T6_E12temp_storage+48];
	selp.b64 	%rd292, %rd291, 0, %p119;
	add.s64 	%rd293, %rd290, %rd292;
	setp.gt.u64 	%p120, %rd58, 160;
	ld.shared.u64 	%rd294, [_ZZN3cub18CUB_300001_SM_10006detail6reduce28DeviceReduceSingleTileKernelINS2_10policy_hubIlyN4cuda3std3__44plusIlEEE10Policy1000EN6thrust24THRUST_300001_SM_1000_NS18transform_iteratorINSD_6detail14equal_to_valueIcEENSF_15normal_iteratorINSD_10device_ptrIcEEEEllEEPlyS9_llNS7_10__identityEEEvT0_T1_T2_T3_T4_T6_E12temp_storage+56];
	selp.b64 	%rd295, %rd294, 0, %p120;
	add.s64 	%rd296, %rd293, %rd295;
	setp.gt.u64 	%p121, %rd58, 192;
	ld.shared.u64 	%rd297, [_ZZN3cub18CUB_300001_SM_10006detail6reduce28DeviceReduceSingleTileKernelINS2_10policy_hubIlyN4cuda3std3__44plusIlEEE10Policy1000EN6thrust24THRUST_300001_SM_1000_NS18transform_iteratorINSD_6detail14equal_to_valueIcEENSF_15normal_iteratorINSD_10device_ptrIcEEEEllEEPlyS9_llNS7_10__identityEEEvT0_T1_T2_T3_T4_T6_E12temp_storage+64];
	selp.b64 	%rd298, %rd297, 0, %p121;
	add.s64 	%rd299, %rd296, %rd298;
	setp.gt.u64 	%p122, %rd58, 224;
	ld.shared.u64 	%rd300, [_ZZN3cub18CUB_300001_SM_10006detail6reduce28DeviceReduceSingleTileKernelINS2_10policy_hubIlyN4cuda3std3__44plusIlEEE10Policy1000EN6thrust24THRUST_300001_SM_1000_NS18transform_iteratorINSD_6detail14equal_to_valueIcEENSF_15normal_iteratorINSD_10device_ptrIcEEEEllEEPlyS9_llNS7_10__identityEEEvT0_T1_T2_T3_T4_T6_E12temp_storage+72];
	selp.b64 	%rd301, %rd300, 0, %p122;
	add.s64 	%rd302, %rd299, %rd301;
	setp.gt.u64 	%p123, %rd58, 256;
	ld.shared.u64 	%rd303, [_ZZN3cub18CUB_300001_SM_10006detail6reduce28DeviceReduceSingleTileKernelINS2_10policy_hubIlyN4cuda3std3__44plusIlEEE10Policy1000EN6thrust24THRUST_300001_SM_1000_NS18transform_iteratorINSD_6detail14equal_to_valueIcEENSF_15normal_iteratorINSD_10device_ptrIcEEEEllEEPlyS9_llNS7_10__identityEEEvT0_T1_T2_T3_T4_T6_E12temp_storage+80];
	selp.b64 	%rd304, %rd303, 0, %p123;
	add.s64 	%rd305, %rd302, %rd304;
	setp.gt.u64 	%p124, %rd58, 288;
	ld.shared.u64 	%rd306, [_ZZN3cub18CUB_300001_SM_10006detail6reduce28DeviceReduceSingleTileKernelINS2_10policy_hubIlyN4cuda3std3__44plusIlEEE10Policy1000EN6thrust24THRUST_300001_SM_1000_NS18transform_iteratorINSD_6detail14equal_to_valueIcEENSF_15normal_iteratorINSD_10device_ptrIcEEEEllEEPlyS9_llNS7_10__identityEEEvT0_T1_T2_T3_T4_T6_E12temp_storage+88];
	selp.b64 	%rd307, %rd306, 0, %p124;
	add.s64 	%rd308, %rd305, %rd307;
	setp.gt.u64 	%p125, %rd58, 320;
	ld.shared.u64 	%rd309, [_ZZN3cub18CUB_300001_SM_10006detail6reduce28DeviceReduceSingleTileKernelINS2_10policy_hubIlyN4cuda3std3__44plusIlEEE10Policy1000EN6thrust24THRUST_300001_SM_1000_NS18transform_iteratorINSD_6detail14equal_to_valueIcEENSF_15normal_iteratorINSD_10device_ptrIcEEEEllEEPlyS9_llNS7_10__identityEEEvT0_T1_T2_T3_T4_T6_E12temp_storage+96];
	selp.b64 	%rd310, %rd309, 0, %p125;
	add.s64 	%rd311, %rd308, %rd310;
	setp.gt.u64 	%p126, %rd58, 352;
	ld.shared.u64 	%rd312, [_ZZN3cub18CUB_300001_SM_10006detail6reduce28DeviceReduceSingleTileKernelINS2_10policy_hubIlyN4cuda3std3__44plusIlEEE10Policy1000EN6thrust24THRUST_300001_SM_1000_NS18transform_iteratorINSD_6detail14equal_to_valueIcEENSF_15normal_iteratorINSD_10device_ptrIcEEEEllEEPlyS9_llNS7_10__identityEEEvT0_T1_T2_T3_T4_T6_E12temp_storage+104];
	selp.b64 	%rd313, %rd312, 0, %p126;
	add.s64 	%rd314, %rd311, %rd313;
	setp.gt.u64 	%p127, %rd58, 384;
	ld.shared.u64 	%rd315, [_ZZN3cub18CUB_300001_SM_10006detail6reduce28DeviceReduceSingleTileKernelINS2_10policy_hubIlyN4cuda3std3__44plusIlEEE10Policy1000EN6thrust24THRUST_300001_SM_1000_NS18transform_iteratorINSD_6detail14equal_to_valueIcEENSF_15normal_iteratorINSD_10device_ptrIcEEEEllEEPlyS9_llNS7_10__identityEEEvT0_T1_T2_T3_T4_T6_E12temp_storage+112];
	selp.b64 	%rd316, %rd315, 0, %p127;
	add.s64 	%rd317, %rd314, %rd316;
	setp.gt.u64 	%p128, %rd58, 416;
	ld.shared.u64 	%rd318, [_ZZN3cub18CUB_300001_SM_10006detail6reduce28DeviceReduceSingleTileKernelINS2_10policy_hubIlyN4cuda3std3__44plusIlEEE10Policy1000EN6thrust24THRUST_300001_SM_1000_NS18transform_iteratorINSD_6detail14equal_to_valueIcEENSF_15normal_iteratorINSD_10device_ptrIcEEEEllEEPlyS9_llNS7_10__identityEEEvT0_T1_T2_T3_T4_T6_E12temp_storage+120];
	selp.b64 	%rd319, %rd318, 0, %p128;
	add.s64 	%rd320, %rd317, %rd319;
	setp.gt.u64 	%p129, %rd58, 448;
	ld.shared.u64 	%rd321, [_ZZN3cub18CUB_300001_SM_10006detail6reduce28DeviceReduceSingleTileKernelINS2_10policy_hubIlyN4cuda3std3__44plusIlEEE10Policy1000EN6thrust24THRUST_300001_SM_1000_NS18transform_iteratorINSD_6detail14equal_to_valueIcEENSF_15normal_iteratorINSD_10device_ptrIcEEEEllEEPlyS9_llNS7_10__identityEEEvT0_T1_T2_T3_T4_T6_E12temp_storage+128];
	selp.b64 	%rd322, %rd321, 0, %p129;
	add.s64 	%rd323, %rd320, %rd322;
	setp.gt.u64 	%p130, %rd58, 480;
	ld.shared.u64 	%rd324, [_ZZN3cub18CUB_300001_SM_10006detail6reduce28DeviceReduceSingleTileKernelINS2_10policy_hubIlyN4cuda3std3__44plusIlEEE10Policy1000EN6thrust24THRUST_300001_SM_1000_NS18transform_iteratorINSD_6detail14equal_to_valueIcEENSF_15normal_iteratorINSD_10device_ptrIcEEEEllEEPlyS9_llNS7_10__identityEEEvT0_T1_T2_T3_T4_T6_E12temp_storage+136];
	selp.b64 	%rd325, %rd324, 0, %p130;
	add.s64 	%rd396, %rd323, %rd325;
	bra.uni 	$L__BB6_49;
$L__BB6_28:
	mov.u32 	%r24, %tid.x;
	cvt.u64.u32 	%rd25, %r24;
	add.s64 	%rd26, %rd2, %rd25;
	ld.global.u8 	%rs10, [%rd26];
	and.b16  	%rs11, %rs2, 255;
	setp.eq.s16 	%p3, %rs10, %rs11;
	selp.u64 	%rd62, 1, 0, %p3;
	ld.global.u8 	%rs12, [%rd26+512];
	setp.eq.s16 	%p4, %rs12, %rs11;
	selp.u64 	%rd63, 1, 0, %p4;
	ld.global.u8 	%rs13, [%rd26+1024];
	setp.eq.s16 	%p5, %rs13, %rs11;
	selp.u64 	%rd64, 1, 0, %p5;
	ld.global.u8 	%rs14, [%rd26+1536];
	setp.eq.s16 	%p6, %rs14, %rs11;
	selp.u64 	%rd65, 1, 0, %p6;
	ld.global.u8 	%rs15, [%rd26+2048];
	setp.eq.s16 	%p7, %rs15, %rs11;
	selp.u64 	%rd66, 1, 0, %p7;
	ld.global.u8 	%rs16, [%rd26+2560];
	setp.eq.s16 	%p8, %rs16, %rs11;
	selp.u64 	%rd67, 1, 0, %p8;
	ld.global.u8 	%rs17, [%rd26+3072];
	setp.eq.s16 	%p9, %rs17, %rs11;
	selp.u64 	%rd68, 1, 0, %p9;
	add.s64 	%rd69, %rd63, %rd62;
	add.s64 	%rd70, %rd69, %rd64;
	add.s64 	%rd71, %rd70, %rd65;
	add.s64 	%rd72, %rd71, %rd66;
	add.s64 	%rd73, %rd72, %rd67;
	add.s64 	%rd395, %rd73, %rd68;
	add.s64 	%rd28, %rd58, -3584;
	setp.lt.u64 	%p10, %rd28, 3584;
	mov.b64 	%rd383, 3584;
	@%p10 bra 	$L__BB6_32;
	mov.b64 	%rd383, 3584;
$L__BB6_30:
	add.s64 	%rd75, %rd26, %rd383;
	ld.global.u8 	%rs18, [%rd75];
	setp.eq.s16 	%p11, %rs18, %rs11;
	selp.u64 	%rd76, 1, 0, %p11;
	ld.global.u8 	%rs20, [%rd75+512];
	setp.eq.s16 	%p12, %rs20, %rs11;
	selp.u64 	%rd77, 1, 0, %p12;
	ld.global.u8 	%rs21, [%rd75+1024];
	setp.eq.s16 	%p13, %rs21, %rs11;
	selp.u64 	%rd78, 1, 0, %p13;
	ld.global.u8 	%rs22, [%rd75+1536];
	setp.eq.s16 	%p14, %rs22, %rs11;
	selp.u64 	%rd79, 1, 0, %p14;
	ld.global.u8 	%rs23, [%rd75+2048];
	setp.eq.s16 	%p15, %rs23, %rs11;
	selp.u64 	%rd80, 1, 0, %p15;
	ld.global.u8 	%rs24, [%rd75+2560];
	setp.eq.s16 	%p16, %rs24, %rs11;
	selp.u64 	%rd81, 1, 0, %p16;
	ld.global.u8 	%rs25, [%rd75+3072];
	setp.eq.s16 	%p17, %rs25, %rs11;
	selp.u64 	%rd82, 1, 0, %p17;
	add.s64 	%rd83, %rd395, %rd76;
	add.s64 	%rd84, %rd83, %rd77;
	add.s64 	%rd85, %rd84, %rd78;
	add.s64 	%rd86, %rd85, %rd79;
	add.s64 	%rd87, %rd86, %rd80;
	add.s64 	%rd88, %rd87, %rd81;
	add.s64 	%rd395, %rd88, %rd82;
	sub.s64 	%rd89, %rd58, %rd383;
	setp.lt.u64 	%p18, %rd89, 3584;
	@%p18 bra 	$L__BB6_45;
	add.s64 	%rd383, %rd383, 3584;
	setp.le.u64 	%p19, %rd383, %rd28;
	@%p19 bra 	$L__BB6_30;
$L__BB6_32:
	setp.le.u64 	%p20, %rd58, %rd383;
	cvt.u32.u64 	%r52, %rd383;
	cvt.u32.u64 	%r53, %rd58;
	sub.s32 	%r54, %r53, %r52;
	setp.ge.s32 	%p21, %r24, %r54;
	or.pred  	%p22, %p20, %p21;
	@%p22 bra 	$L__BB6_45;
	not.b32 	%r57, %r24;
	add.s32 	%r58, %r57, %r53;
	sub.s32 	%r60, %r58, %r52;
	shr.u32 	%r61, %r60, 9;
	add.s32 	%r25, %r61, 1;
	and.b32  	%r26, %r25, 15;
	setp.lt.u32 	%p23, %r60, 7680;
	mov.u32 	%r252, %r24;
	@%p23 bra 	$L__BB6_36;
	and.b32  	%r62, %r25, 16777200;
	neg.s32 	%r250, %r62;
	add.s64 	%rd91, %rd383, %rd25;
	add.s64 	%rd92, %rd91, %rd2;
	add.s64 	%rd385, %rd92, 4096;
	mov.u32 	%r252, %r24;
$L__BB6_35:
	.pragma "nounroll";
	ld.global.u8 	%rs26, [%rd385+-4096];
	setp.eq.s16 	%p24, %rs26, %rs11;
	selp.u64 	%rd93, 1, 0, %p24;
	add.s64 	%rd94, %rd395, %rd93;
	ld.global.u8 	%rs28, [%rd385+-3584];
	setp.eq.s16 	%p25, %rs28, %rs11;
	selp.u64 	%rd95, 1, 0, %p25;
	add.s64 	%rd96, %rd94, %rd95;
	ld.global.u8 	%rs29, [%rd385+-3072];
	setp.eq.s16 	%p26, %rs29, %rs11;
	selp.u64 	%rd97, 1, 0, %p26;
	add.s64 	%rd98, %rd96, %rd97;
	ld.global.u8 	%rs30, [%rd385+-2560];
	setp.eq.s16 	%p27, %rs30, %rs11;
	selp.u64 	%rd99, 1, 0, %p27;
	add.s64 	%rd100, %rd98, %rd99;
	ld.global.u8 	%rs31, [%rd385+-2048];
	setp.eq.s16 	%p28, %rs31, %rs11;
	selp.u64 	%rd101, 1, 0, %p28;
	add.s64 	%rd102, %rd100, %rd101;
	ld.global.u8 	%rs32, [%rd385+-1536];
	setp.eq.s16 	%p29, %rs32, %rs11;
	selp.u64 	%rd103, 1, 0, %p29;
	add.s64 	%rd104, %rd102, %rd103;
	ld.global.u8 	%rs33, [%rd385+-1024];
	setp.eq.s16 	%p30, %rs33, %rs11;
	selp.u64 	%rd105, 1, 0, %p30;
	add.s64 	%rd106, %rd104, %rd105;
	ld.global.u8 	%rs34, [%rd385+-512];
	setp.eq.s16 	%p31, %rs34, %rs11;
	selp.u64 	%rd107, 1, 0, %p31;
	add.s64 	%rd108, %rd106, %rd107;
	ld.global.u8 	%rs35, [%rd385];
	setp.eq.s16 	%p32, %rs35, %rs11;
	selp.u64 	%rd109, 1, 0, %p32;
	add.s64 	%rd110, %rd108, %rd109;
	ld.global.u8 	%rs36, [%rd385+512];
	setp.eq.s16 	%p33, %rs36, %rs11;
	selp.u64 	%rd111, 1, 0, %p33;
	add.s64 	%rd112, %rd110, %rd111;
	ld.global.u8 	%rs37, [%rd385+1024];
	setp.eq.s16 	%p34, %rs37, %rs11;
	selp.u64 	%rd113, 1, 0, %p34;
	add.s64 	%rd114, %rd112, %rd113;
	ld.global.u8 	%rs38, [%rd385+1536];
	setp.eq.s16 	%p35, %rs38, %rs11;
	selp.u64 	%rd115, 1, 0, %p35;
	add.s64 	%rd116, %rd114, %rd115;
	ld.global.u8 	%rs39, [%rd385+2048];
	setp.eq.s16 	%p36, %rs39, %rs11;
	selp.u64 	%rd117, 1, 0, %p36;
	add.s64 	%rd118, %rd116, %rd117;
	ld.global.u8 	%rs40, [%rd385+2560];
	setp.eq.s16 	%p37, %rs40, %rs11;
	selp.u64 	%rd119, 1, 0, %p37;
	add.s64 	%rd120, %rd118, %rd119;
	ld.global.u8 	%rs41, [%rd385+3072];
	setp.eq.s16 	%p38, %rs41, %rs11;
	selp.u64 	%rd121, 1, 0, %p38;
	add.s64 	%rd122, %rd120, %rd121;
	ld.global.u8 	%rs42, [%rd385+3584];
	setp.eq.s16 	%p39, %rs42, %rs11;
	selp.u64 	%rd123, 1, 0, %p39;
	add.s64 	%rd395, %rd122, %rd123;
	add.s32 	%r252, %r252, 8192;
	add.s32 	%r250, %r250, 16;
	add.s64 	%rd385, %rd385, 8192;
	setp.ne.s32 	%p40, %r250, 0;
	@%p40 bra 	$L__BB6_35;
$L__BB6_36:
	setp.eq.s32 	%p41, %r26, 0;
	@%p41 bra 	$L__BB6_45;
	and.b32  	%r33, %r25, 7;
	setp.lt.u32 	%p42, %r26, 8;
	@%p42 bra 	$L__BB6_39;
	cvt.u64.u32 	%rd125, %r252;
	add.s64 	%rd126, %rd383, %rd125;
	add.s64 	%rd127, %rd2, %rd126;
	ld.global.u8 	%rs43, [%rd127];
	setp.eq.s16 	%p43, %rs43, %rs11;
	selp.u64 	%rd128, 1, 0, %p43;
	add.s64 	%rd129, %rd395, %rd128;
	ld.global.u8 	%rs45, [%rd127+512];
	setp.eq.s16 	%p44, %rs45, %rs11;
	selp.u64 	%rd130, 1, 0, %p44;
	add.s64 	%rd131, %rd129, %rd130;
	ld.global.u8 	%rs46, [%rd127+1024];
	setp.eq.s16 	%p45, %rs46, %rs11;
	selp.u64 	%rd132, 1, 0, %p45;
	add.s64 	%rd133, %rd131, %rd132;
	ld.global.u8 	%rs47, [%rd127+1536];
	setp.eq.s16 	%p46, %rs47, %rs11;
	selp.u64 	%rd134, 1, 0, %p46;
	add.s64 	%rd135, %rd133, %rd134;
	ld.global.u8 	%rs48, [%rd127+2048];
	setp.eq.s16 	%p47, %rs48, %rs11;
	selp.u64 	%rd136, 1, 0, %p47;
	add.s64 	%rd137, %rd135, %rd136;
	ld.global.u8 	%rs49, [%rd127+2560];
	setp.eq.s16 	%p48, %rs49, %rs11;
	selp.u64 	%rd138, 1, 0, %p48;
	add.s64 	%rd139, %rd137, %rd138;
	ld.global.u8 	%rs50, [%rd127+3072];
	setp.eq.s16 	%p49, %rs50, %rs11;
	selp.u64 	%rd140, 1, 0, %p49;
	add.s64 	%rd141, %rd139, %rd140;
	ld.global.u8 	%rs51, [%rd127+3584];
	setp.eq.s16 	%p50, %rs51, %rs11;
	selp.u64 	%rd142, 1, 0, %p50;
	add.s64 	%rd395, %rd141, %rd142;
	add.s32 	%r252, %r252, 4096;
$L__BB6_39:
	setp.eq.s32 	%p51, %r33, 0;
	@%p51 bra 	$L__BB6_45;
	and.b32  	%r36, %r25, 3;
	setp.lt.u32 	%p52, %r33, 4;
	@%p52 bra 	$L__BB6_42;
	cvt.u64.u32 	%rd144, %r252;
	add.s64 	%rd145, %rd383, %rd144;
	add.s64 	%rd146, %rd2, %rd145;
	ld.global.u8 	%rs52, [%rd146];
	setp.eq.s16 	%p53, %rs52, %rs11;
	selp.u64 	%rd147, 1, 0, %p53;
	add.s64 	%rd148, %rd395, %rd147;
	ld.global.u8 	%rs54, [%rd146+512];
	setp.eq.s16 	%p54, %rs54, %rs11;
	selp.u64 	%rd149, 1, 0, %p54;
	add.s64 	%rd150, %rd148, %rd149;
	ld.global.u8 	%rs55, [%rd146+1024];
	setp.eq.s16 	%p55, %rs55, %rs11;
	selp.u64 	%rd151, 1, 0, %p55;
	add.s64 	%rd152, %rd150, %rd151;
	ld.global.u8 	%rs56, [%rd146+1536];
	setp.eq.s16 	%p56, %rs56, %rs11;
	selp.u64 	%rd153, 1, 0, %p56;
	add.s64 	%rd395, %rd152, %rd153;
	add.s32 	%r252, %r252, 2048;
$L__BB6_42:
	setp.eq.s32 	%p57, %r36, 0;
	@%p57 bra 	$L__BB6_45;
	cvt.u64.u32 	%rd154, %r252;
	add.s64 	%rd155, %rd383, %rd154;
	add.s64 	%rd393, %rd2, %rd155;
	neg.s32 	%r255, %r36;
$L__BB6_44:
	.pragma "nounroll";
	ld.global.u8 	%rs57, [%rd393];
	setp.eq.s16 	%p58, %rs57, %rs11;
	selp.u64 	%rd156, 1, 0, %p58;
	add.s64 	%rd395, %rd395, %rd156;
	add.s64 	%rd393, %rd393, 512;
	add.s32 	%r255, %r255, 1;
	setp.ne.s32 	%p59, %r255, 0;
	@%p59 bra 	$L__BB6_44;
$L__BB6_45:
	// begin inline asm
	mov.u32 %r63, %laneid;
	// end inline asm
	mov.b64 	{%r65, %r70}, %rd395;
	mov.b32 	%r71, 1;
	mov.b32 	%r112, 31;
	mov.b32 	%r113, -1;
	// begin inline asm
	shfl.sync.down.b32 %r64, %r65, %r71, %r112, %r113;
	// end inline asm
	// begin inline asm
	shfl.sync.down.b32 %r69, %r70, %r71, %r112, %r113;
	// end inline asm
	mov.b64 	%rd157, {%r64, %r69};
	setp.gt.s32 	%p60, %r63, 30;
	selp.b64 	%rd158, 0, %rd157, %p60;
	add.s64 	%rd159, %rd158, %rd395;
	mov.b64 	{%r75, %r80}, %rd159;
	mov.b32 	%r81, 2;
	// begin inline asm
	shfl.sync.down.b32 %r74, %r75, %r81, %r112, %r113;
	// end inline asm
	// begin inline asm
	shfl.sync.down.b32 %r79, %r80, %r81, %r112, %r113;
	// end inline asm
	mov.b64 	%rd160, {%r74, %r79};
	setp.gt.s32 	%p61, %r63, 29;
	selp.b64 	%rd161, 0, %rd160, %p61;
	add.s64 	%rd162, %rd161, %rd159;
	mov.b64 	{%r85, %r90}, %rd162;
	mov.b32 	%r91, 4;
	// begin inline asm
	shfl.sync.down.b32 %r84, %r85, %r91, %r112, %r113;
	// end inline asm
	// begin inline asm
	shfl.sync.down.b32 %r89, %r90, %r91, %r112, %r113;
	// end inline asm
	mov.b64 	%rd163, {%r84, %r89};
	setp.gt.s32 	%p62, %r63, 27;
	selp.b64 	%rd164, 0, %rd163, %p62;
	add.s64 	%rd165, %rd164, %rd162;
	mov.b64 	{%r95, %r100}, %rd165;
	mov.b32 	%r101, 8;
	// begin inline asm
	shfl.sync.down.b32 %r94, %r95, %r101, %r112, %r113;
	// end inline asm
	// begin inline asm
	shfl.sync.down.b32 %r99, %r100, %r101, %r112, %r113;
	// end inline asm
	mov.b64 	%rd166, {%r94, %r99};
	setp.gt.s32 	%p63, %r63, 23;
	selp.b64 	%rd167, 0, %rd166, %p63;
	add.s64 	%rd168, %rd167, %rd165;
	mov.b64 	{%r105, %r110}, %rd168;
	mov.b32 	%r111, 16;
	// begin inline asm
	shfl.sync.down.b32 %r104, %r105, %r111, %r112, %r113;
	// end inline asm
	// begin inline asm
	shfl.sync.down.b32 %r109, %r110, %r111, %r112, %r113;
	// end inline asm
	mov.b64 	%rd169, {%r104, %r109};
	setp.gt.s32 	%p64, %r63, 15;
	selp.b64 	%rd170, 0, %rd169, %p64;
	add.s64 	%rd396, %rd170, %rd168;
	setp.ne.s32 	%p65, %r63, 0;
	@%p65 bra 	$L__BB6_47;
	shr.u32 	%r114, %r24, 2;
	and.b32  	%r115, %r114, 248;
	mov.u32 	%r116, _ZZN3cub18CUB_300001_SM_10006detail6reduce28DeviceReduceSingleTileKernelINS2_10policy_hubIlyN4cuda3std3__44plusIlEEE10Policy1000EN6thrust24THRUST_300001_SM_1000_NS18transform_iteratorINSD_6detail14equal_to_valueIcEENSF_15normal_iteratorINSD_10device_ptrIcEEEEllEEPlyS9_llNS7_10__identityEEEvT0_T1_T2_T3_T4_T6_E12temp_storage;
	add.s32 	%r117, %r116, %r115;
	st.shared.u64 	[%r117+16], %rd396;
$L__BB6_47:
	bar.sync 	0;
	setp.ne.s32 	%p66, %r24, 0;
	@%p66 bra 	$L__BB6_49;
	ld.shared.u64 	%rd171, [_ZZN3cub18CUB_300001_SM_10006detail6reduce28DeviceReduceSingleTileKernelINS2_10policy_hubIlyN4cuda3std3__44plusIlEEE10Policy1000EN6thrust24THRUST_300001_SM_1000_NS18transform_iteratorINSD_6detail14equal_to_valueIcEENSF_15normal_iteratorINSD_10device_ptrIcEEEEllEEPlyS9_llNS7_10__identityEEEvT0_T1_T2_T3_T4_T6_E12temp_storage+24];
	add.s64 	%rd172, %rd171, %rd396;
	ld.shared.u64 	%rd173, [_ZZN3cub18CUB_300001_SM_10006detail6reduce28DeviceReduceSingleTileKernelINS2_10policy_hubIlyN4cuda3std3__44plusIlEEE10Policy1000EN6thrust24THRUST_300001_SM_1000_NS18transform_iteratorINSD_6detail14equal_to_valueIcEENSF_15normal_iteratorINSD_10device_ptrIcEEEEllEEPlyS9_llNS7_10__identityEEEvT0_T1_T2_T3_T4_T6_E12temp_storage+32];
	add.s64 	%rd174, %rd172, %rd173;
	ld.shared.u64 	%rd175, [_ZZN3cub18CUB_300001_SM_10006detail6reduce28DeviceReduceSingleTileKernelINS2_10policy_hubIlyN4cuda3std3__44plusIlEEE10Policy1000EN6thrust24THRUST_300001_SM_1000_NS18transform_iteratorINSD_6detail14equal_to_valueIcEENSF_15normal_iteratorINSD_10device_ptrIcEEEEllEEPlyS9_llNS7_10__identityEEEvT0_T1_T2_T3_T4_T6_E12temp_storage+40];
	add.s64 	%rd176, %rd174, %rd175;
	ld.shared.u64 	%rd177, [_ZZN3cub18CUB_300001_SM_10006detail6reduce28DeviceReduceSingleTileKernelINS2_10policy_hubIlyN4cuda3std3__44plusIlEEE10Policy1000EN6thrust24THRUST_300001_SM_1000_NS18transform_iteratorINSD_6detail14equal_to_valueIcEENSF_15normal_iteratorINSD_10device_ptrIcEEEEllEEPlyS9_llNS7_10__identityEEEvT0_T1_T2_T3_T4_T6_E12temp_storage+48];
	add.s64 	%rd178, %rd176, %rd177;
	ld.shared.u64 	%rd179, [_ZZN3cub18CUB_300001_SM_10006detail6reduce28DeviceReduceSingleTileKernelINS2_10policy_hubIlyN4cuda3std3__44plusIlEEE10Policy1000EN6thrust24THRUST_300001_SM_1000_NS18transform_iteratorINSD_6detail14equal_to_valueIcEENSF_15normal_iteratorINSD_10device_ptrIcEEEEllEEPlyS9_llNS7_10__identityEEEvT0_T1_T2_T3_T4_T6_E12temp_storage+56];
	add.s64 	%rd180, %rd178, %rd179;
	ld.shared.u64 	%rd181, [_ZZN3cub18CUB_300001_SM_10006detail6reduce28DeviceReduceSingleTileKernelINS2_10policy_hubIlyN4cuda3std3__44plusIlEEE10Policy1000EN6thrust24THRUST_300001_SM_1000_NS18transform_iteratorINSD_6detail14equal_to_valueIcEENSF_15normal_iteratorINSD_10device_ptrIcEEEEllEEPlyS9_llNS7_10__identityEEEvT0_T1_T2_T3_T4_T6_E12temp_storage+64];
	add.s64 	%rd182, %rd180, %rd181;
	ld.shared.u64 	%rd183, [_ZZN3cub18CUB_300001_SM_10006detail6reduce28DeviceReduceSingleTileKernelINS2_10policy_hubIlyN4cuda3std3__44plusIlEEE10Policy1000EN6thrust24THRUST_300001_SM_1000_NS18transform_iteratorINSD_6detail14equal_to_valueIcEENSF_15normal_iteratorINSD_10device_ptrIcEEEEllEEPlyS9_llNS7_10__identityEEEvT0_T1_T2_T3_T4_T6_E12temp_storage+72];
	add.s64 	%rd184, %rd182, %rd183;
	ld.shared.u64 	%rd185, [_ZZN3cub18CUB_300001_SM_10006detail6reduce28DeviceReduceSingleTileKernelINS2_10policy_hubIlyN4cuda3std3__44plusIlEEE10Policy1000EN6thrust24THRUST_300001_SM_1000_NS18transform_iteratorINSD_6detail14equal_to_valueIcEENSF_15normal_iteratorINSD_10device_ptrIcEEEEllEEPlyS9_llNS7_10__identityEEEvT0_T1_T2_T3_T4_T6_E12temp_storage+80];
	add.s64 	%rd186, %rd184, %rd185;
	ld.shared.u64 	%rd187, [_ZZN3cub18CUB_300001_SM_10006detail6reduce28DeviceReduceSingleTileKernelINS2_10policy_hubIlyN4cuda3std3__44plusIlEEE10Policy1000EN6thrust24THRUST_300001_SM_1000_NS18transform_iteratorINSD_6detail14equal_to_valueIcEENSF_15normal_iteratorINSD_10device_ptrIcEEEEllEEPlyS9_llNS7_10__identityEEEvT0_T1_T2_T3_T4_T6_E12temp_storage+88];
	add.s64 	%rd188, %rd186, %rd187;
	ld.shared.u64 	%rd189, [_ZZN3cub18CUB_300001_SM_10006detail6reduce28DeviceReduceSingleTileKernelINS2_10policy_hubIlyN4cuda3std3__44plusIlEEE10Policy1000EN6thrust24THRUST_300001_SM_1000_NS18transform_iteratorINSD_6detail14equal_to_valueIcEENSF_15normal_iteratorINSD_10device_ptrIcEEEEllEEPlyS9_llNS7_10__identityEEEvT0_T1_T2_T3_T4_T6_E12temp_storage+96];
	add.s64 	%rd190, %rd188, %rd189;
	ld.shared.u64 	%rd191, [_ZZN3cub18CUB_300001_SM_10006detail6reduce28DeviceReduceSingleTileKernelINS2_10policy_hubIlyN4cuda3std3__44plusIlEEE10Policy1000EN6thrust24THRUST_300001_SM_1000_NS18transform_iteratorINSD_6detail14equal_to_valueIcEENSF_15normal_iteratorINSD_10device_ptrIcEEEEllEEPlyS9_llNS7_10__identityEEEvT0_T1_T2_T3_T4_T6_E12temp_storage+104];
	add.s64 	%rd192, %rd190, %rd191;
	ld.shared.u64 	%rd193, [_ZZN3cub18CUB_300001_SM_10006detail6reduce28DeviceReduceSingleTileKernelINS2_10policy_hubIlyN4cuda3std3__44plusIlEEE10Policy1000EN6thrust24THRUST_300001_SM_1000_NS18transform_iteratorINSD_6detail14equal_to_valueIcEENSF_15normal_iteratorINSD_10device_ptrIcEEEEllEEPlyS9_llNS7_10__identityEEEvT0_T1_T2_T3_T4_T6_E12temp_storage+112];
	add.s64 	%rd194, %rd192, %rd193;
	ld.shared.u64 	%rd195, [_ZZN3cub18CUB_300001_SM_10006detail6reduce28DeviceReduceSingleTileKernelINS2_10policy_hubIlyN4cuda3std3__44plusIlEEE10Policy1000EN6thrust24THRUST_300001_SM_1000_NS18transform_iteratorINSD_6detail14equal_to_valueIcEENSF_15normal_iteratorINSD_10device_ptrIcEEEEllEEPlyS9_llNS7_10__identityEEEvT0_T1_T2_T3_T4_T6_E12temp_storage+120];
	add.s64 	%rd196, %rd194, %rd195;
	ld.shared.u64 	%rd197, [_ZZN3cub18CUB_300001_SM_10006detail6reduce28DeviceReduceSingleTileKernelINS2_10policy_hubIlyN4cuda3std3__44plusIlEEE10Policy1000EN6thrust24THRUST_300001_SM_1000_NS18transform_iteratorINSD_6detail14equal_to_valueIcEENSF_15normal_iteratorINSD_10device_ptrIcEEEEllEEPlyS9_llNS7_10__identityEEEvT0_T1_T2_T3_T4_T6_E12temp_storage+128];
	add.s64 	%rd198, %rd196, %rd197;
	ld.shared.u64 	%rd199, [_ZZN3cub18CUB_300001_SM_10006detail6reduce28DeviceReduceSingleTileKernelINS2_10policy_hubIlyN4cuda3std3__44plusIlEEE10Policy1000EN6thrust24THRUST_300001_SM_1000_NS18transform_iteratorINSD_6detail14equal_to_valueIcEENSF_15normal_iteratorINSD_10device_ptrIcEEEEllEEPlyS9_llNS7_10__identityEEEvT0_T1_T2_T3_T4_T6_E12temp_storage+136];
	add.s64 	%rd396, %rd198, %rd199;
$L__BB6_49:
	mov.u32 	%r240, %tid.x;
	setp.ne.s32 	%p138, %r240, 0;
	@%p138 bra 	$L__BB6_51;
	add.s64 	%rd369, %rd396, %rd59;
	st.global.u64 	[%rd1], %rd369;
$L__BB6_51:
	ret;

}
	// .globl	_ZN3cub18CUB_300001_SM_10006detail6reduce18DeviceReduceKernelINS2_10policy_hubIlyN4cuda3std3__44plusIlEEE10Policy1000EN6thrust24THRUST_300001_SM_1000_NS18transform_iteratorINSD_6detail14equal_to_valueIcEENSF_15normal_iteratorINSD_10device_ptrIcEEEEllEEyS9_lNS7_10__identityEEEvT0_PT3_T1_NS0_13GridEvenShareISR_EET2_T4_
.visible .entry _ZN3cub18CUB_300001_SM_10006detail6reduce18DeviceReduceKernelINS2_10policy_hubIlyN4cuda3std3__44plusIlEEE10Policy1000EN6thrust24THRUST_300001_SM_1000_NS18transform_iteratorINSD_6detail14equal_to_valueIcEENSF_15normal_iteratorINSD_10device_ptrIcEEEEllEEyS9_lNS7_10__identityEEEvT0_PT3_T1_NS0_13GridEvenShareISR_EET2_T4_(
	.param .align 8 .b8 _ZN3cub18CUB_300001_SM_10006detail6reduce18DeviceReduceKernelINS2_10policy_hubIlyN4cuda3std3__44plusIlEEE10Policy1000EN6thrust24THRUST_300001_SM_1000_NS18transform_iteratorINSD_6detail14equal_to_valueIcEENSF_15normal_iteratorINSD_10device_ptrIcEEEEllEEyS9_lNS7_10__identityEEEvT0_PT3_T1_NS0_13GridEvenShareISR_EET2_T4__param_0[16],
	.param .u64 .ptr .align 1 _ZN3cub18CUB_300001_SM_10006detail6reduce18DeviceReduceKernelINS2_10policy_hubIlyN4cuda3std3__44plusIlEEE10Policy1000EN6thrust24THRUST_300001_SM_1000_NS18transform_iteratorINSD_6detail14equal_to_valueIcEENSF_15normal_iteratorINSD_10device_ptrIcEEEEllEEyS9_lNS7_10__identityEEEvT0_PT3_T1_NS0_13GridEvenShareISR_EET2_T4__param_1,
	.param .u64 _ZN3cub18CUB_300001_SM_10006detail6reduce18DeviceReduceKernelINS2_10policy_hubIlyN4cuda3std3__44plusIlEEE10Policy1000EN6thrust24THRUST_300001_SM_1000_NS18transform_iteratorINSD_6detail14equal_to_valueIcEENSF_15normal_iteratorINSD_10device_ptrIcEEEEllEEyS9_lNS7_10__identityEEEvT0_PT3_T1_NS0_13GridEvenShareISR_EET2_T4__param_2,
	.param .align 8 .b8 _ZN3cub18CUB_300001_SM_10006detail6reduce18DeviceReduceKernelINS2_10policy_hubIlyN4cuda3std3__44plusIlEEE10Policy1000EN6thrust24THRUST_300001_SM_1000_NS18transform_iteratorINSD_6detail14equal_to_valueIcEENSF_15normal_iteratorINSD_10device_ptrIcEEEEllEEyS9_lNS7_10__identityEEEvT0_PT3_T1_NS0_13GridEvenShareISR_EET2_T4__param_3[72],
	.param .align 1 .b8 _ZN3cub18CUB_300001_SM_10006detail6reduce18DeviceReduceKernelINS2_10policy_hubIlyN4cuda3std3__44plusIlEEE10Policy1000EN6thrust24THRUST_300001_SM_1000_NS18transform_iteratorINSD_6detail14equal_to_valueIcEENSF_15normal_iteratorINSD_10device_ptrIcEEEEllEEyS9_lNS7_10__identityEEEvT0_PT3_T1_NS0_13GridEvenShareISR_EET2_T4__param_4[1],
	.param .align 1 .b8 _ZN3cub18CUB_300001_SM_10006detail6reduce18DeviceReduceKernelINS2_10policy_hubIlyN4cuda3std3__44plusIlEEE10Policy1000EN6thrust24THRUST_300001_SM_1000_NS18transform_iteratorINSD_6detail14equal_to_valueIcEENSF_15normal_iteratorINSD_10device_ptrIcEEEEllEEyS9_lNS7_10__identityEEEvT0_PT3_T1_NS0_13GridEvenShareISR_EET2_T4__param_5[1]
)
.maxntid 512
{
	.reg .pred 	%p<138>;
	.reg .b16 	%rs<89>;
	.reg .b32 	%r<282>;
	.reg .b64 	%rd<410>;
	// demoted variable
	.shared .align 8 .b8 _ZZN3cub18CUB_300001_SM_10006detail6reduce18DeviceReduceKernelINS2_10policy_hubIlyN4cuda3std3__44plusIlEEE10Policy1000EN6thrust24THRUST_300001_SM_1000_NS18transform_iteratorINSD_6detail14equal_to_valueIcEENSF_15normal_iteratorINSD_10device_ptrIcEEEEllEEyS9_lNS7_10__identityEEEvT0_PT3_T1_NS0_13GridEvenShareISR_EET2_T4_E12temp_storage[152];
	ld.param.u32 	%r50, [_ZN3cub18CUB_300001_SM_10006detail6reduce18DeviceReduceKernelINS2_10policy_hubIlyN4cuda3std3__44plusIlEEE10Policy1000EN6thrust24THRUST_300001_SM_1000_NS18transform_iteratorINSD_6detail14equal_to_valueIcEENSF_15normal_iteratorINSD_10device_ptrIcEEEEllEEyS9_lNS7_10__identityEEEvT0_PT3_T1_NS0_13GridEvenShareISR_EET2_T4__param_0+8];
	bfe.u32 	%r51, %r50, 0, 8;
	cvt.u16.u32 	%rs1, %r51;
	ld.param.u64 	%rd1, [_ZN3cub18CUB_300001_SM_10006detail6reduce18DeviceReduceKernelINS2_10policy_hubIlyN4cuda3std3__44plusIlEEE10Policy1000EN6thrust24THRUST_300001_SM_1000_NS18transform_iteratorINSD_6detail14equal_to_valueIcEENSF_15normal_iteratorINSD_10device_ptrIcEEEEllEEyS9_lNS7_10__identityEEEvT0_PT3_T1_NS0_13GridEvenShareISR_EET2_T4__param_3+32];
	ld.param.u32 	%r1, [_ZN3cub18CUB_300001_SM_10006detail6reduce18DeviceReduceKernelINS2_10policy_hubIlyN4cuda3std3__44plusIlEEE10Policy1000EN6thrust24THRUST_300001_SM_1000_NS18transform_iteratorINSD_6detail14equal_to_valueIcEENSF_15normal_iteratorINSD_10device_ptrIcEEEEllEEyS9_lNS7_10__identityEEEvT0_PT3_T1_NS0_13GridEvenShareISR_EET2_T4__param_3+40];
	ld.param.u64 	%rd64, [_ZN3cub18CUB_300001_SM_10006detail6reduce18DeviceReduceKernelINS2_10policy_hubIlyN4cuda3std3__44plusIlEEE10Policy1000EN6thrust24THRUST_300001_SM_1000_NS18transform_iteratorINSD_6detail14equal_to_valueIcEENSF_15normal_iteratorINSD_10device_ptrIcEEEEllEEyS9_lNS7_10__identityEEEvT0_PT3_T1_NS0_13GridEvenShareISR_EET2_T4__param_0];
	cvta.to.global.u64 	%rd2, %rd64;
	mov.u32 	%r2, %ctaid.x;
	mul.lo.s32 	%r52, %r1, 3584;
	cvt.s64.s32 	%rd3, %r52;
	mul.lo.s32 	%r53, %r2, 3584;
	cvt.u64.u32 	%rd4, %r53;
	sub.s64 	%rd5, %rd1, %rd4;
	setp.gt.u64 	%p1, %rd5, 3583;
	@%p1 bra 	$L__BB7_25;
	cvt.u32.u64 	%r138, %rd4;
	cvt.u32.u64 	%r3, %rd1;
	sub.s32 	%r4, %r3, %r138;
	mov.u32 	%r5, %tid.x;
	setp.ge.s32 	%p66, %r5, %r4;
	mov.b64 	%rd393, 0;
	mov.u32 	%r269, %r5;
	@%p66 bra 	$L__BB7_3;
	add.s32 	%r140, %r138, %r5;
	cvt.u64.u32 	%rd208, %r140;
	add.s64 	%rd209, %rd2, %rd208;
	ld.global.u8 	%rs54, [%rd209];
	and.b16  	%rs55, %rs1, 255;
	setp.eq.s16 	%p67, %rs54, %rs55;
	selp.u64 	%rd393, 1, 0, %p67;
	add.s32 	%r269, %r5, 512;
$L__BB7_3:
	setp.ge.s32 	%p68, %r269, %r4;
	@%p68 bra 	$L__BB7_16;
	not.b32 	%r142, %r269;
	add.s32 	%r143, %r142, %r3;
	sub.s32 	%r144, %r143, %r138;
	shr.u32 	%r145, %r144, 9;
	add.s32 	%r8, %r145, 1;
	and.b32  	%r9, %r8, 15;
	setp.lt.u32 	%p69, %r144, 7680;
	@%p69 bra 	$L__BB7_7;
	and.b32  	%r146, %r8, 16777200;
	neg.s32 	%r267, %r146;
	cvt.u64.u32 	%rd211, %r269;
	add.s64 	%rd212, %rd4, %rd211;
	add.s64 	%rd213, %rd212, %rd2;
	add.s64 	%rd384, %rd213, 4096;
	and.b16  	%rs57, %rs1, 255;
$L__BB7_6:
	.pragma "nounroll";
	ld.global.u8 	%rs56, [%rd384+-4096];
	setp.eq.s16 	%p70, %rs56, %rs57;
	selp.u64 	%rd214, 1, 0, %p70;
	add.s64 	%rd215, %rd393, %rd214;
	ld.global.u8 	%rs58, [%rd384+-3584];
	setp.eq.s16 	%p71, %rs58, %rs57;
	selp.u64 	%rd216, 1, 0, %p71;
	add.s64 	%rd217, %rd215, %rd216;
	ld.global.u8 	%rs59, [%rd384+-3072];
	setp.eq.s16 	%p72, %rs59, %rs57;
	selp.u64 	%rd218, 1, 0, %p72;
	add.s64 	%rd219, %rd217, %rd218;
	ld.global.u8 	%rs60, [%rd384+-2560];
	setp.eq.s16 	%p73, %rs60, %rs57;
	selp.u64 	%rd220, 1, 0, %p73;
	add.s64 	%rd221, %rd219, %rd220;
	ld.global.u8 	%rs61, [%rd384+-2048];
	setp.eq.s16 	%p74, %rs61, %rs57;
	selp.u64 	%rd222, 1, 0, %p74;
	add.s64 	%rd223, %rd221, %rd222;
	ld.global.u8 	%rs62, [%rd384+-1536];
	setp.eq.s16 	%p75, %rs62, %rs57;
	selp.u64 	%rd224, 1, 0, %p75;
	add.s64 	%rd225, %rd223, %rd224;
	ld.global.u8 	%rs63, [%rd384+-1024];
	setp.eq.s16 	%p76, %rs63, %rs57;
	selp.u64 	%rd226, 1, 0, %p76;
	add.s64 	%rd227, %rd225, %rd226;
	ld.global.u8 	%rs64, [%rd384+-512];
	setp.eq.s16 	%p77, %rs64, %rs57;
	selp.u64 	%rd228, 1, 0, %p77;
	add.s64 	%rd229, %rd227, %rd228;
	ld.global.u8 	%rs65, [%rd384];
	setp.eq.s16 	%p78, %rs65, %rs57;
	selp.u64 	%rd230, 1, 0, %p78;
	add.s64 	%rd231, %rd229, %rd230;
	ld.global.u8 	%rs66, [%rd384+512];
	setp.eq.s16 	%p79, %rs66, %rs57;
	selp.u64 	%rd232, 1, 0, %p79;
	add.s64 	%rd233, %rd231, %rd232;
	ld.global.u8 	%rs67, [%rd384+1024];
	setp.eq.s16 	%p80, %rs67, %rs57;
	selp.u64 	%rd234, 1, 0, %p80;
	add.s64 	%rd235, %rd233, %rd234;
	ld.global.u8 	%rs68, [%rd384+1536];
	setp.eq.s16 	%p81, %rs68, %rs57;
	selp.u64 	%rd236, 1, 0, %p81;
	add.s64 	%rd237, %rd235, %rd236;
	ld.global.u8 	%rs69, [%rd384+2048];
	setp.eq.s16 	%p82, %rs69, %rs57;
	selp.u64 	%rd238, 1, 0, %p82;
	add.s64 	%rd239, %rd237, %rd238;
	ld.global.u8 	%rs70, [%rd384+2560];
	setp.eq.s16 	%p83, %rs70, %rs57;
	selp.u64 	%rd240, 1, 0, %p83;
	add.s64 	%rd241, %rd239, %rd240;
	ld.global.u8 	%rs71, [%rd384+3072];
	setp.eq.s16 	%p84, %rs71, %rs57;
	selp.u64 	%rd242, 1, 0, %p84;
	add.s64 	%rd243, %rd241, %rd242;
	ld.global.u8 	%rs72, [%rd384+3584];
	setp.eq.s16 	%p85, %rs72, %rs57;
	selp.u64 	%rd244, 1, 0, %p85;
	add.s64 	%rd393, %rd243, %rd244;
	add.s32 	%r269, %r269, 8192;
	add.s32 	%r267, %r267, 16;
	add.s64 	%rd384, %rd384, 8192;
	setp.ne.s32 	%p86, %r267, 0;
	@%p86 bra 	$L__BB7_6;
$L__BB7_7:
	setp.eq.s32 	%p87, %r9, 0;
	@%p87 bra 	$L__BB7_16;
	and.b32  	%r16, %r8, 7;
	setp.lt.u32 	%p88, %r9, 8;
	@%p88 bra 	$L__BB7_10;
	cvt.s64.s32 	%rd246, %r269;
	add.s64 	%rd247, %rd246, %rd4;
	add.s64 	%rd248, %rd2, %rd247;
	ld.global.u8 	%rs73, [%rd248];
	and.b16  	%rs74, %rs1, 255;
	setp.eq.s16 	%p89, %rs73, %rs74;
	selp.u64 	%rd249, 1, 0, %p89;
	add.s64 	%rd250, %rd393, %rd249;
	ld.global.u8 	%rs75, [%rd248+512];
	setp.eq.s16 	%p90, %rs75, %rs74;
	selp.u64 	%rd251, 1, 0, %p90;
	add.s64 	%rd252, %rd250, %rd251;
	ld.global.u8 	%rs76, [%rd248+1024];
	setp.eq.s16 	%p91, %rs76, %rs74;
	selp.u64 	%rd253, 1, 0, %p91;
	add.s64 	%rd254, %rd252, %rd253;
	ld.global.u8 	%rs77, [%rd248+1536];
	setp.eq.s16 	%p92, %rs77, %rs74;
	selp.u64 	%rd255, 1, 0, %p92;
	add.s64 	%rd256, %rd254, %rd255;
	ld.global.u8 	%rs78, [%rd248+2048];
	setp.eq.s16 	%p93, %rs78, %rs74;
	selp.u64 	%rd257, 1, 0, %p93;
	add.s64 	%rd258, %rd256, %rd257;
	ld.global.u8 	%rs79, [%rd248+2560];
	setp.eq.s16 	%p94, %rs79, %rs74;
	selp.u64 	%rd259, 1, 0, %p94;
	add.s64 	%rd260, %rd258, %rd259;
	ld.global.u8 	%rs80, [%rd248+3072];
	setp.eq.s16 	%p95, %rs80, %rs74;
	selp.u64 	%rd261, 1, 0, %p95;
	add.s64 	%rd262, %rd260, %rd261;
	ld.global.u8 	%rs81, [%rd248+3584];
	setp.eq.s16 	%p96, %rs81, %rs74;
	selp.u64 	%rd263, 1, 0, %p96;
	add.s64 	%rd393, %rd262, %rd263;
	add.s32 	%r269, %r269, 4096;
$L__BB7_10:
	setp.eq.s32 	%p97, %r16, 0;
	@%p97 bra 	$L__BB7_16;
	and.b32  	%r19, %r8, 3;
	setp.lt.u32 	%p98, %r16, 4;
	@%p98 bra 	$L__BB7_13;
	cvt.s64.s32 	%rd265, %r269;
	add.s64 	%rd266, %rd265, %rd4;
	add.s64 	%rd267, %rd2, %rd266;
	ld.global.u8 	%rs82, [%rd267];
	and.b16  	%rs83, %rs1, 255;
	setp.eq.s16 	%p99, %rs82, %rs83;
	selp.u64 	%rd268, 1, 0, %p99;
	add.s64 	%rd269, %rd393, %rd268;
	ld.global.u8 	%rs84, [%rd267+512];
	setp.eq.s16 	%p100, %rs84, %rs83;
	selp.u64 	%rd270, 1, 0, %p100;
	add.s64 	%rd271, %rd269, %rd270;
	ld.global.u8 	%rs85, [%rd267+1024];
	setp.eq.s16 	%p101, %rs85, %rs83;
	selp.u64 	%rd272, 1, 0, %p101;
	add.s64 	%rd273, %rd271, %rd272;
	ld.global.u8 	%rs86, [%rd267+1536];
	setp.eq.s16 	%p102, %rs86, %rs83;
	selp.u64 	%rd274, 1, 0, %p102;
	add.s64 	%rd393, %rd273, %rd274;
	add.s32 	%r269, %r269, 2048;
$L__BB7_13:
	setp.eq.s32 	%p103, %r19, 0;
	@%p103 bra 	$L__BB7_16;
	add.s64 	%rd21, %rd2, %rd4;
	neg.s32 	%r272, %r19;
	and.b16  	%rs88, %rs1, 255;
$L__BB7_15:
	.pragma "nounroll";
	cvt.s64.s32 	%rd275, %r269;
	add.s64 	%rd276, %rd21, %rd275;
	ld.global.u8 	%rs87, [%rd276];
	setp.eq.s16 	%p104, %rs87, %rs88;
	selp.u64 	%rd277, 1, 0, %p104;
	add.s64 	%rd393, %rd393, %rd277;
	add.s32 	%r269, %r269, 512;
	add.s32 	%r272, %r272, 1;
	setp.ne.s32 	%p105, %r272, 0;
	@%p105 bra 	$L__BB7_15;
$L__BB7_16:
	setp.lt.s32 	%p106, %r4, 512;
	@%p106 bra 	$L__BB7_21;
	// begin inline asm
	mov.u32 %r210, %laneid;
	// end inline asm
	mov.b64 	{%r212, %r217}, %rd393;
	mov.b32 	%r218, 1;
	mov.b32 	%r259, 31;
	mov.b32 	%r260, -1;
	// begin inline asm
	shfl.sync.down.b32 %r211, %r212, %r218, %r259, %r260;
	// end inline asm
	// begin inline asm
	shfl.sync.down.b32 %r216, %r217, %r218, %r259, %r260;
	// end inline asm
	mov.b64 	%rd336, {%r211, %r216};
	setp.gt.s32 	%p130, %r210, 30;
	selp.b64 	%rd337, 0, %rd336, %p130;
	add.s64 	%rd338, %rd337, %rd393;
	mov.b64 	{%r222, %r227}, %rd338;
	mov.b32 	%r228, 2;
	// begin inline asm
	shfl.sync.down.b32 %r221, %r222, %r228, %r259, %r260;
	// end inline asm
	// begin inline asm
	shfl.sync.down.b32 %r226, %r227, %r228, %r259, %r260;
	// end inline asm
	mov.b64 	%rd339, {%r221, %r226};
	setp.gt.s32 	%p131, %r210, 29;
	selp.b64 	%rd340, 0, %rd339, %p131;
	add.s64 	%rd341, %rd340, %rd338;
	mov.b64 	{%r232, %r237}, %rd341;
	mov.b32 	%r238, 4;
	// begin inline asm
	shfl.sync.down.b32 %r231, %r232, %r238, %r259, %r260;
	// end inline asm
	// begin inline asm
	shfl.sync.down.b32 %r236, %r237, %r238, %r259, %r260;
	// end inline asm
	mov.b64 	%rd342, {%r231, %r236};
	setp.gt.s32 	%p132, %r210, 27;
	selp.b64 	%rd343, 0, %rd342, %p132;
	add.s64 	%rd344, %rd343, %rd341;
	mov.b64 	{%r242, %r247}, %rd344;
	mov.b32 	%r248, 8;
	// begin inline asm
	shfl.sync.down.b32 %r241, %r242, %r248, %r259, %r260;
	// end inline asm
	// begin inline asm
	shfl.sync.down.b32 %r246, %r247, %r248, %r259, %r260;
	// end inline asm
	mov.b64 	%rd345, {%r241, %r246};
	setp.gt.s32 	%p133, %r210, 23;
	selp.b64 	%rd346, 0, %rd345, %p133;
	add.s64 	%rd347, %rd346, %rd344;
	mov.b64 	{%r252, %r257}, %rd347;
	mov.b32 	%r258, 16;
	// begin inline asm
	shfl.sync.down.b32 %r251, %r252, %r258, %r259, %r260;
	// end inline asm
	// begin inline asm
	shfl.sync.down.b32 %r256, %r257, %r258, %r259, %r260;
	// end inline asm
	mov.b64 	%rd348, {%r251, %r256};
	setp.gt.s32 	%p134, %r210, 15;
	selp.b64 	%rd349, 0, %rd348, %p134;
	add.s64 	%rd409, %rd349, %rd347;
	setp.ne.s32 	%p135, %r210, 0;
	@%p135 bra 	$L__BB7_19;
	shr.u32 	%r261, %r5, 2;
	and.b32  	%r262, %r261, 248;
	mov.u32 	%r263, _ZZN3cub18CUB_300001_SM_10006detail6reduce18DeviceReduceKernelINS2_10policy_hubIlyN4cuda3std3__44plusIlEEE10Policy1000EN6thrust24THRUST_300001_SM_1000_NS18transform_iteratorINSD_6detail14equal_to_valueIcEENSF_15normal_iteratorINSD_10device_ptrIcEEEEllEEyS9_lNS7_10__identityEEEvT0_PT3_T1_NS0_13GridEvenShareISR_EET2_T4_E12temp_storage;
	add.s32 	%r264, %r263, %r262;
	st.shared.u64 	[%r264+16], %rd409;
$L__BB7_19:
	bar.sync 	0;
	setp.ne.s32 	%p136, %r5, 0;
	@%p136 bra 	$L__BB7_46;
	ld.shared.u64 	%rd350, [_ZZN3cub18CUB_300001_SM_10006detail6reduce18DeviceReduceKernelINS2_10policy_hubIlyN4cuda3std3__44plusIlEEE10Policy1000EN6thrust24THRUST_300001_SM_1000_NS18transform_iteratorINSD_6detail14equal_to_valueIcEENSF_15normal_iteratorINSD_10device_ptrIcEEEEllEEyS9_lNS7_10__identityEEEvT0_PT3_T1_NS0_13GridEvenShareISR_EET2_T4_E12temp_storage+24];
	add.s64 	%rd351, %rd350, %rd409;
	ld.shared.u64 	%rd352, [_ZZN3cub18CUB_300001_SM_10006detail6reduce18DeviceReduceKernelINS2_10policy_hubIlyN4cuda3std3__44plusIlEEE10Policy1000EN6thrust24THRUST_300001_SM_1000_NS18transform_iteratorINSD_6detail14equal_to_valueIcEENSF_15normal_iteratorINSD_10device_ptrIcEEEEllEEyS9_lNS7_10__identityEEEvT0_PT3_T1_NS0_13GridEvenShareISR_EET2_T4_E12temp_storage+32];
	add.s64 	%rd353, %rd351, %rd352;
	ld.shared.u64 	%rd354, [_ZZN3cub18CUB_300001_SM_10006detail6reduce18DeviceReduceKernelINS2_10policy_hubIlyN4cuda3std3__44plusIlEEE10Policy1000EN6thrust24THRUST_300001_SM_1000_NS18transform_iteratorINSD_6detail14equal_to_valueIcEENSF_15normal_iteratorINSD_10device_ptrIcEEEEllEEyS9_lNS7_10__identityEEEvT0_PT3_T1_NS0_13GridEvenShareISR_EET2_T4_E12temp_storage+40];
	add.s64 	%rd355, %rd353, %rd354;
	ld.shared.u64 	%rd356, [_ZZN3cub18CUB_300001_SM_10006detail6reduce18DeviceReduceKernelINS2_10policy_hubIlyN4cuda3std3__44plusIlEEE10Policy1000EN6thrust24THRUST_300001_SM_1000_NS18transform_iteratorINSD_6detail14equal_to_valueIcEENSF_15normal_iteratorINSD_10device_ptrIcEEEEllEEyS9_lNS7_10__identityEEEvT0_PT3_T1_NS0_13GridEvenShareISR_EET2_T4_E12temp_storage+48];
	add.s64 	%rd357, %rd355, %rd356;
	ld.shared.u64 	%rd358, [_ZZN3cub18CUB_300001_SM_10006detail6reduce18DeviceReduceKernelINS2_10policy_hubIlyN4cuda3std3__44plusIlEEE10Policy1000EN6thrust24THRUST_300001_SM_1000_NS18transform_iteratorINSD_6detail14equal_to_valueIcEENSF_15normal_iteratorINSD_10device_ptrIcEEEEllEEyS9_lNS7_10__identityEEEvT0_PT3_T1_NS0_13GridEvenShareISR_EET2_T4_E12temp_storage+56];
	add.s64 	%rd359, %rd357, %rd358;
	ld.shared.u64 	%rd360, [_ZZN3cub18CUB_300001_SM_10006detail6reduce18DeviceReduceKernelINS2_10policy_hubIlyN4cuda3std3__44plusIlEEE10Policy1000EN6thrust24THRUST_300001_SM_1000_NS18transform_iteratorINSD_6detail14equal_to_valueIcEENSF_15normal_iteratorINSD_10device_ptrIcEEEEllEEyS9_lNS7_10__identityEEEvT0_PT3_T1_NS0_13GridEvenShareISR_EET2_T4_E12temp_storage+64];
	add.s64 	%rd361, %rd359, %rd360;
	ld.shared.u64 	%rd362, [_ZZN3cub18CUB_300001_SM_10006detail6reduce18DeviceReduceKernelINS2_10policy_hubIlyN4cuda3std3__44plusIlEEE10Policy1000EN6thrust24THRUST_300001_SM_1000_NS18transform_iteratorINSD_6detail14equal_to_valueIcEENSF_15normal_iteratorINSD_10device_ptrIcEEEEllEEyS9_lNS7_10__identityEEEvT0_PT3_T1_NS0_13GridEvenShareISR_EET2_T4_E12temp_storage+72];
	add.s64 	%rd363, %rd361, %rd362;
	ld.shared.u64 	%rd364, [_ZZN3cub18CUB_300001_SM_10006detail6reduce18DeviceReduceKernelINS2_10policy_hubIlyN4cuda3std3__44plusIlEEE10Policy1000EN6thrust24THRUST_300001_SM_1000_NS18transform_iteratorINSD_6detail14equal_to_valueIcEENSF_15normal_iteratorINSD_10device_ptrIcEEEEllEEyS9_lNS7_10__identityEEEvT0_PT3_T1_NS0_13GridEvenShareISR_EET2_T4_E12temp_storage+80];
	add.s64 	%rd365, %rd363, %rd364;
	ld.shared.u64 	%rd366, [_ZZN3cub18CUB_300001_SM_10006detail6reduce18DeviceReduceKernelINS2_10policy_hubIlyN4cuda3std3__44plusIlEEE10Policy1000EN6thrust24THRUST_300001_SM_1000_NS18transform_iteratorINSD_6detail14equal_to_valueIcEENSF_15normal_iteratorINSD_10device_ptrIcEEEEllEEyS9_lNS7_10__identityEEEvT0_PT3_T1_NS0_13GridEvenShareISR_EET2_T4_E12temp_storage+88];
	add.s64 	%rd367, %rd365, %rd366;
	ld.shared.u64 	%rd368, [_ZZN3cub18CUB_300001_SM_10006detail6reduce18DeviceReduceKernelINS2_10policy_hubIlyN4cuda3std3__44plusIlEEE10Policy1000EN6thrust24THRUST_300001_SM_1000_NS18transform_iteratorINSD_6detail14equal_to_valueIcEENSF_15normal_iteratorINSD_10device_ptrIcEEEEllEEyS9_lNS7_10__identityEEEvT0_PT3_T1_NS0_13GridEvenShareISR_EET2_T4_E12temp_storage+96];
	add.s64 	%rd369, %rd367, %rd368;
	ld.shared.u64 	%rd370, [_ZZN3cub18CUB_300001_SM_10006detail6reduce18DeviceReduceKernelINS2_10policy_hubIlyN4cuda3std3__44plusIlEEE10Policy1000EN6thrust24THRUST_300001_SM_1000_NS18transform_iteratorINSD_6detail14equal_to_valueIcEENSF_15normal_iteratorINSD_10device_ptrIcEEEEllEEyS9_lNS7_10__identityEEEvT0_PT3_T1_NS0_13GridEvenShareISR_EET2_T4_E12temp_storage+104];
	add.s64 	%rd371, %rd369, %rd370;
	ld.shared.u64 	%rd372, [_ZZN3cub18CUB_300001_SM_10006detail6reduce18DeviceReduceKernelINS2_10policy_hubIlyN4cuda3std3__44plusIlEEE10Policy1000EN6thrust24THRUST_300001_SM_1000_NS18transform_iteratorINSD_6detail14equal_to_valueIcEENSF_15normal_iteratorINSD_10device_ptrIcEEEEllEEyS9_lNS7_10__identityEEEvT0_PT3_T1_NS0_13GridEvenShareISR_EET2_T4_E12temp_storage+112];
	add.s64 	%rd373, %rd371, %rd372;
	ld.shared.u64 	%rd374, [_ZZN3cub18CUB_300001_SM_10006detail6reduce18DeviceReduceKernelINS2_10policy_hubIlyN4cuda3std3__44plusIlEEE10Policy1000EN6thrust24THRUST_300001_SM_1000_NS18transform_iteratorINSD_6detail14equal_to_valueIcEENSF_15normal_iteratorINSD_10device_ptrIcEEEEllEEyS9_lNS7_10__identityEEEvT0_PT3_T1_NS0_13GridEvenShareISR_EET2_T4_E12temp_storage+120];
	add.s64 	%rd375, %rd373, %rd374;
	ld.shared.u64 	%rd376, [_ZZN3cub18CUB_300001_SM_10006detail6reduce18DeviceReduceKernelINS2_10policy_hubIlyN4cuda3std3__44plusIlEEE10Policy1000EN6thrust24THRUST_300001_SM_1000_NS18transform_iteratorINSD_6detail14equal_to_valueIcEENSF_15normal_iteratorINSD_10device_ptrIcEEEEllEEyS9_lNS7_10__identityEEEvT0_PT3_T1_NS0_13GridEvenShareISR_EET2_T4_E12temp_storage+128];
	add.s64 	%rd377, %rd375, %rd376;
	ld.shared.u64 	%rd378, [_ZZN3cub18CUB_300001_SM_10006detail6reduce18DeviceReduceKernelINS2_10policy_hubIlyN4cuda3std3__44plusIlEEE10Policy1000EN6thrust24THRUST_300001_SM_1000_NS18transform_iteratorINSD_6detail14equal_to_valueIcEENSF_15normal_iteratorINSD_10device_ptrIcEEEEllEEyS9_lNS7_10__identityEEEvT0_PT3_T1_NS0_13GridEvenShareISR_EET2_T4_E12temp_storage+136];
	add.s64 	%rd409, %rd377, %rd378;
	bra.uni 	$L__BB7_46;
$L__BB7_21:
	// begin inline asm
	mov.u32 %r147, %laneid;
	// end inline asm
	and.b32  	%r198, %r5, 992;
	add.s32 	%r199, %r198, 32;
	setp.gt.s32 	%p107, %r199, %r4;
	not.b32 	%r200, %r198;
	add.s32 	%r201, %r4, %r200;
	selp.b32 	%r196, %r201, 31, %p107;
	mov.b64 	{%r149, %r154}, %rd393;
	mov.b32 	%r155, 1;
	mov.b32 	%r197, -1;
	// begin inline asm
	shfl.sync.down.b32 %r148, %r149, %r155, %r196, %r197;
	// end inline asm
	// begin inline asm
	shfl.sync.down.b32 %r153, %r154, %r155, %r196, %r197;
	// end inline asm
	mov.b64 	%rd278, {%r148, %r153};
	setp.lt.s32 	%p108, %r147, %r196;
	selp.b64 	%rd279, %rd278, 0, %p108;
	add.s64 	%rd280, %rd279, %rd393;
	mov.b64 	{%r159, %r164}, %rd280;
	mov.b32 	%r165, 2;
	// begin inline asm
	shfl.sync.down.b32 %r158, %r159, %r165, %r196, %r197;
	// end inline asm
	// begin inline asm
	shfl.sync.down.b32 %r163, %r164, %r165, %r196, %r197;
	// end inline asm
	mov.b64 	%rd281, {%r158, %r163};
	add.s32 	%r202, %r147, 2;
	setp.gt.s32 	%p109, %r202, %r196;
	selp.b64 	%rd282, 0, %rd281, %p109;
	add.s64 	%rd283, %rd282, %rd280;
	mov.b64 	{%r169, %r174}, %rd283;
	mov.b32 	%r175, 4;
	// begin inline asm
	shfl.sync.down.b32 %r168, %r169, %r175, %r196, %r197;
	// end inline asm
	// begin inline asm
	shfl.sync.down.b32 %r173, %r174, %r175, %r196, %r197;
	// end inline asm
	mov.b64 	%rd284, {%r168, %r173};
	add.s32 	%r203, %r147, 4;
	setp.gt.s32 	%p110, %r203, %r196;
	selp.b64 	%rd285, 0, %rd284, %p110;
	add.s64 	%rd286, %rd285, %rd283;
	mov.b64 	{%r179, %r184}, %rd286;
	mov.b32 	%r185, 8;
	// begin inline asm
	shfl.sync.down.b32 %r178, %r179, %r185, %r196, %r197;
	// end inline asm
	// begin inline asm
	shfl.sync.down.b32 %r183, %r184, %r185, %r196, %r197;
	// end inline asm
	mov.b64 	%rd287, {%r178, %r183};
	add.s32 	%r204, %r147, 8;
	setp.gt.s32 	%p111, %r204, %r196;
	selp.b64 	%rd288, 0, %rd287, %p111;
	add.s64 	%rd289, %rd288, %rd286;
	mov.b64 	{%r189, %r194}, %rd289;
	mov.b32 	%r195, 16;
	// begin inline asm
	shfl.sync.down.b32 %r188, %r189, %r195, %r196, %r197;
	// end inline asm
	// begin inline asm
	shfl.sync.down.b32 %r193, %r194, %r195, %r196, %r197;
	// end inline asm
	mov.b64 	%rd290, {%r188, %r193};
	add.s32 	%r205, %r147, 16;
	setp.gt.s32 	%p112, %r205, %r196;
	selp.b64 	%rd291, 0, %rd290, %p112;
	add.s64 	%rd409, %rd291, %rd289;
	setp.ne.s32 	%p113, %r147, 0;
	@%p113 bra 	$L__BB7_23;
	shr.u32 	%r206, %r5, 2;
	and.b32  	%r207, %r206, 248;
	mov.u32 	%r208, _ZZN3cub18CUB_300001_SM_10006detail6reduce18DeviceReduceKernelINS2_10policy_hubIlyN4cuda3std3__44plusIlEEE10Policy1000EN6thrust24THRUST_300001_SM_1000_NS18transform_iteratorINSD_6detail14equal_to_valueIcEENSF_15normal_iteratorINSD_10device_ptrIcEEEEllEEyS9_lNS7_10__identityEEEvT0_PT3_T1_NS0_13GridEvenShareISR_EET2_T4_E12temp_storage;
	add.s32 	%r209, %r208, %r207;
	st.shared.u64 	[%r209+16], %rd409;
$L__BB7_23:
	bar.sync 	0;
	setp.ne.s32 	%p114, %r5, 0;
	@%p114 bra 	$L__BB7_46;
	setp.gt.s32 	%p115, %r4, 32;
	ld.shared.u64 	%rd292, [_ZZN3cub18CUB_300001_SM_10006detail6reduce18DeviceReduceKernelINS2_10policy_hubIlyN4cuda3std3__44plusIlEEE10Policy1000EN6thrust24THRUST_300001_SM_1000_NS18transform_iteratorINSD_6detail14equal_to_valueIcEENSF_15normal_iteratorINSD_10device_ptrIcEEEEllEEyS9_lNS7_10__identityEEEvT0_PT3_T1_NS0_13GridEvenShareISR_EET2_T4_E12temp_storage+24];
	selp.b64 	%rd293, %rd292, 0, %p115;
	add.s64 	%rd294, %rd293, %rd409;
	setp.gt.s32 	%p116, %r4, 64;
	ld.shared.u64 	%rd295, [_ZZN3cub18CUB_300001_SM_10006detail6reduce18DeviceReduceKernelINS2_10policy_hubIlyN4cuda3std3__44plusIlEEE10Policy1000EN6thrust24THRUST_300001_SM_1000_NS18transform_iteratorINSD_6detail14equal_to_valueIcEENSF_15normal_iteratorINSD_10device_ptrIcEEEEllEEyS9_lNS7_10__identityEEEvT0_PT3_T1_NS0_13GridEvenShareISR_EET2_T4_E12temp_storage+32];
	selp.b64 	%rd296, %rd295, 0, %p116;
	add.s64 	%rd297, %rd294, %rd296;
	setp.gt.s32 	%p117, %r4, 96;
	ld.shared.u64 	%rd298, [_ZZN3cub18CUB_300001_SM_10006detail6reduce18DeviceReduceKernelINS2_10policy_hubIlyN4cuda3std3__44plusIlEEE10Policy1000EN6thrust24THRUST_300001_SM_1000_NS18transform_iteratorINSD_6detail14equal_to_valueIcEENSF_15normal_iteratorINSD_10device_ptrIcEEEEllEEyS9_lNS7_10__identityEEEvT0_PT3_T1_NS0_13GridEvenShareISR_EET2_T4_E12temp_storage+40];
	selp.b64 	%rd299, %rd298, 0, %p117;
	add.s64 	%rd300, %rd297, %rd299;
	setp.gt.s32 	%p118, %r4, 128;
	ld.shared.u64 	%rd301, [_ZZN3cub18CUB_300001_SM_10006detail6reduce18DeviceReduceKernelINS2_10policy_hubIlyN4cuda3std3__44plusIlEEE10Policy1000EN6thrust24THRUST_300001_SM_1000_NS18transform_iteratorINSD_6detail14equal_to_valueIcEENSF_15normal_iteratorINSD_10device_ptrIcEEEEllEEyS9_lNS7_10__identityEEEvT0_PT3_T1_NS0_13GridEvenShareISR_EET2_T4_E12temp_storage+48];
	selp.b64 	%rd302, %rd301, 0, %p118;
	add.s64 	%rd303, %rd300, %rd302;
	setp.gt.s32 	%p119, %r4, 160;
	ld.shared.u64 	%rd304, [_ZZN3cub18CUB_300001_SM_10006detail6reduce18DeviceReduceKernelINS2_10policy_hubIlyN4cuda3std3__44plusIlEEE10Policy1000EN6thrust24THRUST_300001_SM_1000_NS18transform_iteratorINSD_6detail14equal_to_valueIcEENSF_15normal_iteratorINSD_10device_ptrIcEEEEllEEyS9_lNS7_10__identityEEEvT0_PT3_T1_NS0_13GridEvenShareISR_EET2_T4_E12temp_storage+56];
	selp.b64 	%rd305, %rd304, 0, %p119;
	add.s64 	%rd306, %rd303, %rd305;
	setp.gt.s32 	%p120, %r4, 192;
	ld.shared.u64 	%rd307, [_ZZN3cub18CUB_300001_SM_10006detail6reduce18DeviceReduceKernelINS2_10policy_hubIlyN4cuda3std3__44plusIlEEE10Policy1000EN6thrust24THRUST_300001_SM_1000_NS18transform_iteratorINSD_6detail14equal_to_valueIcEENSF_15normal_iteratorINSD_10device_ptrIcEEEEllEEyS9_lNS7_10__identityEEEvT0_PT3_T1_NS0_13GridEvenShareISR_EET2_T4_E12temp_storage+64];
	selp.b64 	%rd308, %rd307, 0, %p120;
	add.s64 	%rd309, %rd306, %rd308;
	setp.gt.s32 	%p121, %r4, 224;
	ld.shared.u64 	%rd310, [_ZZN3cub18CUB_300001_SM_10006detail6reduce18DeviceReduceKernelINS2_10policy_hubIlyN4cuda3std3__44plusIlEEE10Policy1000EN6thrust24THRUST_300001_SM_1000_NS18transform_iteratorINSD_6detail14equal_to_valueIcEENSF_15normal_iteratorINSD_10device_ptrIcEEEEllEEyS9_lNS7_10__identityEEEvT0_PT3_T1_NS0_13GridEvenShareISR_EET2_T4_E12temp_storage+72];
	selp.b64 	%rd311, %rd310, 0, %p121;
	add.s64 	%rd312, %rd309, %rd311;
	setp.gt.s32 	%p122, %r4, 256;
	ld.shared.u64 	%rd313, [_ZZN3cub18CUB_300001_SM_10006detail6reduce18DeviceReduceKernelINS2_10policy_hubIlyN4cuda3std3__44plusIlEEE10Policy1000EN6thrust24THRUST_300001_SM_1000_NS18transform_iteratorINSD_6detail14equal_to_valueIcEENSF_15normal_iteratorINSD_10device_ptrIcEEEEllEEyS9_lNS7_10__identityEEEvT0_PT3_T1_NS0_13GridEvenShareISR_EET2_T4_E12temp_storage+80];
	selp.b64 	%rd314, %rd313, 0, %p122;
	add.s64 	%rd315, %rd312, %rd314;
	setp.gt.s32 	%p123, %r4, 288;
	ld.shared.u64 	%rd316, [_ZZN3cub18CUB_300001_SM_10006detail6reduce18DeviceReduceKernelINS2_10policy_hubIlyN4cuda3std3__44plusIlEEE10Policy1000EN6thrust24THRUST_300001_SM_1000_NS18transform_iteratorINSD_6detail14equal_to_valueIcEENSF_15normal_iteratorINSD_10device_ptrIcEEEEllEEyS9_lNS7_10__identityEEEvT0_PT3_T1_NS0_13GridEvenShareISR_EET2_T4_E12temp_storage+88];
	selp.b64 	%rd317, %rd316, 0, %p123;
	add.s64 	%rd318, %rd315, %rd317;
	setp.gt.s32 	%p124, %r4, 320;
	ld.shared.u64 	%rd319, [_ZZN3cub18CUB_300001_SM_10006detail6reduce18DeviceReduceKernelINS2_10policy_hubIlyN4cuda3std3__44plusIlEEE10Policy1000EN6thrust24THRUST_300001_SM_1000_NS18transform_iteratorINSD_6detail14equal_to_valueIcEENSF_15normal_iteratorINSD_10device_ptrIcEEEEllEEyS9_lNS7_10__identityEEEvT0_PT3_T1_NS0_13GridEvenShareISR_EET2_T4_E12temp_storage+96];
	selp.b64 	%rd320, %rd319, 0, %p124;
	add.s64 	%rd321, %rd318, %rd320;
	setp.gt.s32 	%p125, %r4, 352;
	ld.shared.u64 	%rd322, [_ZZN3cub18CUB_300001_SM_10006detail6reduce18DeviceReduceKernelINS2_10policy_hubIlyN4cuda3std3__44plusIlEEE10Policy1000EN6thrust24THRUST_300001_SM_1000_NS18transform_iteratorINSD_6detail14equal_to_valueIcEENSF_15normal_iteratorINSD_10device_ptrIcEEEEllEEyS9_lNS7_10__identityEEEvT0_PT3_T1_NS0_13GridEvenShareISR_EET2_T4_E12temp_storage+104];
	selp.b64 	%rd323, %rd322, 0, %p125;
	add.s64 	%rd324, %rd321, %rd323;
	setp.gt.s32 	%p126, %r4, 384;
	ld.shared.u64 	%rd325, [_ZZN3cub18CUB_300001_SM_10006detail6reduce18DeviceReduceKernelINS2_10policy_hubIlyN4cuda3std3__44plusIlEEE10Policy1000EN6thrust24THRUST_300001_SM_1000_NS18transform_iteratorINSD_6detail14equal_to_valueIcEENSF_15normal_iteratorINSD_10device_ptrIcEEEEllEEyS9_lNS7_10__identityEEEvT0_PT3_T1_NS0_13GridEvenShareISR_EET2_T4_E12temp_storage+112];
	selp.b64 	%rd326, %rd325, 0, %p126;
	add.s64 	%rd327, %rd324, %rd326;
	setp.gt.s32 	%p127, %r4, 416;
	ld.shared.u64 	%rd328, [_ZZN3cub18CUB_300001_SM_10006detail6reduce18DeviceReduceKernelINS2_10policy_hubIlyN4cuda3std3__44plusIlEEE10Policy1000EN6thrust24THRUST_300001_SM_1000_NS18transform_iteratorINSD_6detail14equal_to_valueIcEENSF_15normal_iteratorINSD_10device_ptrIcEEEEllEEyS9_lNS7_10__identityEEEvT0_PT3_T1_NS0_13GridEvenShareISR_EET2_T4_E12temp_storage+120];
	selp.b64 	%rd329, %rd328, 0, %p127;
	add.s64 	%rd330, %rd327, %rd329;
	setp.gt.s32 	%p128, %r4, 448;
	ld.shared.u64 	%rd331, [_ZZN3cub18CUB_300001_SM_10006detail6reduce18DeviceReduceKernelINS2_10policy_hubIlyN4cuda3std3__44plusIlEEE10Policy1000EN6thrust24THRUST_300001_SM_1000_NS18transform_iteratorINSD_6detail14equal_to_valueIcEENSF_15normal_iteratorINSD_10device_ptrIcEEEEllEEyS9_lNS7_10__identityEEEvT0_PT3_T1_NS0_13GridEvenShareISR_EET2_T4_E12temp_storage+128];
	selp.b64 	%rd332, %rd331, 0, %p128;
	add.s64 	%rd333, %rd330, %rd332;
	setp.gt.s32 	%p129, %r4, 480;
	ld.shared.u64 	%rd334, [_ZZN3cub18CUB_300001_SM_10006detail6reduce18DeviceReduceKernelINS2_10policy_hubIlyN4cuda3std3__44plusIlEEE10Policy1000EN6thrust24THRUST_300001_SM_1000_NS18transform_iteratorINSD_6detail14equal_to_valueIcEENSF_15normal_iteratorINSD_10device_ptrIcEEEEllEEyS9_lNS7_10__identityEEEvT0_PT3_T1_NS0_13GridEvenShareISR_EET2_T4_E12temp_storage+136];
	selp.b64 	%rd335, %rd334, 0, %p129;
	add.s64 	%rd409, %rd333, %rd335;
	bra.uni 	$L__BB7_46;
$L__BB7_25:
	cvt.u32.u64 	%r54, %rd4;
	mov.u32 	%r27, %tid.x;
	add.s32 	%r55, %r54, %r27;
	cvt.u64.u32 	%rd65, %r55;
	add.s64 	%rd66, %rd2, %rd65;
	ld.global.u8 	%rs2, [%rd66];
	and.b16  	%rs3, %rs1, 255;
	setp.eq.s16 	%p2, %rs2, %rs3;
	selp.u64 	%rd67, 1, 0, %p2;
	ld.global.u8 	%rs4, [%rd66+512];
	setp.eq.s16 	%p3, %rs4, %rs3;
	selp.u64 	%rd68, 1, 0, %p3;
	ld.global.u8 	%rs5, [%rd66+1024];
	setp.eq.s16 	%p4, %rs5, %rs3;
	selp.u64 	%rd69, 1, 0, %p4;
	ld.global.u8 	%rs6, [%rd66+1536];
	setp.eq.s16 	%p5, %rs6, %rs3;
	selp.u64 	%rd70, 1, 0, %p5;
	ld.global.u8 	%rs7, [%rd66+2048];
	setp.eq.s16 	%p6, %rs7, %rs3;
	selp.u64 	%rd71, 1, 0, %p6;
	ld.global.u8 	%rs8, [%rd66+2560];
	setp.eq.s16 	%p7, %rs8, %rs3;
	selp.u64 	%rd72, 1, 0, %p7;
	ld.global.u8 	%rs9, [%rd66+3072];
	setp.eq.s16 	%p8, %rs9, %rs3;
	selp.u64 	%rd73, 1, 0, %p8;
	add.s64 	%rd74, %rd68, %rd67;
	add.s64 	%rd75, %rd74, %rd69;
	add.s64 	%rd76, %rd75, %rd70;
	add.s64 	%rd77, %rd76, %rd71;
	add.s64 	%rd78, %rd77, %rd72;
	add.s64 	%rd408, %rd78, %rd73;
	setp.lt.u64 	%p9, %rd5, %rd3;
	@%p9 bra 	$L__BB7_42;
	cvt.u32.u64 	%r57, %rd3;
	cvt.u64.u32 	%rd30, %r27;
	add.s64 	%rd79, %rd4, %rd3;
	add.s64 	%rd395, %rd2, %rd79;
	cvt.u32.u64 	%r28, %rd1;
	not.b32 	%r59, %r27;
	add.s32 	%r60, %r59, %r28;
	sub.s32 	%r61, %r60, %r57;
	sub.s32 	%r274, %r61, %r54;
	add.s64 	%rd80, %rd79, %rd30;
	add.s64 	%rd81, %rd80, %rd2;
	add.s64 	%rd394, %rd81, 4096;
	mov.b32 	%r275, 0;
	mov.u64 	%rd396, %rd4;
$L__BB7_27:
	cvt.s64.s32 	%rd37, %r52;
	add.s64 	%rd396, %rd396, %rd37;
	add.s64 	%rd82, %rd1, -3584;
	setp.gt.u64 	%p10, %rd396, %rd82;
	@%p10 bra 	$L__BB7_29;
	mul.lo.s32 	%r63, %r1, 3584;
	cvt.s64.s32 	%rd83, %r63;
	add.s64 	%rd84, %rd396, %rd30;
	add.s64 	%rd85, %rd2, %rd84;
	ld.global.u8 	%rs10, [%rd85];
	setp.eq.s16 	%p11, %rs10, %rs3;
	selp.u64 	%rd86, 1, 0, %p11;
	ld.global.u8 	%rs12, [%rd85+512];
	setp.eq.s16 	%p12, %rs12, %rs3;
	selp.u64 	%rd87, 1, 0, %p12;
	ld.global.u8 	%rs13, [%rd85+1024];
	setp.eq.s16 	%p13, %rs13, %rs3;
	selp.u64 	%rd88, 1, 0, %p13;
	ld.global.u8 	%rs14, [%rd85+1536];
	setp.eq.s16 	%p14, %rs14, %rs3;
	selp.u64 	%rd89, 1, 0, %p14;
	ld.global.u8 	%rs15, [%rd85+2048];
	setp.eq.s16 	%p15, %rs15, %rs3;
	selp.u64 	%rd90, 1, 0, %p15;
	ld.global.u8 	%rs16, [%rd85+2560];
	setp.eq.s16 	%p16, %rs16, %rs3;
	selp.u64 	%rd91, 1, 0, %p16;
	ld.global.u8 	%rs17, [%rd85+3072];
	setp.eq.s16 	%p17, %rs17, %rs3;
	selp.u64 	%rd92, 1, 0, %p17;
	add.s64 	%rd93, %rd408, %rd86;
	add.s64 	%rd94, %rd93, %rd87;
	add.s64 	%rd95, %rd94, %rd88;
	add.s64 	%rd96, %rd95, %rd89;
	add.s64 	%rd97, %rd96, %rd90;
	add.s64 	%rd98, %rd97, %rd91;
	add.s64 	%rd408, %rd98, %rd92;
	sub.s64 	%rd99, %rd1, %rd396;
	setp.lt.u64 	%p18, %rd99, %rd83;
	add.s32 	%r275, %r275, 1;
	add.s64 	%rd395, %rd395, %rd83;
	sub.s32 	%r274, %r274, %r63;
	add.s64 	%rd394, %rd394, %rd83;
	@%p18 bra 	$L__BB7_42;
	bra.uni 	$L__BB7_27;
$L__BB7_29:
	setp.le.u64 	%p19, %rd1, %rd396;
	cvt.u32.u64 	%r64, %rd396;
	cvt.u32.u64 	%r65, %rd1;
	sub.s32 	%r66, %r65, %r64;
	setp.ge.s32 	%p20, %r27, %r66;
	or.pred  	%p21, %p19, %p20;
	@%p21 bra 	$L__BB7_42;
	cvt.u32.u64 	%r68, %rd4;
	cvt.u32.u64 	%r69, %rd37;
	not.b32 	%r70, %r27;
	add.s32 	%r71, %r70, %r28;
	add.s32 	%r72, %r69, %r68;
	sub.s32 	%r73, %r71, %r72;
	mul.lo.s32 	%r74, %r1, %r275;
	mad.lo.s32 	%r75, %r74, -3584, %r73;
	shr.u32 	%r76, %r75, 9;
	add.s32 	%r34, %r76, 1;
	and.b32  	%r35, %r34, 15;
	setp.lt.u32 	%p22, %r75, 7680;
	mov.u32 	%r278, %r27;
	@%p22 bra 	$L__BB7_33;
	shr.u32 	%r77, %r274, 9;
	add.s32 	%r78, %r77, 1;
	and.b32  	%r79, %r78, 16777200;
	neg.s32 	%r276, %r79;
	mov.u32 	%r278, %r27;
$L__BB7_32:
	.pragma "nounroll";
	ld.global.u8 	%rs18, [%rd394+-4096];
	setp.eq.s16 	%p23, %rs18, %rs3;
	selp.u64 	%rd101, 1, 0, %p23;
	add.s64 	%rd102, %rd408, %rd101;
	ld.global.u8 	%rs20, [%rd394+-3584];
	setp.eq.s16 	%p24, %rs20, %rs3;
	selp.u64 	%rd103, 1, 0, %p24;
	add.s64 	%rd104, %rd102, %rd103;
	ld.global.u8 	%rs21, [%rd394+-3072];
	setp.eq.s16 	%p25, %rs21, %rs3;
	selp.u64 	%rd105, 1, 0, %p25;
	add.s64 	%rd106, %rd104, %rd105;
	ld.global.u8 	%rs22, [%rd394+-2560];
	setp.eq.s16 	%p26, %rs22, %rs3;
	selp.u64 	%rd107, 1, 0, %p26;
	add.s64 	%rd108, %rd106, %rd107;
	ld.global.u8 	%rs23, [%rd394+-2048];
	setp.eq.s16 	%p27, %rs23, %rs3;
	selp.u64 	%rd109, 1, 0, %p27;
	add.s64 	%rd110, %rd108, %rd109;
	ld.global.u8 	%rs24, [%rd394+-1536];
	setp.eq.s16 	%p28, %rs24, %rs3;
	selp.u64 	%rd111, 1, 0, %p28;
	add.s64 	%rd112, %rd110, %rd111;
	ld.global.u8 	%rs25, [%rd394+-1024];
	setp.eq.s16 	%p29, %rs25, %rs3;
	selp.u64 	%rd113, 1, 0, %p29;
	add.s64 	%rd114, %rd112, %rd113;
	ld.global.u8 	%rs26, [%rd394+-512];
	setp.eq.s16 	%p30, %rs26, %rs3;
	selp.u64 	%rd115, 1, 0, %p30;
	add.s64 	%rd116, %rd114, %rd115;
	ld.global.u8 	%rs27, [%rd394];
	setp.eq.s16 	%p31, %rs27, %rs3;
	selp.u64 	%rd117, 1, 0, %p31;
	add.s64 	%rd118, %rd116, %rd117;
	ld.global.u8 	%rs28, [%rd394+512];
	setp.eq.s16 	%p32, %rs28, %rs3;
	selp.u64 	%rd119, 1, 0, %p32;
	add.s64 	%rd120, %rd118, %rd119;
	ld.global.u8 	%rs29, [%rd394+1024];
	setp.eq.s16 	%p33, %rs29, %rs3;
	selp.u64 	%rd121, 1, 0, %p33;
	add.s64 	%rd122, %rd120, %rd121;
	ld.global.u8 	%rs30, [%rd394+1536];
	setp.eq.s16 	%p34, %rs30, %rs3;
	selp.u64 	%rd123, 1, 0, %p34;
	add.s64 	%rd124, %rd122, %rd123;
	ld.global.u8 	%rs31, [%rd394+2048];
	setp.eq.s16 	%p35, %rs31, %rs3;
	selp.u64 	%rd125, 1, 0, %p35;
	add.s64 	%rd126, %rd124, %rd125;
	ld.global.u8 	%rs32, [%rd394+2560];
	setp.eq.s16 	%p36, %rs32, %rs3;
	selp.u64 	%rd127, 1, 0, %p36;
	add.s64 	%rd128, %rd126, %rd127;
	ld.global.u8 	%rs33, [%rd394+3072];
	setp.eq.s16 	%p37, %rs33, %rs3;
	selp.u64 	%rd129, 1, 0, %p37;
	add.s64 	%rd130, %rd128, %rd129;
	ld.global.u8 	%rs34, [%rd394+3584];
	setp.eq.s16 	%p38, %rs34, %rs3;
	selp.u64 	%rd131, 1, 0, %p38;
	add.s64 	%rd408, %rd130, %rd131;
	add.s32 	%r278, %r278, 8192;
	add.s32 	%r276, %r276, 16;
	add.s64 	%rd394, %rd394, 8192;
	setp.ne.s32 	%p39, %r276, 0;
	@%p39 bra 	$L__BB7_32;
$L__BB7_33:
	setp.eq.s32 	%p40, %r35, 0;
	@%p40 bra 	$L__BB7_42;
	and.b32  	%r42, %r34, 7;
	setp.lt.u32 	%p41, %r35, 8;
	@%p41 bra 	$L__BB7_36;
	cvt.u64.u32 	%rd133, %r278;
	add.s64 	%rd134, %rd396, %rd133;
	add.s64 	%rd135, %rd2, %rd134;
	ld.global.u8 	%rs35, [%rd135];
	setp.eq.s16 	%p42, %rs35, %rs3;
	selp.u64 	%rd136, 1, 0, %p42;
	add.s64 	%rd137, %rd408, %rd136;
	ld.global.u8 	%rs37, [%rd135+512];
	setp.eq.s16 	%p43, %rs37, %rs3;
	selp.u64 	%rd138, 1, 0, %p43;
	add.s64 	%rd139, %rd137, %rd138;
	ld.global.u8 	%rs38, [%rd135+1024];
	setp.eq.s16 	%p44, %rs38, %rs3;
	selp.u64 	%rd140, 1, 0, %p44;
	add.s64 	%rd141, %rd139, %rd140;
	ld.global.u8 	%rs39, [%rd135+1536];
	setp.eq.s16 	%p45, %rs39, %rs3;
	selp.u64 	%rd142, 1, 0, %p45;
	add.s64 	%rd143, %rd141, %rd142;
	ld.global.u8 	%rs40, [%rd135+2048];
	setp.eq.s16 	%p46, %rs40, %rs3;
	selp.u64 	%rd144, 1, 0, %p46;
	add.s64 	%rd145, %rd143, %rd144;
	ld.global.u8 	%rs41, [%rd135+2560];
	setp.eq.s16 	%p47, %rs41, %rs3;
	selp.u64 	%rd146, 1, 0, %p47;
	add.s64 	%rd147, %rd145, %rd146;
	ld.global.u8 	%rs42, [%rd135+3072];
	setp.eq.s16 	%p48, %rs42, %rs3;
	selp.u64 	%rd148, 1, 0, %p48;
	add.s64 	%rd149, %rd147, %rd148;
	ld.global.u8 	%rs43, [%rd135+3584];
	setp.eq.s16 	%p49, %rs43, %rs3;
	selp.u64 	%rd150, 1, 0, %p49;
	add.s64 	%rd408, %rd149, %rd150;
	add.s32 	%r278, %r278, 4096;
$L__BB7_36:
	setp.eq.s32 	%p50, %r42, 0;
	@%p50 bra 	$L__BB7_42;
	setp.lt.u32 	%p51, %r42, 4;
	@%p51 bra 	$L__BB7_39;
	cvt.u64.u32 	%rd152, %r278;
	add.s64 	%rd153, %rd396, %rd152;
	add.s64 	%rd154, %rd2, %rd153;
	ld.global.u8 	%rs44, [%rd154];
	setp.eq.s16 	%p52, %rs44, %rs3;
	selp.u64 	%rd155, 1, 0, %p52;
	add.s64 	%rd156, %rd408, %rd155;
	ld.global.u8 	%rs46, [%rd154+512];
	setp.eq.s16 	%p53, %rs46, %rs3;
	selp.u64 	%rd157, 1, 0, %p53;
	add.s64 	%rd158, %rd156, %rd157;
	ld.global.u8 	%rs47, [%rd154+1024];
	setp.eq.s16 	%p54, %rs47, %rs3;
	selp.u64 	%rd159, 1, 0, %p54;
	add.s64 	%rd160, %rd158, %rd159;
	ld.global.u8 	%rs48, [%rd154+1536];
	setp.eq.s16 	%p55, %rs48, %rs3;
	selp.u64 	%rd161, 1, 0, %p55;
	add.s64 	%rd408, %rd160, %rd161;
	add.s32 	%r278, %r278, 2048;
$L__BB7_39:
	and.b32  	%r80, %r34, 3;
	setp.eq.s32 	%p56, %r80, 0;
	@%p56 bra 	$L__BB7_42;
	cvt.u64.u32 	%rd162, %r278;
	add.s64 	%rd406, %rd395, %rd162;
	cvt.u16.u32 	%rs49, %r274;
	shr.u16 	%rs50, %rs49, 9;
	add.s16 	%rs51, %rs50, 1;
	cvt.u32.u16 	%r81, %rs51;
	and.b32  	%r82, %r81, 3;
	neg.s32 	%r281, %r82;
$L__BB7_41:
	.pragma "nounroll";
	ld.global.u8 	%rs52, [%rd406];
	setp.eq.s16 	%p57, %rs52, %rs3;
	selp.u64 	%rd163, 1, 0, %p57;
	add.s64 	%rd408, %rd408, %rd163;
	add.s64 	%rd406, %rd406, 512;
	add.s32 	%r281, %r281, 1;
	setp.ne.s32 	%p58, %r281, 0;
	@%p58 bra 	$L__BB7_41;
$L__BB7_42:
	// begin inline asm
	mov.u32 %r83, %laneid;
	// end inline asm
	mov.b64 	{%r85, %r90}, %rd408;
	mov.b32 	%r91, 1;
	mov.b32 	%r132, 31;
	mov.b32 	%r133, -1;
	// begin inline asm
	shfl.sync.down.b32 %r84, %r85, %r91, %r132, %r133;
	// end inline asm
	// begin inline asm
	shfl.sync.down.b32 %r89, %r90, %r91, %r132, %r133;
	// end inline asm
	mov.b64 	%rd164, {%r84, %r89};
	setp.gt.s32 	%p59, %r83, 30;
	selp.b64 	%rd165, 0, %rd164, %p59;
	add.s64 	%rd166, %rd165, %rd408;
	mov.b64 	{%r95, %r100}, %rd166;
	mov.b32 	%r101, 2;
	// begin inline asm
	shfl.sync.down.b32 %r94, %r95, %r101, %r132, %r133;
	// end inline asm
	// begin inline asm
	shfl.sync.down.b32 %r99, %r100, %r101, %r132, %r133;
	// end inline asm
	mov.b64 	%rd167, {%r94, %r99};
	setp.gt.s32 	%p60, %r83, 29;
	selp.b64 	%rd168, 0, %rd167, %p60;
	add.s64 	%rd169, %rd168, %rd166;
	mov.b64 	{%r105, %r110}, %rd169;
	mov.b32 	%r111, 4;
	// begin inline asm
	shfl.sync.down.b32 %r104, %r105, %r111, %r132, %r133;
	// end inline asm
	// begin inline asm
	shfl.sync.down.b32 %r109, %r110, %r111, %r132, %r133;
	// end inline asm
	mov.b64 	%rd170, {%r104, %r109};
	setp.gt.s32 	%p61, %r83, 27;
	selp.b64 	%rd171, 0, %rd170, %p61;
	add.s64 	%rd172, %rd171, %rd169;
	mov.b64 	{%r115, %r120}, %rd172;
	mov.b32 	%r121, 8;
	// begin inline asm
	shfl.sync.down.b32 %r114, %r115, %r121, %r132, %r133;
	// end inline asm
	// begin inline asm
	shfl.sync.down.b32 %r119, %r120, %r121, %r132, %r133;
	// end inline asm
	mov.b64 	%rd173, {%r114, %r119};
	setp.gt.s32 	%p62, %r83, 23;
	selp.b64 	%rd174, 0, %rd173, %p62;
	add.s64 	%rd175, %rd174, %rd172;
	mov.b64 	{%r125, %r130}, %rd175;
	mov.b32 	%r131, 16;
	// begin inline asm
	shfl.sync.down.b32 %r124, %r125, %r131, %r132, %r133;
	// end inline asm
	// begin inline asm
	shfl.sync.down.b32 %r129, %r130, %r131, %r132, %r133;
	// end inline asm
	mov.b64 	%rd176, {%r124, %r129};
	setp.gt.s32 	%p63, %r83, 15;
	selp.b64 	%rd177, 0, %rd176, %p63;
	add.s64 	%rd409, %rd177, %rd175;
	setp.ne.s32 	%p64, %r83, 0;
	@%p64 bra 	$L__BB7_44;
	shr.u32 	%r134, %r27, 2;
	and.b32  	%r135, %r134, 248;
	mov.u32 	%r136, _ZZN3cub18CUB_300001_SM_10006detail6reduce18DeviceReduceKernelINS2_10policy_hubIlyN4cuda3std3__44plusIlEEE10Policy1000EN6thrust24THRUST_300001_SM_1000_NS18transform_iteratorINSD_6detail14equal_to_valueIcEENSF_15normal_iteratorINSD_10device_ptrIcEEEEllEEyS9_lNS7_10__identityEEEvT0_PT3_T1_NS0_13GridEvenShareISR_EET2_T4_E12temp_storage;
	add.s32 	%r137, %r136, %r135;
	st.shared.u64 	[%r137+16], %rd409;
$L__BB7_44:
	bar.sync 	0;
	setp.ne.s32 	%p65, %r27, 0;
	@%p65 bra 	$L__BB7_46;
	ld.shared.u64 	%rd178, [_ZZN3cub18CUB_300001_SM_10006detail6reduce18DeviceReduceKernelINS2_10policy_hubIlyN4cuda3std3__44plusIlEEE10Policy1000EN6thrust24THRUST_300001_SM_1000_NS18transform_iteratorINSD_6detail14equal_to_valueIcEENSF_15normal_iteratorINSD_10device_ptrIcEEEEllEEyS9_lNS7_10__identityEEEvT0_PT3_T1_NS0_13GridEvenShareISR_EET2_T4_E12temp_storage+24];
	add.s64 	%rd179, %rd178, %rd409;
	ld.shared.u64 	%rd180, [_ZZN3cub18CUB_300001_SM_10006detail6reduce18DeviceReduceKernelINS2_10policy_hubIlyN4cuda3std3__44plusIlEEE10Policy1000EN6thrust24THRUST_300001_SM_1000_NS18transform_iteratorINSD_6detail14equal_to_valueIcEENSF_15normal_iteratorINSD_10device_ptrIcEEEEllEEyS9_lNS7_10__identityEEEvT0_PT3_T1_NS0_13GridEvenShareISR_EET2_T4_E12temp_storage+32];
	add.s64 	%rd181, %rd179, %rd180;
	ld.shared.u64 	%rd182, [_ZZN3cub18CUB_300001_SM_10006detail6reduce18DeviceReduceKernelINS2_10policy_hubIlyN4cuda3std3__44plusIlEEE10Policy1000EN6thrust24THRUST_300001_SM_1000_NS18transform_iteratorINSD_6detail14equal_to_valueIcEENSF_15normal_iteratorINSD_10device_ptrIcEEEEllEEyS9_lNS7_10__identityEEEvT0_PT3_T1_NS0_13GridEvenShareISR_EET2_T4_E12temp_storage+40];
	add.s64 	%rd183, %rd181, %rd182;
	ld.shared.u64 	%rd184, [_ZZN3cub18CUB_300001_SM_10006detail6reduce18DeviceReduceKernelINS2_10policy_hubIlyN4cuda3std3__44plusIlEEE10Policy1000EN6thrust24THRUST_300001_SM_1000_NS18transform_iteratorINSD_6detail14equal_to_valueIcEENSF_15normal_iteratorINSD_10device_ptrIcEEEEllEEyS9_lNS7_10__identityEEEvT0_PT3_T1_NS0_13GridEvenShareISR_EET2_T4_E12temp_storage+48];
	add.s64 	%rd185, %rd183, %rd184;
	ld.shared.u64 	%rd186, [_ZZN3cub18CUB_300001_SM_10006detail6reduce18DeviceReduceKernelINS2_10policy_hubIlyN4cuda3std3__44plusIlEEE10Policy1000EN6thrust24THRUST_300001_SM_1000_NS18transform_iteratorINSD_6detail14equal_to_valueIcEENSF_15normal_iteratorINSD_10device_ptrIcEEEEllEEyS9_lNS7_10__identityEEEvT0_PT3_T1_NS0_13GridEvenShareISR_EET2_T4_E12temp_storage+56];
	add.s64 	%rd187, %rd185, %rd186;
	ld.shared.u64 	%rd188, [_ZZN3cub18CUB_300001_SM_10006detail6reduce18DeviceReduceKernelINS2_10policy_hubIlyN4cuda3std3__44plusIlEEE10Policy1000EN6thrust24THRUST_300001_SM_1000_NS18transform_iteratorINSD_6detail14equal_to_valueIcEENSF_15normal_iteratorINSD_10device_ptrIcEEEEllEEyS9_lNS7_10__identityEEEvT0_PT3_T1_NS0_13GridEvenShareISR_EET2_T4_E12temp_storage+64];
	add.s64 	%rd189, %rd187, %rd188;
	ld.shared.u64 	%rd190, [_ZZN3cub18CUB_300001_SM_10006detail6reduce18DeviceReduceKernelINS2_10policy_hubIlyN4cuda3std3__44plusIlEEE10Policy1000EN6thrust24THRUST_300001_SM_1000_NS18transform_iteratorINSD_6detail14equal_to_valueIcEENSF_15normal_iteratorINSD_10device_ptrIcEEEEllEEyS9_lNS7_10__identityEEEvT0_PT3_T1_NS0_13GridEvenShareISR_EET2_T4_E12temp_storage+72];
	add.s64 	%rd191, %rd189, %rd190;
	ld.shared.u64 	%rd192, [_ZZN3cub18CUB_300001_SM_10006detail6reduce18DeviceReduceKernelINS2_10policy_hubIlyN4cuda3std3__44plusIlEEE10Policy1000EN6thrust24THRUST_300001_SM_1000_NS18transform_iteratorINSD_6detail14equal_to_valueIcEENSF_15normal_iteratorINSD_10device_ptrIcEEEEllEEyS9_lNS7_10__identityEEEvT0_PT3_T1_NS0_13GridEvenShareISR_EET2_T4_E12temp_storage+80];
	add.s64 	%rd193, %rd191, %rd192;
	ld.shared.u64 	%rd194, [_ZZN3cub18CUB_300001_SM_10006detail6reduce18DeviceReduceKernelINS2_10policy_hubIlyN4cuda3std3__44plusIlEEE10Policy1000EN6thrust24THRUST_300001_SM_1000_NS18transform_iteratorINSD_6detail14equal_to_valueIcEENSF_15normal_iteratorINSD_10device_ptrIcEEEEllEEyS9_lNS7_10__identityEEEvT0_PT3_T1_NS0_13GridEvenShareISR_EET2_T4_E12temp_storage+88];
	add.s64 	%rd195, %rd193, %rd194;
	ld.shared.u64 	%rd196, [_ZZN3cub18CUB_300001_SM_10006detail6reduce18DeviceReduceKernelINS2_10policy_hubIlyN4cuda3std3__44plusIlEEE10Policy1000EN6thrust24THRUST_300001_SM_1000_NS18transform_iteratorINSD_6detail14equal_to_valueIcEENSF_15normal_iteratorINSD_10device_ptrIcEEEEllEEyS9_lNS7_10__identityEEEvT0_PT3_T1_NS0_13GridEvenShareISR_EET2_T4_E12temp_storage+96];
	add.s64 	%rd197, %rd195, %rd196;
	ld.shared.u64 	%rd198, [_ZZN3cub18CUB_300001_SM_10006detail6reduce18DeviceReduceKernelINS2_10policy_hubIlyN4cuda3std3__44plusIlEEE10Policy1000EN6thrust24THRUST_300001_SM_1000_NS18transform_iteratorINSD_6detail14equal_to_valueIcEENSF_15normal_iteratorINSD_10device_ptrIcEEEEllEEyS9_lNS7_10__identityEEEvT0_PT3_T1_NS0_13GridEvenShareISR_EET2_T4_E12temp_storage+104];
	add.s64 	%rd199, %rd197, %rd198;
	ld.shared.u64 	%rd200, [_ZZN3cub18CUB_300001_SM_10006detail6reduce18DeviceReduceKernelINS2_10policy_hubIlyN4cuda3std3__44plusIlEEE10Policy1000EN6thrust24THRUST_300001_SM_1000_NS18transform_iteratorINSD_6detail14equal_to_valueIcEENSF_15normal_iteratorINSD_10device_ptrIcEEEEllEEyS9_lNS7_10__identityEEEvT0_PT3_T1_NS0_13GridEvenShareISR_EET2_T4_E12temp_storage+112];
	add.s64 	%rd201, %rd199, %rd200;
	ld.shared.u64 	%rd202, [_ZZN3cub18CUB_300001_SM_10006detail6reduce18DeviceReduceKernelINS2_10policy_hubIlyN4cuda3std3__44plusIlEEE10Policy1000EN6thrust24THRUST_300001_SM_1000_NS18transform_iteratorINSD_6detail14equal_to_valueIcEENSF_15normal_iteratorINSD_10device_ptrIcEEEEllEEyS9_lNS7_10__identityEEEvT0_PT3_T1_NS0_13GridEvenShareISR_EET2_T4_E12temp_storage+120];
	add.s64 	%rd203, %rd201, %rd202;
	ld.shared.u64 	%rd204, [_ZZN3cub18CUB_300001_SM_10006detail6reduce18DeviceReduceKernelINS2_10policy_hubIlyN4cuda3std3__44plusIlEEE10Policy1000EN6thrust24THRUST_300001_SM_1000_NS18transform_iteratorINSD_6detail14equal_to_valueIcEENSF_15normal_iteratorINSD_10device_ptrIcEEEEllEEyS9_lNS7_10__identityEEEvT0_PT3_T1_NS0_13GridEvenShareISR_EET2_T4_E12temp_storage+128];
	add.s64 	%rd205, %rd203, %rd204;
	ld.shared.u64 	%rd206, [_ZZN3cub18CUB_300001_SM_10006detail6reduce18DeviceReduceKernelINS2_10policy_hubIlyN4cuda3std3__44plusIlEEE10Policy1000EN6thrust24THRUST_300001_SM_1000_NS18transform_iteratorINSD_6detail14equal_to_valueIcEENSF_15normal_iteratorINSD_10device_ptrIcEEEEllEEyS9_lNS7_10__identityEEEvT0_PT3_T1_NS0_13GridEvenShareISR_EET2_T4_E12temp_storage+136];
	add.s64 	%rd409, %rd205, %rd206;
$L__BB7_46:
	mov.u32 	%r265, %tid.x;
	setp.ne.s32 	%p137, %r265, 0;
	@%p137 bra 	$L__BB7_48;
	ld.param.u64 	%rd382, [_ZN3cub18CUB_300001_SM_10006detail6reduce18DeviceReduceKernelINS2_10policy_hubIlyN4cuda3std3__44plusIlEEE10Policy1000EN6thrust24THRUST_300001_SM_1000_NS18transform_iteratorINSD_6detail14equal_to_valueIcEENSF_15normal_iteratorINSD_10device_ptrIcEEEEllEEyS9_lNS7_10__identityEEEvT0_PT3_T1_NS0_13GridEvenShareISR_EET2_T4__param_1];
	cvta.to.global.u64 	%rd379, %rd382;
	mul.wide.u32 	%rd380, %r2, 8;
	add.s64 	%rd381, %rd379, %rd380;
	st.global.u64 	[%rd381], %rd409;
$L__BB7_48:
	ret;

}
	// .globl	_ZN3cub18CUB_300001_SM_10006detail6reduce28DeviceReduceSingleTileKernelINS2_10policy_hubIlyN4cuda3std3__44plusIlEEE10Policy1000EPlSC_iS9_llNS7_10__identityEEEvT0_T1_T2_T3_T4_T6_
.visible .entry _ZN3cub18CUB_300001_SM_10006detail6reduce28DeviceReduceSingleTileKernelINS2_10policy_hubIlyN4cuda3std3__44plusIlEEE10Policy1000EPlSC_iS9_llNS7_10__identityEEEvT0_T1_T2_T3_T4_T6_(
	.param .u64 .ptr .align 1 _ZN3cub18CUB_300001_SM_10006detail6reduce28DeviceReduceSingleTileKernelINS2_10policy_hubIlyN4cuda3std3__44plusIlEEE10Policy1000EPlSC_iS9_llNS7_10__identityEEEvT0_T1_T2_T3_T4_T6__param_0,
	.param .u64 .ptr .align 1 _ZN3cub18CUB_300001_SM_10006detail6reduce28DeviceReduceSingleTileKernelINS2_10policy_hubIlyN4cuda3std3__44plusIlEEE10Policy1000EPlSC_iS9_llNS7_10__identityEEEvT0_T1_T2_T3_T4_T6__param_1,
	.param .u32 _ZN3cub18CUB_300001_SM_10006detail6reduce28DeviceReduceSingleTileKernelINS2_10policy_hubIlyN4cuda3std3__44plusIlEEE10Policy1000EPlSC_iS9_llNS7_10__identityEEEvT0_T1_T2_T3_T4_T6__param_2,
	.param .align 1 .b8 _ZN3cub18CUB_300001_SM_10006detail6reduce28DeviceReduceSingleTileKernelINS2_10policy_hubIlyN4cuda3std3__44plusIlEEE10Policy1000EPlSC_iS9_llNS7_10__identityEEEvT0_T1_T2_T3_T4_T6__param_3[1],
	.param .u64 _ZN3cub18CUB_300001_SM_10006detail6reduce28DeviceReduceSingleTileKernelINS2_10policy_hubIlyN4cuda3std3__44plusIlEEE10Policy1000EPlSC_iS9_llNS7_10__identityEEEvT0_T1_T2_T3_T4_T6__param_4,
	.param .align 1 .b8 _ZN3cub18CUB_300001_SM_10006detail6reduce28DeviceReduceSingleTileKernelINS2_10policy_hubIlyN4cuda3std3__44plusIlEEE10Policy1000EPlSC_iS9_llNS7_10__identityEEEvT0_T1_T2_T3_T4_T6__param_5[1]
)
.maxntid 512
.minnctapersm 1
{
	.reg .pred 	%p<58>;
	.reg .b32 	%r<238>;
	.reg .b64 	%rd<281>;
	// demoted variable
	.shared .align 8 .b8 _ZZN3cub18CUB_300001_SM_10006detail6reduce28DeviceReduceSingleTileKernelINS2_10policy_hubIlyN4cuda3std3__44plusIlEEE10Policy1000EPlSC_iS9_llNS7_10__identityEEEvT0_T1_T2_T3_T4_T6_E12temp_storage[152];
	ld.param.u64 	%rd35, [_ZN3cub18CUB_300001_SM_10006detail6reduce28DeviceReduceSingleTileKernelINS2_10policy_hubIlyN4cuda3std3__44plusIlEEE10Policy1000EPlSC_iS9_llNS7_10__identityEEEvT0_T1_T2_T3_T4_T6__param_0];
	ld.param.u64 	%rd37, [_ZN3cub18CUB_300001_SM_10006detail6reduce28DeviceReduceSingleTileKernelINS2_10policy_hubIlyN4cuda3std3__44plusIlEEE10Policy1000EPlSC_iS9_llNS7_10__identityEEEvT0_T1_T2_T3_T4_T6__param_1];
	ld.param.u32 	%r34, [_ZN3cub18CUB_300001_SM_10006detail6reduce28DeviceReduceSingleTileKernelINS2_10policy_hubIlyN4cuda3std3__44plusIlEEE10Policy1000EPlSC_iS9_llNS7_10__identityEEEvT0_T1_T2_T3_T4_T6__param_2];
	ld.param.u64 	%rd36, [_ZN3cub18CUB_300001_SM_10006detail6reduce28DeviceReduceSingleTileKernelINS2_10policy_hubIlyN4cuda3std3__44plusIlEEE10Policy1000EPlSC_iS9_llNS7_10__identityEEEvT0_T1_T2_T3_T4_T6__param_4];
	cvta.to.global.u64 	%rd1, %rd37;
	setp.ne.s32 	%p1, %r34, 0;
	@%p1 bra 	$L__BB8_3;
	mov.u32 	%r224, %tid.x;
	setp.ne.s32 	%p57, %r224, 0;
	@%p57 bra 	$L__BB8_39;
	st.global.u64 	[%rd1], %rd36;
	bra.uni 	$L__BB8_39;
$L__BB8_3:
	setp.gt.s32 	%p2, %r34, 3583;
	@%p2 bra 	$L__BB8_21;
	mov.u32 	%r1, %tid.x;
	setp.ge.s32 	%p19, %r1, %r34;
	mov.b64 	%rd271, 0;
	mov.u32 	%r228, %r1;
	@%p19 bra 	$L__BB8_6;
	mul.wide.u32 	%rd146, %r1, 8;
	add.s64 	%rd145, %rd35, %rd146;
	// begin inline asm
	ld.global.nc.u64 %rd271, [%rd145];
	// end inline asm
	add.s32 	%r228, %r1, 512;
$L__BB8_6:
	setp.ge.s32 	%p20, %r228, %r34;
	@%p20 bra 	$L__BB8_12;
	not.b32 	%r100, %r228;
	add.s32 	%r4, %r34, %r100;
	and.b32  	%r101, %r4, 1536;
	setp.eq.s32 	%p21, %r101, 1536;
	@%p21 bra 	$L__BB8_10;
	mul.wide.u32 	%rd148, %r228, 8;
	add.s64 	%rd266, %rd35, %rd148;
	shr.u32 	%r102, %r4, 9;
	add.s32 	%r103, %r102, 1;
	and.b32  	%r104, %r103, 3;
	neg.s32 	%r226, %r104;
$L__BB8_9:
	.pragma "nounroll";
	// begin inline asm
	ld.global.nc.u64 %rd149, [%rd266];
	// end inline asm
	add.s64 	%rd271, %rd149, %rd271;
	add.s32 	%r228, %r228, 512;
	add.s64 	%rd266, %rd266, 4096;
	add.s32 	%r226, %r226, 1;
	setp.ne.s32 	%p22, %r226, 0;
	@%p22 bra 	$L__BB8_9;
$L__BB8_10:
	setp.lt.u32 	%p23, %r4, 1536;
	@%p23 bra 	$L__BB8_12;
$L__BB8_11:
	mul.wide.s32 	%rd159, %r228, 8;
	add.s64 	%rd152, %rd35, %rd159;
	// begin inline asm
	ld.global.nc.u64 %rd151, [%rd152];
	// end inline asm
	add.s64 	%rd160, %rd151, %rd271;
	add.s64 	%rd154, %rd152, 4096;
	// begin inline asm
	ld.global.nc.u64 %rd153, [%rd154];
	// end inline asm
	add.s64 	%rd161, %rd153, %rd160;
	add.s64 	%rd156, %rd152, 8192;
	// begin inline asm
	ld.global.nc.u64 %rd155, [%rd156];
	// end inline asm
	add.s64 	%rd162, %rd155, %rd161;
	add.s64 	%rd158, %rd152, 12288;
	// begin inline asm
	ld.global.nc.u64 %rd157, [%rd158];
	// end inline asm
	add.s64 	%rd271, %rd157, %rd162;
	add.s32 	%r228, %r228, 2048;
	setp.lt.s32 	%p24, %r228, %r34;
	@%p24 bra 	$L__BB8_11;
$L__BB8_12:
	setp.lt.s32 	%p25, %r34, 512;
	@%p25 bra 	$L__BB8_17;
	// begin inline asm
	mov.u32 %r168, %laneid;
	// end inline asm
	mov.b64 	{%r170, %r175}, %rd271;
	mov.b32 	%r176, 1;
	mov.b32 	%r217, 31;
	mov.b32 	%r218, -1;
	// begin inline asm
	shfl.sync.down.b32 %r169, %r170, %r176, %r217, %r218;
	// end inline asm
	// begin inline asm
	shfl.sync.down.b32 %r174, %r175, %r176, %r217, %r218;
	// end inline asm
	mov.b64 	%rd221, {%r169, %r174};
	setp.gt.s32 	%p49, %r168, 30;
	selp.b64 	%rd222, 0, %rd221, %p49;
	add.s64 	%rd223, %rd222, %rd271;
	mov.b64 	{%r180, %r185}, %rd223;
	mov.b32 	%r186, 2;
	// begin inline asm
	shfl.sync.down.b32 %r179, %r180, %r186, %r217, %r218;
	// end inline asm
	// begin inline asm
	shfl.sync.down.b32 %r184, %r185, %r186, %r217, %r218;
	// end inline asm
	mov.b64 	%rd224, {%r179, %r184};
	setp.gt.s32 	%p50, %r168, 29;
	selp.b64 	%rd225, 0, %rd224, %p50;
	add.s64 	%rd226, %rd225, %rd223;
	mov.b64 	{%r190, %r195}, %rd226;
	mov.b32 	%r196, 4;
	// begin inline asm
	shfl.sync.down.b32 %r189, %r190, %r196, %r217, %r218;
	// end inline asm
	// begin inline asm
	shfl.sync.down.b32 %r194, %r195, %r196, %r217, %r218;
	// end inline asm
	mov.b64 	%rd227, {%r189, %r194};
	setp.gt.s32 	%p51, %r168, 27;
	selp.b64 	%rd228, 0, %rd227, %p51;
	add.s64 	%rd229, %rd228, %rd226;
	mov.b64 	{%r200, %r205}, %rd229;
	mov.b32 	%r206, 8;
	// begin inline asm
	shfl.sync.down.b32 %r199, %r200, %r206, %r217, %r218;
	// end inline asm
	// begin inline asm
	shfl.sync.down.b32 %r204, %r205, %r206, %r217, %r218;
	// end inline asm
	mov.b64 	%rd230, {%r199, %r204};
	setp.gt.s32 	%p52, %r168, 23;
	selp.b64 	%rd231, 0, %rd230, %p52;
	add.s64 	%rd232, %rd231, %rd229;
	mov.b64 	{%r210, %r215}, %rd232;
	mov.b32 	%r216, 16;
	// begin inline asm
	shfl.sync.down.b32 %r209, %r210, %r216, %r217, %r218;
	// end inline asm
	// begin inline asm
	shfl.sync.down.b32 %r214, %r215, %r216, %r217, %r218;
	// end inline asm
	mov.b64 	%rd233, {%r209, %r214};
	setp.gt.s32 	%p53, %r168, 15;
	selp.b64 	%rd234, 0, %rd233, %p53;
	add.s64 	%rd280, %rd234, %rd232;
	setp.ne.s32 	%p54, %r168, 0;
	@%p54 bra 	$L__BB8_15;
	shr.u32 	%r219, %r1, 2;
	and.b32  	%r220, %r219, 248;
	mov.u32 	%r221, _ZZN3cub18CUB_300001_SM_10006detail6reduce28DeviceReduceSingleTileKernelINS2_10policy_hubIlyN4cuda3std3__44plusIlEEE10Policy1000EPlSC_iS9_llNS7_10__identityEEEvT0_T1_T2_T3_T4_T6_E12temp_storage;
	add.s32 	%r222, %r221, %r220;
	st.shared.u64 	[%r222+16], %rd280;
$L__BB8_15:
	bar.sync 	0;
	setp.ne.s32 	%p55, %r1, 0;
	@%p55 bra 	$L__BB8_37;
	ld.shared.u64 	%rd235, [_ZZN3cub18CUB_300001_SM_10006detail6reduce28DeviceReduceSingleTileKernelINS2_10policy_hubIlyN4cuda3std3__44plusIlEEE10Policy1000EPlSC_iS9_llNS7_10__identityEEEvT0_T1_T2_T3_T4_T6_E12temp_storage+24];
	add.s64 	%rd236, %rd235, %rd280;
	ld.shared.u64 	%rd237, [_ZZN3cub18CUB_300001_SM_10006detail6reduce28DeviceReduceSingleTileKernelINS2_10policy_hubIlyN4cuda3std3__44plusIlEEE10Policy1000EPlSC_iS9_llNS7_10__identityEEEvT0_T1_T2_T3_T4_T6_E12temp_storage+32];
	add.s64 	%rd238, %rd236, %rd237;
	ld.shared.u64 	%rd239, [_ZZN3cub18CUB_300001_SM_10006detail6reduce28DeviceReduceSingleTileKernelINS2_10policy_hubIlyN4cuda3std3__44plusIlEEE10Policy1000EPlSC_iS9_llNS7_10__identityEEEvT0_T1_T2_T3_T4_T6_E12temp_storage+40];
	add.s64 	%rd240, %rd238, %rd239;
	ld.shared.u64 	%rd241, [_ZZN3cub18CUB_300001_SM_10006detail6reduce28DeviceReduceSingleTileKernelINS2_10policy_hubIlyN4cuda3std3__44plusIlEEE10Policy1000EPlSC_iS9_llNS7_10__identityEEEvT0_T1_T2_T3_T4_T6_E12temp_storage+48];
	add.s64 	%rd242, %rd240, %rd241;
	ld.shared.u64 	%rd243, [_ZZN3cub18CUB_300001_SM_10006detail6reduce28DeviceReduceSingleTileKernelINS2_10policy_hubIlyN4cuda3std3__44plusIlEEE10Policy1000EPlSC_iS9_llNS7_10__identityEEEvT0_T1_T2_T3_T4_T6_E12temp_storage+56];
	add.s64 	%rd244, %rd242, %rd243;
	ld.shared.u64 	%rd245, [_ZZN3cub18CUB_300001_SM_10006detail6reduce28DeviceReduceSingleTileKernelINS2_10policy_hubIlyN4cuda3std3__44plusIlEEE10Policy1000EPlSC_iS9_llNS7_10__identityEEEvT0_T1_T2_T3_T4_T6_E12temp_storage+64];
	add.s64 	%rd246, %rd244, %rd245;
	ld.shared.u64 	%rd247, [_ZZN3cub18CUB_300001_SM_10006detail6reduce28DeviceReduceSingleTileKernelINS2_10policy_hubIlyN4cuda3std3__44plusIlEEE10Policy1000EPlSC_iS9_llNS7_10__identityEEEvT0_T1_T2_T3_T4_T6_E12temp_storage+72];
	add.s64 	%rd248, %rd246, %rd247;
	ld.shared.u64 	%rd249, [_ZZN3cub18CUB_300001_SM_10006detail6reduce28DeviceReduceSingleTileKernelINS2_10policy_hubIlyN4cuda3std3__44plusIlEEE10Policy1000EPlSC_iS9_llNS7_10__identityEEEvT0_T1_T2_T3_T4_T6_E12temp_storage+80];
	add.s64 	%rd250, %rd248, %rd249;
	ld.shared.u64 	%rd251, [_ZZN3cub18CUB_300001_SM_10006detail6reduce28DeviceReduceSingleTileKernelINS2_10policy_hubIlyN4cuda3std3__44plusIlEEE10Policy1000EPlSC_iS9_llNS7_10__identityEEEvT0_T1_T2_T3_T4_T6_E12temp_storage+88];
	add.s64 	%rd252, %rd250, %rd251;
	ld.shared.u64 	%rd253, [_ZZN3cub18CUB_300001_SM_10006detail6reduce28DeviceReduceSingleTileKernelINS2_10policy_hubIlyN4cuda3std3__44plusIlEEE10Policy1000EPlSC_iS9_llNS7_10__identityEEEvT0_T1_T2_T3_T4_T6_E12temp_storage+96];
	add.s64 	%rd254, %rd252, %rd253;
	ld.shared.u64 	%rd255, [_ZZN3cub18CUB_300001_SM_10006detail6reduce28DeviceReduceSingleTileKernelINS2_10policy_hubIlyN4cuda3std3__44plusIlEEE10Policy1000EPlSC_iS9_llNS7_10__identityEEEvT0_T1_T2_T3_T4_T6_E12temp_storage+104];
	add.s64 	%rd256, %rd254, %rd255;
	ld.shared.u64 	%rd257, [_ZZN3cub18CUB_300001_SM_10006detail6reduce28DeviceReduceSingleTileKernelINS2_10policy_hubIlyN4cuda3std3__44plusIlEEE10Policy1000EPlSC_iS9_llNS7_10__identityEEEvT0_T1_T2_T3_T4_T6_E12temp_storage+112];
	add.s64 	%rd258, %rd256, %rd257;
	ld.shared.u64 	%rd259, [_ZZN3cub18CUB_300001_SM_10006detail6reduce28DeviceReduceSingleTileKernelINS2_10policy_hubIlyN4cuda3std3__44plusIlEEE10Policy1000EPlSC_iS9_llNS7_10__identityEEEvT0_T1_T2_T3_T4_T6_E12temp_storage+120];
	add.s64 	%rd260, %rd258, %rd259;
	ld.shared.u64 	%rd261, [_ZZN3cub18CUB_300001_SM_10006detail6reduce28DeviceReduceSingleTileKernelINS2_10policy_hubIlyN4cuda3std3__44plusIlEEE10Policy1000EPlSC_iS9_llNS7_10__identityEEEvT0_T1_T2_T3_T4_T6_E12temp_storage+128];
	add.s64 	%rd262, %rd260, %rd261;
	ld.shared.u64 	%rd263, [_ZZN3cub18CUB_300001_SM_10006detail6reduce28DeviceReduceSingleTileKernelINS2_10policy_hubIlyN4cuda3std3__44plusIlEEE10Policy1000EPlSC_iS9_llNS7_10__identityEEEvT0_T1_T2_T3_T4_T6_E12temp_storage+136];
	add.s64 	%rd280, %rd262, %rd263;
	bra.uni 	$L__BB8_37;
$L__BB8_17:
	// begin inline asm
	mov.u32 %r105, %laneid;
	// end inline asm
	and.b32  	%r156, %r1, 992;
	add.s32 	%r157, %r156, 32;
	setp.gt.s32 	%p26, %r157, %r34;
	not.b32 	%r158, %r156;
	add.s32 	%r159, %r34, %r158;
	selp.b32 	%r154, %r159, 31, %p26;
	mov.b64 	{%r107, %r112}, %rd271;
	mov.b32 	%r113, 1;
	mov.b32 	%r155, -1;
	// begin inline asm
	shfl.sync.down.b32 %r106, %r107, %r113, %r154, %r155;
	// end inline asm
	// begin inline asm
	shfl.sync.down.b32 %r111, %r112, %r113, %r154, %r155;
	// end inline asm
	mov.b64 	%rd163, {%r106, %r111};
	setp.lt.s32 	%p27, %r105, %r154;
	selp.b64 	%rd164, %rd163, 0, %p27;
	add.s64 	%rd165, %rd164, %rd271;
	mov.b64 	{%r117, %r122}, %rd165;
	mov.b32 	%r123, 2;
	// begin inline asm
	shfl.sync.down.b32 %r116, %r117, %r123, %r154, %r155;
	// end inline asm
	// begin inline asm
	shfl.sync.down.b32 %r121, %r122, %r123, %r154, %r155;
	// end inline asm
	mov.b64 	%rd166, {%r116, %r121};
	add.s32 	%r160, %r105, 2;
	setp.gt.s32 	%p28, %r160, %r154;
	selp.b64 	%rd167, 0, %rd166, %p28;
	add.s64 	%rd168, %rd167, %rd165;
	mov.b64 	{%r127, %r132}, %rd168;
	mov.b32 	%r133, 4;
	// begin inline asm
	shfl.sync.down.b32 %r126, %r127, %r133, %r154, %r155;
	// end inline asm
	// begin inline asm
	shfl.sync.down.b32 %r131, %r132, %r133, %r154, %r155;
	// end inline asm
	mov.b64 	%rd169, {%r126, %r131};
	add.s32 	%r161, %r105, 4;
	setp.gt.s32 	%p29, %r161, %r154;
	selp.b64 	%rd170, 0, %rd169, %p29;
	add.s64 	%rd171, %rd170, %rd168;
	mov.b64 	{%r137, %r142}, %rd171;
	mov.b32 	%r143, 8;
	// begin inline asm
	shfl.sync.down.b32 %r136, %r137, %r143, %r154, %r155;
	// end inline asm
	// begin inline asm
	shfl.sync.down.b32 %r141, %r142, %r143, %r154, %r155;
	// end inline asm
	mov.b64 	%rd172, {%r136, %r141};
	add.s32 	%r162, %r105, 8;
	setp.gt.s32 	%p30, %r162, %r154;
	selp.b64 	%rd173, 0, %rd172, %p30;
	add.s64 	%rd174, %rd173, %rd171;
	mov.b64 	{%r147, %r152}, %rd174;
	mov.b32 	%r153, 16;
	// begin inline asm
	shfl.sync.down.b32 %r146, %r147, %r153, %r154, %r155;
	// end inline asm
	// begin inline asm
	shfl.sync.down.b32 %r151, %r152, %r153, %r154, %r155;
	// end inline asm
	mov.b64 	%rd175, {%r146, %r151};
	add.s32 	%r163, %r105, 16;
	setp.gt.s32 	%p31, %r163, %r154;
	selp.b64 	%rd176, 0, %rd175, %p31;
	add.s64 	%rd280, %rd176, %rd174;
	setp.ne.s32 	%p32, %r105, 0;
	@%p32 bra 	$L__BB8_19;
	shr.u32 	%r164, %r1, 2;
	and.b32  	%r165, %r164, 248;
	mov.u32 	%r166, _ZZN3cub18CUB_300001_SM_10006detail6reduce28DeviceReduceSingleTileKernelINS2_10policy_hubIlyN4cuda3std3__44plusIlEEE10Policy1000EPlSC_iS9_llNS7_10__identityEEEvT0_T1_T2_T3_T4_T6_E12temp_storage;
	add.s32 	%r167, %r166, %r165;
	st.shared.u64 	[%r167+16], %rd280;
$L__BB8_19:
	bar.sync 	0;
	setp.ne.s32 	%p33, %r1, 0;
	@%p33 bra 	$L__BB8_37;
	setp.gt.s32 	%p34, %r34, 32;
	ld.shared.u64 	%rd177, [_ZZN3cub18CUB_300001_SM_10006detail6reduce28DeviceReduceSingleTileKernelINS2_10policy_hubIlyN4cuda3std3__44plusIlEEE10Policy1000EPlSC_iS9_llNS7_10__identityEEEvT0_T1_T2_T3_T4_T6_E12temp_storage+24];
	selp.b64 	%rd178, %rd177, 0, %p34;
	add.s64 	%rd179, %rd178, %rd280;
	setp.gt.s32 	%p35, %r34, 64;
	ld.shared.u64 	%rd180, [_ZZN3cub18CUB_300001_SM_10006detail6reduce28DeviceReduceSingleTileKernelINS2_10policy_hubIlyN4cuda3std3__44plusIlEEE10Policy1000EPlSC_iS9_llNS7_10__identityEEEvT0_T1_T2_T3_T4_T6_E12temp_storage+32];
	selp.b64 	%rd181, %rd180, 0, %p35;
	add.s64 	%rd182, %rd179, %rd181;
	setp.gt.s32 	%p36, %r34, 96;
	ld.shared.u64 	%rd183, [_ZZN3cub18CUB_300001_SM_10006detail6reduce28DeviceReduceSingleTileKernelINS2_10policy_hubIlyN4cuda3std3__44plusIlEEE10Policy1000EPlSC_iS9_llNS7_10__identityEEEvT0_T1_T2_T3_T4_T6_E12temp_storage+40];
	selp.b64 	%rd184, %rd183, 0, %p36;
	add.s64 	%rd185, %rd182, %rd184;
	setp.gt.s32 	%p37, %r34, 128;
	ld.shared.u64 	%rd186, [_ZZN3cub18CUB_300001_SM_10006detail6reduce28DeviceReduceSingleTileKernelINS2_10policy_hubIlyN4cuda3std3__44plusIlEEE10Policy1000EPlSC_iS9_llNS7_10__identityEEEvT0_T1_T2_T3_T4_T6_E12temp_storage+48];
	selp.b64 	%rd187, %rd186, 0, %p37;
	add.s64 	%rd188, %rd185, %rd187;
	setp.gt.s32 	%p38, %r34, 160;
	ld.shared.u64 	%rd189, [_ZZN3cub18CUB_300001_SM_10006detail6reduce28DeviceReduceSingleTileKernelINS2_10policy_hubIlyN4cuda3std3__44plusIlEEE10Policy1000EPlSC_iS9_llNS7_10__identityEEEvT0_T1_T2_T3_T4_T6_E12temp_storage+56];
	selp.b64 	%rd190, %rd189, 0, %p38;
	add.s64 	%rd191, %rd188, %rd190;
	setp.gt.s32 	%p39, %r34, 192;
	ld.shared.u64 	%rd192, [_ZZN3cub18CUB_300001_SM_10006detail6reduce28DeviceReduceSingleTileKernelINS2_10policy_hubIlyN4cuda3std3__44plusIlEEE10Policy1000EPlSC_iS9_llNS7_10__identityEEEvT0_T1_T2_T3_T4_T6_E12temp_storage+64];
	selp.b64 	%rd193, %rd192, 0, %p39;
	add.s64 	%rd194, %rd191, %rd193;
	setp.gt.s32 	%p40, %r34, 224;
	ld.shared.u64 	%rd195, [_ZZN3cub18CUB_300001_SM_10006detail6reduce28DeviceReduceSingleTileKernelINS2_10policy_hubIlyN4cuda3std3__44plusIlEEE10Policy1000EPlSC_iS9_llNS7_10__identityEEEvT0_T1_T2_T3_T4_T6_E12temp_storage+72];
	selp.b64 	%rd196, %rd195, 0, %p40;
	add.s64 	%rd197, %rd194, %rd196;
	setp.gt.s32 	%p41, %r34, 256;
	ld.shared.u64 	%rd198, [_ZZN3cub18CUB_300001_SM_10006detail6reduce28DeviceReduceSingleTileKernelINS2_10policy_hubIlyN4cuda3std3__44plusIlEEE10Policy1000EPlSC_iS9_llNS7_10__identityEEEvT0_T1_T2_T3_T4_T6_E12temp_storage+80];
	selp.b64 	%rd199, %rd198, 0, %p41;
	add.s64 	%rd200, %rd197, %rd199;
	setp.gt.s32 	%p42, %r34, 288;
	ld.shared.u64 	%rd201, [_ZZN3cub18CUB_300001_SM_10006detail6reduce28DeviceReduceSingleTileKernelINS2_10policy_hubIlyN4cuda3std3__44plusIlEEE10Policy1000EPlSC_iS9_llNS7_10__identityEEEvT0_T1_T2_T3_T4_T6_E12temp_storage+88];
	selp.b64 	%rd202, %rd201, 0, %p42;
	add.s64 	%rd203, %rd200, %rd202;
	setp.gt.s32 	%p43, %r34, 320;
	ld.shared.u64 	%rd204, [_ZZN3cub18CUB_300001_SM_10006detail6reduce28DeviceReduceSingleTileKernelINS2_10policy_hubIlyN4cuda3std3__44plusIlEEE10Policy1000EPlSC_iS9_llNS7_10__identityEEEvT0_T1_T2_T3_T4_T6_E12temp_storage+96];
	selp.b64 	%rd205, %rd204, 0, %p43;
	add.s64 	%rd206, %rd203, %rd205;
	setp.gt.s32 	%p44, %r34, 352;
	ld.shared.u64 	%rd207, [_ZZN3cub18CUB_300001_SM_10006detail6reduce28DeviceReduceSingleTileKernelINS2_10policy_hubIlyN4cuda3std3__44plusIlEEE10Policy1000EPlSC_iS9_llNS7_10__identityEEEvT0_T1_T2_T3_T4_T6_E12temp_storage+104];
	selp.b64 	%rd208, %rd207, 0, %p44;
	add.s64 	%rd209, %rd206, %rd208;
	setp.gt.s32 	%p45, %r34, 384;
	ld.shared.u64 	%rd210, [_ZZN3cub18CUB_300001_SM_10006detail6reduce28DeviceReduceSingleTileKernelINS2_10policy_hubIlyN4cuda3std3__44plusIlEEE10Policy1000EPlSC_iS9_llNS7_10__identityEEEvT0_T1_T2_T3_T4_T6_E12temp_storage+112];
	selp.b64 	%rd211, %rd210, 0, %p45;
	add.s64 	%rd212, %rd209, %rd211;
	setp.gt.s32 	%p46, %r34, 416;
	ld.shared.u64 	%rd213, [_ZZN3cub18CUB_300001_SM_10006detail6reduce28DeviceReduceSingleTileKernelINS2_10policy_hubIlyN4cuda3std3__44plusIlEEE10Policy1000EPlSC_iS9_llNS7_10__identityEEEvT0_T1_T2_T3_T4_T6_E12temp_storage+120];
	selp.b64 	%rd214, %rd213, 0, %p46;
	add.s64 	%rd215, %rd212, %rd214;
	setp.gt.s32 	%p47, %r34, 448;
	ld.shared.u64 	%rd216, [_ZZN3cub18CUB_300001_SM_10006detail6reduce28DeviceReduceSingleTileKernelINS2_10policy_hubIlyN4cuda3std3__44plusIlEEE10Policy1000EPlSC_iS9_llNS7_10__identityEEEvT0_T1_T2_T3_T4_T6_E12temp_storage+128];
	selp.b64 	%rd217, %rd216, 0, %p47;
	add.s64 	%rd218, %rd215, %rd217;
	setp.gt.s32 	%p48, %r34, 480;
	ld.shared.u64 	%rd219, [_ZZN3cub18CUB_300001_SM_10006detail6reduce28DeviceReduceSingleTileKernelINS2_10policy_hubIlyN4cuda3std3__44plusIlEEE10Policy1000EPlSC_iS9_llNS7_10__identityEEEvT0_T1_T2_T3_T4_T6_E12temp_storage+136];
	selp.b64 	%rd220, %rd219, 0, %p48;
	add.s64 	%rd280, %rd218, %rd220;
	bra.uni 	$L__BB8_37;
$L__BB8_21:
	mov.u32 	%r13, %tid.x;
	mul.wide.u32 	%rd52, %r13, 8;
	add.s64 	%rd39, %rd35, %rd52;
	// begin inline asm
	ld.global.nc.u64 %rd38, [%rd39];
	// end inline asm
	add.s64 	%rd41, %rd39, 4096;
	// begin inline asm
	ld.global.nc.u64 %rd40, [%rd41];
	// end inline asm
	add.s64 	%rd43, %rd39, 8192;
	// begin inline asm
	ld.global.nc.u64 %rd42, [%rd43];
	// end inline asm
	add.s64 	%rd45, %rd39, 12288;
	// begin inline asm
	ld.global.nc.u64 %rd44, [%rd45];
	// end inline asm
	add.s64 	%rd47, %rd39, 16384;
	// begin inline asm
	ld.global.nc.u64 %rd46, [%rd47];
	// end inline asm
	add.s64 	%rd49, %rd39, 20480;
	// begin inline asm
	ld.global.nc.u64 %rd48, [%rd49];
	// end inline asm
	add.s64 	%rd51, %rd39, 24576;
	// begin inline asm
	ld.global.nc.u64 %rd50, [%rd51];
	// end inline asm
	add.s64 	%rd53, %rd40, %rd38;
	add.s64 	%rd54, %rd42, %rd53;
	add.s64 	%rd55, %rd44, %rd54;
	add.s64 	%rd56, %rd46, %rd55;
	add.s64 	%rd57, %rd48, %rd56;
	add.s64 	%rd279, %rd50, %rd57;
	setp.lt.u32 	%p3, %r34, 7168;
	mov.b32 	%r231, 3584;
	@%p3 bra 	$L__BB8_25;
	add.s32 	%r14, %r34, -3584;
	mov.b32 	%r231, 3584;
$L__BB8_23:
	add.s32 	%r37, %r231, %r13;
	mul.wide.u32 	%rd72, %r37, 8;
	add.s64 	%rd59, %rd35, %rd72;
	// begin inline asm
	ld.global.nc.u64 %rd58, [%rd59];
	// end inline asm
	add.s64 	%rd61, %rd59, 4096;
	// begin inline asm
	ld.global.nc.u64 %rd60, [%rd61];
	// end inline asm
	add.s64 	%rd63, %rd59, 8192;
	// begin inline asm
	ld.global.nc.u64 %rd62, [%rd63];
	// end inline asm
	add.s64 	%rd65, %rd59, 12288;
	// begin inline asm
	ld.global.nc.u64 %rd64, [%rd65];
	// end inline asm
	add.s64 	%rd67, %rd59, 16384;
	// begin inline asm
	ld.global.nc.u64 %rd66, [%rd67];
	// end inline asm
	add.s64 	%rd69, %rd59, 20480;
	// begin inline asm
	ld.global.nc.u64 %rd68, [%rd69];
	// end inline asm
	add.s64 	%rd71, %rd59, 24576;
	// begin inline asm
	ld.global.nc.u64 %rd70, [%rd71];
	// end inline asm
	add.s64 	%rd73, %rd58, %rd279;
	add.s64 	%rd74, %rd60, %rd73;
	add.s64 	%rd75, %rd62, %rd74;
	add.s64 	%rd76, %rd64, %rd75;
	add.s64 	%rd77, %rd66, %rd76;
	add.s64 	%rd78, %rd68, %rd77;
	add.s64 	%rd279, %rd70, %rd78;
	sub.s32 	%r38, %r34, %r231;
	setp.lt.s32 	%p4, %r38, 3584;
	@%p4 bra 	$L__BB8_33;
	add.s32 	%r231, %r231, 3584;
	setp.le.s32 	%p5, %r231, %r14;
	@%p5 bra 	$L__BB8_23;
$L__BB8_25:
	setp.le.s32 	%p6, %r34, %r231;
	@%p6 bra 	$L__BB8_33;
	sub.s32 	%r18, %r34, %r231;
	setp.ge.s32 	%p7, %r13, %r18;
	@%p7 bra 	$L__BB8_33;
	not.b32 	%r39, %r13;
	add.s32 	%r40, %r34, %r39;
	sub.s32 	%r19, %r40, %r231;
	and.b32  	%r41, %r19, 1536;
	setp.eq.s32 	%p8, %r41, 1536;
	mov.u32 	%r235, %r13;
	@%p8 bra 	$L__BB8_30;
	add.s32 	%r233, %r13, %r231;
	shr.u32 	%r42, %r19, 9;
	add.s32 	%r43, %r42, 1;
	and.b32  	%r44, %r43, 3;
	neg.s32 	%r232, %r44;
	mov.u32 	%r235, %r13;
$L__BB8_29:
	.pragma "nounroll";
	mul.wide.u32 	%rd82, %r233, 8;
	add.s64 	%rd81, %rd35, %rd82;
	// begin inline asm
	ld.global.nc.u64 %rd80, [%rd81];
	// end inline asm
	add.s64 	%rd279, %rd80, %rd279;
	add.s32 	%r235, %r235, 512;
	add.s32 	%r233, %r233, 512;
	add.s32 	%r232, %r232, 1;
	setp.ne.s32 	%p9, %r232, 0;
	@%p9 bra 	$L__BB8_29;
$L__BB8_30:
	setp.lt.u32 	%p10, %r19, 1536;
	@%p10 bra 	$L__BB8_33;
	cvt.u64.u32 	%rd83, %r235;
	cvt.u64.u32 	%rd84, %r231;
	add.s64 	%rd85, %rd83, %rd84;
	shl.b64 	%rd86, %rd85, 3;
	add.s64 	%rd87, %rd86, %rd35;
	add.s64 	%rd277, %rd87, 8192;
	add.s32 	%r236, %r235, %r231;
$L__BB8_32:
	mul.wide.u32 	%rd96, %r236, 8;
	add.s64 	%rd89, %rd35, %rd96;
	// begin inline asm
	ld.global.nc.u64 %rd88, [%rd89];
	// end inline asm
	add.s64 	%rd97, %rd88, %rd279;
	add.s64 	%rd91, %rd277, -4096;
	// begin inline asm
	ld.global.nc.u64 %rd90, [%rd91];
	// end inline asm
	add.s64 	%rd98, %rd90, %rd97;
	// begin inline asm
	ld.global.nc.u64 %rd92, [%rd277];
	// end inline asm
	add.s64 	%rd99, %rd92, %rd98;
	add.s64 	%rd95, %rd277, 4096;
	// begin inline asm
	ld.global.nc.u64 %rd94, [%rd95];
	// end inline asm
	add.s64 	%rd279, %rd94, %rd99;
	add.s32 	%r235, %r235, 2048;
	add.s64 	%rd277, %rd277, 16384;
	add.s32 	%r236, %r236, 2048;
	setp.lt.s32 	%p11, %r235, %r18;
	@%p11 bra 	$L__BB8_32;
$L__BB8_33:
	// begin inline asm
	mov.u32 %r45, %laneid;
	// end inline asm
	mov.b64 	{%r47, %r52}, %rd279;
	mov.b32 	%r53, 1;
	mov.b32 	%r94, 31;
	mov.b32 	%r95, -1;
	// begin inline asm
	shfl.sync.down.b32 %r46, %r47, %r53, %r94, %r95;
	// end inline asm
	// begin inline asm
	shfl.sync.down.b32 %r51, %r52, %r53, %r94, %r95;
	// end inline asm
	mov.b64 	%rd100, {%r46, %r51};
	setp.gt.s32 	%p12, %r45, 30;
	selp.b64 	%rd101, 0, %rd100, %p12;
	add.s64 	%rd102, %rd101, %rd279;
	mov.b64 	{%r57, %r62}, %rd102;
	mov.b32 	%r63, 2;
	// begin inline asm
	shfl.sync.down.b32 %r56, %r57, %r63, %r94, %r95;
	// end inline asm
	// begin inline asm
	shfl.sync.down.b32 %r61, %r62, %r63, %r94, %r95;
	// end inline asm
	mov.b64 	%rd103, {%r56, %r61};
	setp.gt.s32 	%p13, %r45, 29;
	selp.b64 	%rd104, 0, %rd103, %p13;
	add.s64 	%rd105, %rd104, %rd102;
	mov.b64 	{%r67, %r72}, %rd105;
	mov.b32 	%r73, 4;
	// begin inline asm
	shfl.sync.down.b32 %r66, %r67, %r73, %r94, %r95;
	// end inline asm
	// begin inline asm
	shfl.sync.down.b32 %r71, %r72, %r73, %r94, %r95;
	// end inline asm
	mov.b64 	%rd106, {%r66, %r71};
	setp.gt.s32 	%p14, %r45, 27;
	selp.b64 	%rd107, 0, %rd106, %p14;
	add.s64 	%rd108, %rd107, %rd105;
	mov.b64 	{%r77, %r82}, %rd108;
	mov.b32 	%r83, 8;
	// begin inline asm
	shfl.sync.down.b32 %r76, %r77, %r83, %r94, %r95;
	// end inline asm
	// begin inline asm
	shfl.sync.down.b32 %r81, %r82, %r83, %r94, %r95;
	// end inline asm
	mov.b64 	%rd109, {%r76, %r81};
	setp.gt.s32 	%p15, %r45, 23;
	selp.b64 	%rd110, 0, %rd109, %p15;
	add.s64 	%rd111, %rd110, %rd108;
	mov.b64 	{%r87, %r92}, %rd111;
	mov.b32 	%r93, 16;
	// begin inline asm
	shfl.sync.down.b32 %r86, %r87, %r93, %r94, %r95;
	// end inline asm
	// begin inline asm
	shfl.sync.down.b32 %r91, %r92, %r93, %r94, %r95;
	// end inline asm
	mov.b64 	%rd112, {%r86, %r91};
	setp.gt.s32 	%p16, %r45, 15;
	selp.b64 	%rd113, 0, %rd112, %p16;
	add.s64 	%rd280, %rd113, %rd111;
	setp.ne.s32 	%p17, %r45, 0;
	@%p17 bra 	$L__BB8_35;
	shr.u32 	%r96, %r13, 2;
	and.b32  	%r97, %r96, 248;
	mov.u32 	%r98, _ZZN3cub18CUB_300001_SM_10006detail6reduce28DeviceReduceSingleTileKernelINS2_10policy_hubIlyN4cuda3std3__44plusIlEEE10Policy1000EPlSC_iS9_llNS7_10__identityEEEvT0_T1_T2_T3_T4_T6_E12temp_storage;
	add.s32 	%r99, %r98, %r97;
	st.shared.u64 	[%r99+16], %rd280;
$L__BB8_35:
	bar.sync 	0;
	setp.ne.s32 	%p18, %r13, 0;
	@%p18 bra 	$L__BB8_37;
	ld.shared.u64 	%rd114, [_ZZN3cub18CUB_300001_SM_10006detail6reduce28DeviceReduceSingleTileKernelINS2_10policy_hubIlyN4cuda3std3__44plusIlEEE10Policy1000EPlSC_iS9_llNS7_10__identityEEEvT0_T1_T2_T3_T4_T6_E12temp_storage+24];
	add.s64 	%rd115, %rd114, %rd280;
	ld.shared.u64 	%rd116, [_ZZN3cub18CUB_300001_SM_10006detail6reduce28DeviceReduceSingleTileKernelINS2_10policy_hubIlyN4cuda3std3__44plusIlEEE10Policy1000EPlSC_iS9_llNS7_10__identityEEEvT0_T1_T2_T3_T4_T6_E12temp_storage+32];
	add.s64 	%rd117, %rd115, %rd116;
	ld.shared.u64 	%rd118, [_ZZN3cub18CUB_300001_SM_10006detail6reduce28DeviceReduceSingleTileKernelINS2_10policy_hubIlyN4cuda3std3__44plusIlEEE10Policy1000EPlSC_iS9_llNS7_10__identityEEEvT0_T1_T2_T3_T4_T6_E12temp_storage+40];
	add.s64 	%rd119, %rd117, %rd118;
	ld.shared.u64 	%rd120, [_ZZN3cub18CUB_300001_SM_10006detail6reduce28DeviceReduceSingleTileKernelINS2_10policy_hubIlyN4cuda3std3__44plusIlEEE10Policy1000EPlSC_iS9_llNS7_10__identityEEEvT0_T1_T2_T3_T4_T6_E12temp_storage+48];
	add.s64 	%rd121, %rd119, %rd120;
	ld.shared.u64 	%rd122, [_ZZN3cub18CUB_300001_SM_10006detail6reduce28DeviceReduceSingleTileKernelINS2_10policy_hubIlyN4cuda3std3__44plusIlEEE10Policy1000EPlSC_iS9_llNS7_10__identityEEEvT0_T1_T2_T3_T4_T6_E12temp_storage+56];
	add.s64 	%rd123, %rd121, %rd122;
	ld.shared.u64 	%rd124, [_ZZN3cub18CUB_300001_SM_10006detail6reduce28DeviceReduceSingleTileKernelINS2_10policy_hubIlyN4cuda3std3__44plusIlEEE10Policy1000EPlSC_iS9_llNS7_10__identityEEEvT0_T1_T2_T3_T4_T6_E12temp_storage+64];
	add.s64 	%rd125, %rd123, %rd124;
	ld.shared.u64 	%rd126, [_ZZN3cub18CUB_300001_SM_10006detail6reduce28DeviceReduceSingleTileKernelINS2_10policy_hubIlyN4cuda3std3__44plusIlEEE10Policy1000EPlSC_iS9_llNS7_10__identityEEEvT0_T1_T2_T3_T4_T6_E12temp_storage+72];
	add.s64 	%rd127, %rd125, %rd126;
	ld.shared.u64 	%rd128, [_ZZN3cub18CUB_300001_SM_10006detail6reduce28DeviceReduceSingleTileKernelINS2_10policy_hubIlyN4cuda3std3__44plusIlEEE10Policy1000EPlSC_iS9_llNS7_10__identityEEEvT0_T1_T2_T3_T4_T6_E12temp_storage+80];
	add.s64 	%rd129, %rd127, %rd128;
	ld.shared.u64 	%rd130, [_ZZN3cub18CUB_300001_SM_10006detail6reduce28DeviceReduceSingleTileKernelINS2_10policy_hubIlyN4cuda3std3__44plusIlEEE10Policy1000EPlSC_iS9_llNS7_10__identityEEEvT0_T1_T2_T3_T4_T6_E12temp_storage+88];
	add.s64 	%rd131, %rd129, %rd130;
	ld.shared.u64 	%rd132, [_ZZN3cub18CUB_300001_SM_10006detail6reduce28DeviceReduceSingleTileKernelINS2_10policy_hubIlyN4cuda3std3__44plusIlEEE10Policy1000EPlSC_iS9_llNS7_10__identityEEEvT0_T1_T2_T3_T4_T6_E12temp_storage+96];
	add.s64 	%rd133, %rd131, %rd132;
	ld.shared.u64 	%rd134, [_ZZN3cub18CUB_300001_SM_10006detail6reduce28DeviceReduceSingleTileKernelINS2_10policy_hubIlyN4cuda3std3__44plusIlEEE10Policy1000EPlSC_iS9_llNS7_10__identityEEEvT0_T1_T2_T3_T4_T6_E12temp_storage+104];
	add.s64 	%rd135, %rd133, %rd134;
	ld.shared.u64 	%rd136, [_ZZN3cub18CUB_300001_SM_10006detail6reduce28DeviceReduceSingleTileKernelINS2_10policy_hubIlyN4cuda3std3__44plusIlEEE10Policy1000EPlSC_iS9_llNS7_10__identityEEEvT0_T1_T2_T3_T4_T6_E12temp_storage+112];
	add.s64 	%rd137, %rd135, %rd136;
	ld.shared.u64 	%rd138, [_ZZN3cub18CUB_300001_SM_10006detail6reduce28DeviceReduceSingleTileKernelINS2_10policy_hubIlyN4cuda3std3__44plusIlEEE10Policy1000EPlSC_iS9_llNS7_10__identityEEEvT0_T1_T2_T3_T4_T6_E12temp_storage+120];
	add.s64 	%rd139, %rd137, %rd138;
	ld.shared.u64 	%rd140, [_ZZN3cub18CUB_300001_SM_10006detail6reduce28DeviceReduceSingleTileKernelINS2_10policy_hubIlyN4cuda3std3__44plusIlEEE10Policy1000EPlSC_iS9_llNS7_10__identityEEEvT0_T1_T2_T3_T4_T6_E12temp_storage+128];
	add.s64 	%rd141, %rd139, %rd140;
	ld.shared.u64 	%rd142, [_ZZN3cub18CUB_300001_SM_10006detail6reduce28DeviceReduceSingleTileKernelINS2_10policy_hubIlyN4cuda3std3__44plusIlEEE10Policy1000EPlSC_iS9_llNS7_10__identityEEEvT0_T1_T2_T3_T4_T6_E12temp_storage+136];
	add.s64 	%rd280, %rd141, %rd142;
$L__BB8_37:
	mov.u32 	%r223, %tid.x;
	setp.ne.s32 	%p56, %r223, 0;
	@%p56 bra 	$L__BB8_39;
	add.s64 	%rd264, %rd280, %rd36;
	st.global.u64 	[%rd1], %rd264;
$L__BB8_39:
	ret;

}
	// .globl	_ZN3cub18CUB_300001_SM_10006detail4scan23DeviceCompactInitKernelINS0_13ScanTileStateIiLb1EEEPlEEvT_iT0_
.visible .entry _ZN3cub18CUB_300001_SM_10006detail4scan23DeviceCompactInitKernelINS0_13ScanTileStateIiLb1EEEPlEEvT_iT0_(
	.param .align 8 .b8 _ZN3cub18CUB_300001_SM_10006detail4scan23DeviceCompactInitKernelINS0_13ScanTileStateIiLb1EEEPlEEvT_iT0__param_0[8],
	.param .u32 _ZN3cub18CUB_300001_SM_10006detail4scan23DeviceCompactInitKernelINS0_13ScanTileStateIiLb1EEEPlEEvT_iT0__param_1,
	.param .u64 .ptr .align 1 _ZN3cub18CUB_300001_SM_10006detail4scan23DeviceCompactInitKernelINS0_13ScanTileStateIiLb1EEEPlEEvT_iT0__param_2
)
{
	.reg .pred 	%p<6>;
	.reg .b32 	%r<11>;
	.reg .b64 	%rd<10>;

	ld.param.u64 	%rd3, [_ZN3cub18CUB_300001_SM_10006detail4scan23DeviceCompactInitKernelINS0_13ScanTileStateIiLb1EEEPlEEvT_iT0__param_0];
	ld.param.u32 	%r4, [_ZN3cub18CUB_300001_SM_10006detail4scan23DeviceCompactInitKernelINS0_13ScanTileStateIiLb1EEEPlEEvT_iT0__param_1];
	ld.param.u64 	%rd2, [_ZN3cub18CUB_300001_SM_10006detail4scan23DeviceCompactInitKernelINS0_13ScanTileStateIiLb1EEEPlEEvT_iT0__param_2];
	cvta.to.global.u64 	%rd1, %rd3;
	mov.u32 	%r1, %ctaid.x;
	mov.u32 	%r5, %ntid.x;
	mov.u32 	%r2, %tid.x;
	mad.lo.s32 	%r3, %r1, %r5, %r2;
	setp.ge.s32 	%p1, %r3, %r4;
	@%p1 bra 	$L__BB9_2;
	mul.wide.s32 	%rd4, %r3, 8;
	add.s64 	%rd5, %rd1, %rd4;
	mov.b32 	%r6, 0;
	mov.b32 	%r7, 99;
	st.global.v2.u32 	[%rd5+256], {%r7, %r6};
$L__BB9_2:
	setp.ne.s32 	%p2, %r1, 0;
	setp.gt.u32 	%p3, %r2, 31;
	or.pred  	%p4, %p2, %p3;
	@%p4 bra 	$L__BB9_4;
	mul.wide.u32 	%rd6, %r2, 8;
	add.s64 	%rd7, %rd1, %rd6;
	mov.b32 	%r9, 0;
	st.global.v2.u32 	[%rd7], {%r9, %r9};
$L__BB9_4:
	or.b32  	%r10, %r1, %r2;
	setp.ne.s32 	%p5, %r10, 0;
	@%p5 bra 	$L__BB9_6;
	cvta.to.global.u64 	%rd8, %rd2;
	mov.b64 	%rd9, 0;
	st.global.u64 	[%rd8], %rd9;
$L__BB9_6:
	ret;

}
	// .globl	_ZN3cub18CUB_300001_SM_10006detail6select23DeviceSelectSweepKernelINS2_10policy_hubIiciLb0ELNS0_10SelectImplE0EE10Policy1000EN6thrust24THRUST_300001_SM_1000_NS17counting_iteratorIiNS9_11use_defaultESB_SB_EENS9_6detail15normal_iteratorINS9_10device_ptrIcEEEENSE_INSF_IiEEEEPlNS0_13ScanTileStateIiLb1EEE6is_endNS0_8NullTypeEiNS2_19streaming_context_tIlLb1EEELS5_0EEEvT0_T1_T2_T3_T4_T5_T6_T7_iT8_NS1_7vsmem_tE
.visible .entry _ZN3cub18CUB_300001_SM_10006detail6select23DeviceSelectSweepKernelINS2_10policy_hubIiciLb0ELNS0_10SelectImplE0EE10Policy1000EN6thrust24THRUST_300001_SM_1000_NS17counting_iteratorIiNS9_11use_defaultESB_SB_EENS9_6detail15normal_iteratorINS9_10device_ptrIcEEEENSE_INSF_IiEEEEPlNS0_13ScanTileStateIiLb1EEE6is_endNS0_8NullTypeEiNS2_19streaming_context_tIlLb1EEELS5_0EEEvT0_T1_T2_T3_T4_T5_T6_T7_iT8_NS1_7vsmem_tE(
	.param .align 4 .b8 _ZN3cub18CUB_300001_SM_10006detail6select23DeviceSelectSweepKernelINS2_10policy_hubIiciLb0ELNS0_10SelectImplE0EE10Policy1000EN6thrust24THRUST_300001_SM_1000_NS17counting_iteratorIiNS9_11use_defaultESB_SB_EENS9_6detail15normal_iteratorINS9_10device_ptrIcEEEENSE_INSF_IiEEEEPlNS0_13ScanTileStateIiLb1EEE6is_endNS0_8NullTypeEiNS2_19streaming_context_tIlLb1EEELS5_0EEEvT0_T1_T2_T3_T4_T5_T6_T7_iT8_NS1_7vsmem_tE_param_0[4],
	.param .align 8 .b8 _ZN3cub18CUB_300001_SM_10006detail6select23DeviceSelectSweepKernelINS2_10policy_hubIiciLb0ELNS0_10SelectImplE0EE10Policy1000EN6thrust24THRUST_300001_SM_1000_NS17counting_iteratorIiNS9_11use_defaultESB_SB_EENS9_6detail15normal_iteratorINS9_10device_ptrIcEEEENSE_INSF_IiEEEEPlNS0_13ScanTileStateIiLb1EEE6is_endNS0_8NullTypeEiNS2_19streaming_context_tIlLb1EEELS5_0EEEvT0_T1_T2_T3_T4_T5_T6_T7_iT8_NS1_7vsmem_tE_param_1[8],
	.param .align 8 .b8 _ZN3cub18CUB_300001_SM_10006detail6select23DeviceSelectSweepKernelINS2_10policy_hubIiciLb0ELNS0_10SelectImplE0EE10Policy1000EN6thrust24THRUST_300001_SM_1000_NS17counting_iteratorIiNS9_11use_defaultESB_SB_EENS9_6detail15normal_iteratorINS9_10device_ptrIcEEEENSE_INSF_IiEEEEPlNS0_13ScanTileStateIiLb1EEE6is_endNS0_8NullTypeEiNS2_19streaming_context_tIlLb1EEELS5_0EEEvT0_T1_T2_T3_T4_T5_T6_T7_iT8_NS1_7vsmem_tE_param_2[8],
	.param .u64 .ptr .align 1 _ZN3cub18CUB_300001_SM_10006detail6select23DeviceSelectSweepKernelINS2_10policy_hubIiciLb0ELNS0_10SelectImplE0EE10Policy1000EN6thrust24THRUST_300001_SM_1000_NS17counting_iteratorIiNS9_11use_defaultESB_SB_EENS9_6detail15normal_iteratorINS9_10device_ptrIcEEEENSE_INSF_IiEEEEPlNS0_13ScanTileStateIiLb1EEE6is_endNS0_8NullTypeEiNS2_19streaming_context_tIlLb1EEELS5_0EEEvT0_T1_T2_T3_T4_T5_T6_T7_iT8_NS1_7vsmem_tE_param_3,
	.param .align 8 .b8 _ZN3cub18CUB_300001_SM_10006detail6select23DeviceSelectSweepKernelINS2_10policy_hubIiciLb0ELNS0_10SelectImplE0EE10Policy1000EN6thrust24THRUST_300001_SM_1000_NS17counting_iteratorIiNS9_11use_defaultESB_SB_EENS9_6detail15normal_iteratorINS9_10device_ptrIcEEEENSE_INSF_IiEEEEPlNS0_13ScanTileStateIiLb1EEE6is_endNS0_8NullTypeEiNS2_19streaming_context_tIlLb1EEELS5_0EEEvT0_T1_T2_T3_T4_T5_T6_T7_iT8_NS1_7vsmem_tE_param_4[8],
	.param .align 1 .b8 _ZN3cub18CUB_300001_SM_10006detail6select23DeviceSelectSweepKernelINS2_10policy_hubIiciLb0ELNS0_10SelectImplE0EE10Policy1000EN6thrust24THRUST_300001_SM_1000_NS17counting_iteratorIiNS9_11use_defaultESB_SB_EENS9_6detail15normal_iteratorINS9_10device_ptrIcEEEENSE_INSF_IiEEEEPlNS0_13ScanTileStateIiLb1EEE6is_endNS0_8NullTypeEiNS2_19streaming_context_tIlLb1EEELS5_0EEEvT0_T1_T2_T3_T4_T5_T6_T7_iT8_NS1_7vsmem_tE_param_5[1],
	.param .align 1 .b8 _ZN3cub18CUB_300001_SM_10006detail6select23DeviceSelectSweepKernelINS2_10policy_hubIiciLb0ELNS0_10SelectImplE0EE10Policy1000EN6thrust24THRUST_300001_SM_1000_NS17counting_iteratorIiNS9_11use_defaultESB_SB_EENS9_6detail15normal_iteratorINS9_10device_ptrIcEEEENSE_INSF_IiEEEEPlNS0_13ScanTileStateIiLb1EEE6is_endNS0_8NullTypeEiNS2_19streaming_context_tIlLb1EEELS5_0EEEvT0_T1_T2_T3_T4_T5_T6_T7_iT8_NS1_7vsmem_tE_param_6[1],
	.param .u32 _ZN3cub18CUB_300001_SM_10006detail6select23DeviceSelectSweepKernelINS2_10policy_hubIiciLb0ELNS0_10SelectImplE0EE10Policy1000EN6thrust24THRUST_300001_SM_1000_NS17counting_iteratorIiNS9_11use_defaultESB_SB_EENS9_6detail15normal_iteratorINS9_10device_ptrIcEEEENSE_INSF_IiEEEEPlNS0_13ScanTileStateIiLb1EEE6is_endNS0_8NullTypeEiNS2_19streaming_context_tIlLb1EEELS5_0EEEvT0_T1_T2_T3_T4_T5_T6_T7_iT8_NS1_7vsmem_tE_param_7,
	.param .u32 _ZN3cub18CUB_300001_SM_10006detail6select23DeviceSelectSweepKernelINS2_10policy_hubIiciLb0ELNS0_10SelectImplE0EE10Policy1000EN6thrust24THRUST_300001_SM_1000_NS17counting_iteratorIiNS9_11use_defaultESB_SB_EENS9_6detail15normal_iteratorINS9_10device_ptrIcEEEENSE_INSF_IiEEEEPlNS0_13ScanTileStateIiLb1EEE6is_endNS0_8NullTypeEiNS2_19streaming_context_tIlLb1EEELS5_0EEEvT0_T1_T2_T3_T4_T5_T6_T7_iT8_NS1_7vsmem_tE_param_8,
	.param .align 8 .b8 _ZN3cub18CUB_300001_SM_10006detail6select23DeviceSelectSweepKernelINS2_10policy_hubIiciLb0ELNS0_10SelectImplE0EE10Policy1000EN6thrust24THRUST_300001_SM_1000_NS17counting_iteratorIiNS9_11use_defaultESB_SB_EENS9_6detail15normal_iteratorINS9_10device_ptrIcEEEENSE_INSF_IiEEEEPlNS0_13ScanTileStateIiLb1EEE6is_endNS0_8NullTypeEiNS2_19streaming_context_tIlLb1EEELS5_0EEEvT0_T1_T2_T3_T4_T5_T6_T7_iT8_NS1_7vsmem_tE_param_9[40],
	.param .align 8 .b8 _ZN3cub18CUB_300001_SM_10006detail6select23DeviceSelectSweepKernelINS2_10policy_hubIiciLb0ELNS0_10SelectImplE0EE10Policy1000EN6thrust24THRUST_300001_SM_1000_NS17counting_iteratorIiNS9_11use_defaultESB_SB_EENS9_6detail15normal_iteratorINS9_10device_ptrIcEEEENSE_INSF_IiEEEEPlNS0_13ScanTileStateIiLb1EEE6is_endNS0_8NullTypeEiNS2_19streaming_context_tIlLb1EEELS5_0EEEvT0_T1_T2_T3_T4_T5_T6_T7_iT8_NS1_7vsmem_tE_param_10[8]
)
.maxntid 512
{
	.reg .pred 	%p<505>;
	.reg .b16 	%rs<148>;
	.reg .b32 	%r<1496>;
	.reg .b64 	%rd<724>;
	// demoted variable
	.shared .align 16 .b8 _ZZN3cub18CUB_300001_SM_10006detail6select23DeviceSelectSweepKernelINS2_10policy_hubIiciLb0ELNS0_10SelectImplE0EE10Policy1000EN6thrust24THRUST_300001_SM_1000_NS17counting_iteratorIiNS9_11use_defaultESB_SB_EENS9_6detail15normal_iteratorINS9_10device_ptrIcEEEENSE_INSF_IiEEEEPlNS0_13ScanTileStateIiLb1EEE6is_endNS0_8NullTypeEiNS2_19streaming_context_tIlLb1EEELS5_0EEEvT0_T1_T2_T3_T4_T5_T6_T7_iT8_NS1_7vsmem_tEE19static_temp_storage[28672];
	ld.param.u64 	%rd2, [_ZN3cub18CUB_300001_SM_10006detail6select23DeviceSelectSweepKernelINS2_10policy_hubIiciLb0ELNS0_10SelectImplE0EE10Policy1000EN6thrust24THRUST_300001_SM_1000_NS17counting_iteratorIiNS9_11use_defaultESB_SB_EENS9_6detail15normal_iteratorINS9_10device_ptrIcEEEENSE_INSF_IiEEEEPlNS0_13ScanTileStateIiLb1EEE6is_endNS0_8NullTypeEiNS2_19streaming_context_tIlLb1EEELS5_0EEEvT0_T1_T2_T3_T4_T5_T6_T7_iT8_NS1_7vsmem_tE_param_4];
	ld.param.u32 	%r1, [_ZN3cub18CUB_300001_SM_10006detail6select23DeviceSelectSweepKernelINS2_10policy_hubIiciLb0ELNS0_10SelectImplE0EE10Policy1000EN6thrust24THRUST_300001_SM_1000_NS17counting_iteratorIiNS9_11use_defaultESB_SB_EENS9_6detail15normal_iteratorINS9_10device_ptrIcEEEENSE_INSF_IiEEEEPlNS0_13ScanTileStateIiLb1EEE6is_endNS0_8NullTypeEiNS2_19streaming_context_tIlLb1EEELS5_0EEEvT0_T1_T2_T3_T4_T5_T6_T7_iT8_NS1_7vsmem_tE_param_0];
	ld.param.u64 	%rd197, [_ZN3cub18CUB_300001_SM_10006detail6select23DeviceSelectSweepKernelINS2_10policy_hubIiciLb0ELNS0_10SelectImplE0EE10Policy1000EN6thrust24THRUST_300001_SM_1000_NS17counting_iteratorIiNS9_11use_defaultESB_SB_EENS9_6detail15normal_iteratorINS9_10device_ptrIcEEEENSE_INSF_IiEEEEPlNS0_13ScanTileStateIiLb1EEE6is_endNS0_8NullTypeEiNS2_19streaming_context_tIlLb1EEELS5_0EEEvT0_T1_T2_T3_T4_T5_T6_T7_iT8_NS1_7vsmem_tE_param_1];
	ld.param.u64 	%rd198, [_ZN3cub18CUB_300001_SM_10006detail6select23DeviceSelectSweepKernelINS2_10policy_hubIiciLb0ELNS0_10SelectImplE0EE10Policy1000EN6thrust24THRUST_300001_SM_1000_NS17counting_iteratorIiNS9_11use_defaultESB_SB_EENS9_6detail15normal_iteratorINS9_10device_ptrIcEEEENSE_INSF_IiEEEEPlNS0_13ScanTileStateIiLb1EEE6is_endNS0_8NullTypeEiNS2_19streaming_context_tIlLb1EEELS5_0EEEvT0_T1_T2_T3_T4_T5_T6_T7_iT8_NS1_7vsmem_tE_param_2];
	ld.param.u32 	%r425, [_ZN3cub18CUB_300001_SM_10006detail6select23DeviceSelectSweepKernelINS2_10policy_hubIiciLb0ELNS0_10SelectImplE0EE10Policy1000EN6thrust24THRUST_300001_SM_1000_NS17counting_iteratorIiNS9_11use_defaultESB_SB_EENS9_6detail15normal_iteratorINS9_10device_ptrIcEEEENSE_INSF_IiEEEEPlNS0_13ScanTileStateIiLb1EEE6is_endNS0_8NullTypeEiNS2_19streaming_context_tIlLb1EEELS5_0EEEvT0_T1_T2_T3_T4_T5_T6_T7_iT8_NS1_7vsmem_tE_param_8];
	mov.b64 	%rd196, _ZN3cub18CUB_300001_SM_10006detail6select23DeviceSelectSweepKernelINS2_10policy_hubIiciLb0ELNS0_10SelectImplE0EE10Policy1000EN6thrust24THRUST_300001_SM_1000_NS17counting_iteratorIiNS9_11use_defaultESB_SB_EENS9_6detail15normal_iteratorINS9_10device_ptrIcEEEENSE_INSF_IiEEEEPlNS0_13ScanTileStateIiLb1EEE6is_endNS0_8NullTypeEiNS2_19streaming_context_tIlLb1EEELS5_0EEEvT0_T1_T2_T3_T4_T5_T6_T7_iT8_NS1_7vsmem_tE_param_9;
	mov.u64 	%rd1, %rd196;
	cvta.to.global.u64 	%rd3, %rd198;
	cvta.to.global.u64 	%rd4, %rd197;
	mov.u32 	%r426, %ctaid.x;
	mov.u32 	%r427, %nctaid.y;
	mov.u32 	%r428, %ctaid.y;
	mad.lo.s32 	%r1420, %r426, %r427, %r428;
	mul.lo.s32 	%r3, %r1420, 7168;
	add.s32 	%r429, %r425, -1;
	setp.ge.s32 	%p1, %r1420, %r429;
	@%p1 bra 	$L__BB10_228;
	setp.ne.s32 	%p289, %r1420, 0;
	@%p289 bra 	$L__BB10_108;
	ld.param.u8 	%rs128, [%rd1];
	setp.eq.s16 	%p408, %rs128, 0;
	ld.param.u64 	%rd537, [%rd1+16];
	cvt.u32.u64 	%r1219, %rd537;
	selp.b32 	%r1220, %r1219, 0, %p408;
	mov.u32 	%r4, %tid.x;
	mul.lo.s32 	%r1221, %r4, 14;
	add.s32 	%r1222, %r3, %r1221;
	add.s32 	%r1223, %r1222, %r1;
	add.s32 	%r5, %r1223, %r1220;
	add.s32 	%r6, %r5, 1;
	add.s32 	%r7, %r5, 2;
	add.s32 	%r8, %r5, 3;
	add.s32 	%r9, %r5, 4;
	add.s32 	%r10, %r5, 5;
	add.s32 	%r11, %r5, 6;
	add.s32 	%r12, %r5, 7;
	add.s32 	%r13, %r5, 8;
	add.s32 	%r14, %r5, 9;
	add.s32 	%r15, %r5, 10;
	add.s32 	%r16, %r5, 11;
	add.s32 	%r17, %r5, 12;
	add.s32 	%r18, %r5, 13;
	bar.sync 	0;
	selp.b64 	%rd538, %rd537, 0, %p408;
	cvt.u64.u32 	%rd539, %r3;
	add.s64 	%rd540, %rd538, %rd539;
	cvt.u64.u32 	%rd541, %r1221;
	add.s64 	%rd542, %rd540, %rd541;
	add.s64 	%rd543, %rd4, %rd542;
	ld.global.u8 	%rs1, [%rd543];
	ld.global.u8 	%rs2, [%rd543+1];
	ld.global.u8 	%rs3, [%rd543+2];
	ld.global.u8 	%rs4, [%rd543+3];
	ld.global.u8 	%rs5, [%rd543+4];
	ld.global.u8 	%rs6, [%rd543+5];
	ld.global.u8 	%rs7, [%rd543+6];
	ld.global.u8 	%rs8, [%rd543+7];
	ld.global.u8 	%rs9, [%rd543+8];
	ld.global.u8 	%rs10, [%rd543+9];
	ld.global.u8 	%rs11, [%rd543+10];
	ld.global.u8 	%rs12, [%rd543+11];
	ld.global.u8 	%rs13, [%rd543+12];
	ld.global.u8 	%rs14, [%rd543+13];
	setp.eq.s16 	%p409, %rs1, 10;
	selp.u32 	%r1224, 1, 0, %p409;
	setp.eq.s16 	%p410, %rs2, 10;
	selp.u32 	%r1225, 1, 0, %p410;
	setp.eq.s16 	%p411, %rs3, 10;
	selp.u32 	%r1226, 1, 0, %p411;
	setp.eq.s16 	%p412, %rs4, 10;
	selp.u32 	%r1227, 1, 0, %p412;
	setp.eq.s16 	%p413, %rs5, 10;
	selp.u32 	%r1228, 1, 0, %p413;
	setp.eq.s16 	%p414, %rs6, 10;
	selp.u32 	%r1229, 1, 0, %p414;
	setp.eq.s16 	%p415, %rs7, 10;
	selp.u32 	%r1230, 1, 0, %p415;
	setp.eq.s16 	%p416, %rs8, 10;
	selp.u32 	%r1231, 1, 0, %p416;
	setp.eq.s16 	%p417, %rs9, 10;
	selp.u32 	%r1232, 1, 0, %p417;
	setp.eq.s16 	%p418, %rs10, 10;
	selp.u32 	%r1233, 1, 0, %p418;
	setp.eq.s16 	%p419, %rs11, 10;
	selp.u32 	%r1234, 1, 0, %p419;
	setp.eq.s16 	%p420, %rs12, 10;
	selp.u32 	%r1235, 1, 0, %p420;
	setp.eq.s16 	%p421, %rs13, 10;
	selp.u32 	%r1236, 1, 0, %p421;
	setp.eq.s16 	%p422, %rs14, 10;
	selp.u32 	%r1237, 1, 0, %p422;
	bar.sync 	0;
	add.s32 	%r1238, %r1225, %r1224;
	add.s32 	%r1239, %r1238, %r1226;
	add.s32 	%r19, %r1239, %r1227;
	add.s32 	%r1240, %r19, %r1228;
	add.s32 	%r1241, %r1240, %r1229;
	add.s32 	%r1242, %r1241, %r1230;
	add.s32 	%r1243, %r1242, %r1231;
	add.s32 	%r1244, %r1243, %r1232;
	add.s32 	%r1245, %r1244, %r1233;
	add.s32 	%r1246, %r1245, %r1234;
	add.s32 	%r20, %r1246, %r1235;
	add.s32 	%r21, %r20, %r1236;
	add.s32 	%r1193, %r21, %r1237;
	shr.u32 	%r22, %r4, 5;
	// begin inline asm
	mov.u32 %r1188, %laneid;
	// end inline asm
	mov.b32 	%r1191, 1;
	mov.b32 	%r1216, 0;
	mov.b32 	%r1218, -1;
	// begin inline asm
	{  .reg .s32 r0;  .reg .pred p;  shfl.sync.up.b32 r0|p, %r1193, %r1191, %r1216, %r1218;  @p add.s32 r0, r0, %r1193;  mov.s32 %r1189, r0;}
	// end inline asm
	mov.b32 	%r1197, 2;
	// begin inline asm
	{  .reg .s32 r0;  .reg .pred p;  shfl.sync.up.b32 r0|p, %r1189, %r1197, %r1216, %r1218;  @p add.s32 r0, r0, %r1189;  mov.s32 %r1195, r0;}
	// end inline asm
	mov.b32 	%r1203, 4;
	// begin inline asm
	{  .reg .s32 r0;  .reg .pred p;  shfl.sync.up.b32 r0|p, %r1195, %r1203, %r1216, %r1218;  @p add.s32 r0, r0, %r1195;  mov.s32 %r1201, r0;}
	// end inline asm
	mov.b32 	%r1209, 8;
	// begin inline asm
	{  .reg .s32 r0;  .reg .pred p;  shfl.sync.up.b32 r0|p, %r1201, %r1209, %r1216, %r1218;  @p add.s32 r0, r0, %r1201;  mov.s32 %r1207, r0;}
	// end inline asm
	mov.b32 	%r1215, 16;
	// begin inline asm
	{  .reg .s32 r0;  .reg .pred p;  shfl.sync.up.b32 r0|p, %r1207, %r1215, %r1216, %r1218;  @p add.s32 r0, r0, %r1207;  mov.s32 %r1213, r0;}
	// end inline asm
	setp.ne.s32 	%p423, %r1188, 31;
	@%p423 bra 	$L__BB10_4;
	shl.b32 	%r1247, %r22, 2;
	mov.u32 	%r1248, _ZZN3cub18CUB_300001_SM_10006detail6select23DeviceSelectSweepKernelINS2_10policy_hubIiciLb0ELNS0_10SelectImplE0EE10Policy1000EN6thrust24THRUST_300001_SM_1000_NS17counting_iteratorIiNS9_11use_defaultESB_SB_EENS9_6detail15normal_iteratorINS9_10device_ptrIcEEEENSE_INSF_IiEEEEPlNS0_13ScanTileStateIiLb1EEE6is_endNS0_8NullTypeEiNS2_19streaming_context_tIlLb1EEELS5_0EEEvT0_T1_T2_T3_T4_T5_T6_T7_iT8_NS1_7vsmem_tEE19static_temp_storage;
	add.s32 	%r1249, %r1248, %r1247;
	st.shared.u32 	[%r1249], %r1213;
$L__BB10_4:
	bar.sync 	0;
	ld.shared.v4.u32 	{%r25, %r26, %r27, %r28}, [_ZZN3cub18CUB_300001_SM_10006detail6select23DeviceSelectSweepKernelINS2_10policy_hubIiciLb0ELNS0_10SelectImplE0EE10Policy1000EN6thrust24THRUST_300001_SM_1000_NS17counting_iteratorIiNS9_11use_defaultESB_SB_EENS9_6detail15normal_iteratorINS9_10device_ptrIcEEEENSE_INSF_IiEEEEPlNS0_13ScanTileStateIiLb1EEE6is_endNS0_8NullTypeEiNS2_19streaming_context_tIlLb1EEELS5_0EEEvT0_T1_T2_T3_T4_T5_T6_T7_iT8_NS1_7vsmem_tEE19static_temp_storage];
	shr.u32 	%r1250, %r4, 5;
	add.s32 	%r1251, %r26, %r25;
	setp.eq.s32 	%p424, %r1250, 2;
	selp.b32 	%r1252, %r1251, %r25, %p424;
	add.s32 	%r1253, %r1251, %r27;
	setp.eq.s32 	%p425, %r1250, 3;
	selp.b32 	%r1254, %r1253, %r1252, %p425;
	add.s32 	%r1255, %r1253, %r28;
	setp.eq.s32 	%p426, %r1250, 4;
	selp.b32 	%r1256, %r1255, %r1254, %p426;
	ld.shared.v4.u32 	{%r29, %r30, %r31, %r32}, [_ZZN3cub18CUB_300001_SM_10006detail6select23DeviceSelectSweepKernelINS2_10policy_hubIiciLb0ELNS0_10SelectImplE0EE10Policy1000EN6thrust24THRUST_300001_SM_1000_NS17counting_iteratorIiNS9_11use_defaultESB_SB_EENS9_6detail15normal_iteratorINS9_10device_ptrIcEEEENSE_INSF_IiEEEEPlNS0_13ScanTileStateIiLb1EEE6is_endNS0_8NullTypeEiNS2_19streaming_context_tIlLb1EEELS5_0EEEvT0_T1_T2_T3_T4_T5_T6_T7_iT8_NS1_7vsmem_tEE19static_temp_storage+16];
	add.s32 	%r1257, %r1255, %r29;
	setp.eq.s32 	%p427, %r1250, 5;
	selp.b32 	%r1258, %r1257, %r1256, %p427;
	add.s32 	%r1259, %r1257, %r30;
	setp.eq.s32 	%p428, %r1250, 6;
	selp.b32 	%r1260, %r1259, %r1258, %p428;
	add.s32 	%r1261, %r1259, %r31;
	setp.eq.s32 	%p429, %r1250, 7;
	selp.b32 	%r1262, %r1261, %r1260, %p429;
	add.s32 	%r1263, %r1261, %r32;
	setp.eq.s32 	%p430, %r1250, 8;
	selp.b32 	%r1264, %r1263, %r1262, %p430;
	ld.shared.v4.u32 	{%r33, %r34, %r35, %r36}, [_ZZN3cub18CUB_300001_SM_10006detail6select23DeviceSelectSweepKernelINS2_10policy_hubIiciLb0ELNS0_10SelectImplE0EE10Policy1000EN6thrust24THRUST_300001_SM_1000_NS17counting_iteratorIiNS9_11use_defaultESB_SB_EENS9_6detail15normal_iteratorINS9_10device_ptrIcEEEENSE_INSF_IiEEEEPlNS0_13ScanTileStateIiLb1EEE6is_endNS0_8NullTypeEiNS2_19streaming_context_tIlLb1EEELS5_0EEEvT0_T1_T2_T3_T4_T5_T6_T7_iT8_NS1_7vsmem_tEE19static_temp_storage+32];
	add.s32 	%r1265, %r1263, %r33;
	setp.eq.s32 	%p431, %r1250, 9;
	selp.b32 	%r1266, %r1265, %r1264, %p431;
	add.s32 	%r1267, %r1265, %r34;
	setp.eq.s32 	%p432, %r1250, 10;
	selp.b32 	%r1268, %r1267, %r1266, %p432;
	add.s32 	%r1269, %r1267, %r35;
	setp.eq.s32 	%p433, %r1250, 11;
	selp.b32 	%r1270, %r1269, %r1268, %p433;
	add.s32 	%r1271, %r1269, %r36;
	setp.eq.s32 	%p434, %r1250, 12;
	selp.b32 	%r1272, %r1271, %r1270, %p434;
	ld.shared.v4.u32 	{%r37, %r38, %r39, %r40}, [_ZZN3cub18CUB_300001_SM_10006detail6select23DeviceSelectSweepKernelINS2_10policy_hubIiciLb0ELNS0_10SelectImplE0EE10Policy1000EN6thrust24THRUST_300001_SM_1000_NS17counting_iteratorIiNS9_11use_defaultESB_SB_EENS9_6detail15normal_iteratorINS9_10device_ptrIcEEEENSE_INSF_IiEEEEPlNS0_13ScanTileStateIiLb1EEE6is_endNS0_8NullTypeEiNS2_19streaming_context_tIlLb1EEELS5_0EEEvT0_T1_T2_T3_T4_T5_T6_T7_iT8_NS1_7vsmem_tEE19static_temp_storage+48];
	add.s32 	%r1273, %r1271, %r37;
	setp.eq.s32 	%p435, %r1250, 13;
	selp.b32 	%r1274, %r1273, %r1272, %p435;
	add.s32 	%r1275, %r1273, %r38;
	setp.eq.s32 	%p436, %r1250, 14;
	selp.b32 	%r1276, %r1275, %r1274, %p436;
	add.s32 	%r1277, %r1275, %r39;
	setp.eq.s32 	%p437, %r1250, 15;
	selp.b32 	%r1278, %r1277, %r1276, %p437;
	setp.lt.u32 	%p438, %r4, 32;
	selp.b32 	%r1279, 0, %r1278, %p438;
	setp.eq.s32 	%p439, %r1188, 0;
	setp.eq.s16 	%p440, %rs14, 10;
	selp.u32 	%r1280, 1, 0, %p440;
	add.s32 	%r1281, %r21, %r1280;
	sub.s32 	%r1282, %r1213, %r1281;
	selp.b32 	%r1283, 0, %r1282, %p439;
	add.s32 	%r41, %r1279, %r1283;
	setp.eq.s16 	%p441, %rs1, 10;
	selp.u32 	%r1284, 1, 0, %p441;
	add.s32 	%r42, %r41, %r1284;
	setp.eq.s16 	%p442, %rs2, 10;
	selp.u32 	%r1285, 1, 0, %p442;
	add.s32 	%r1286, %r1285, %r1284;
	add.s32 	%r43, %r1286, %r41;
	setp.eq.s16 	%p443, %rs3, 10;
	selp.u32 	%r1287, 1, 0, %p443;
	add.s32 	%r44, %r43, %r1287;
	add.s32 	%r45, %r19, %r41;
	setp.eq.s16 	%p444, %rs5, 10;
	selp.u32 	%r1288, 1, 0, %p444;
	add.s32 	%r46, %r45, %r1288;
	setp.eq.s16 	%p445, %rs6, 10;
	selp.u32 	%r1289, 1, 0, %p445;
	add.s32 	%r47, %r46, %r1289;
	setp.eq.s16 	%p446, %rs7, 10;
	selp.u32 	%r1290, 1, 0, %p446;
	add.s32 	%r48, %r47, %r1290;
	setp.eq.s16 	%p447, %rs8, 10;
	selp.u32 	%r1291, 1, 0, %p447;
	add.s32 	%r49, %r48, %r1291;
	setp.eq.s16 	%p448, %rs9, 10;
	selp.u32 	%r1292, 1, 0, %p448;
	add.s32 	%r50, %r49, %r1292;
	setp.eq.s16 	%p449, %rs10, 10;
	selp.u32 	%r1293, 1, 0, %p449;
	add.s32 	%r51, %r50, %r1293;
	setp.eq.s16 	%p450, %rs11, 10;
	selp.u32 	%r1294, 1, 0, %p450;
	add.s32 	%r52, %r51, %r1294;
	add.s32 	%r53, %r20, %r41;
	add.s32 	%r54, %r21, %r41;
	setp.ne.s32 	%p451, %r4, 0;
	@%p451 bra 	$L__BB10_6;
	add.s64 	%rd544, %rd2, 256;
	add.s32 	%r1297, %r26, %r25;
	add.s32 	%r1298, %r1297, %r27;
	add.s32 	%r1299, %r1298, %r28;
	add.s32 	%r1300, %r1299, %r29;
	add.s32 	%r1301, %r1300, %r30;
	add.s32 	%r1302, %r1301, %r31;
	add.s32 	%r1303, %r1302, %r32;
	add.s32 	%r1304, %r1303, %r33;
	add.s32 	%r1305, %r1304, %r34;
	add.s32 	%r1306, %r1305, %r35;
	add.s32 	%r1307, %r1306, %r36;
	add.s32 	%r1308, %r1307, %r37;
	add.s32 	%r1309, %r1308, %r38;
	add.s32 	%r1310, %r1309, %r39;
	add.s32 	%r1296, %r1310, %r40;
	mov.b32 	%r1295, 101;
	// begin inline asm
	st.relaxed.gpu.v2.u32 [%rd544], {%r1295, %r1296};
	// end inline asm
$L__BB10_6:
	add.s32 	%r1311, %r26, %r25;
	add.s32 	%r1312, %r1311, %r27;
	add.s32 	%r1313, %r1312, %r28;
	add.s32 	%r1314, %r1313, %r29;
	add.s32 	%r1315, %r1314, %r30;
	add.s32 	%r1316, %r1315, %r31;
	add.s32 	%r1317, %r1316, %r32;
	add.s32 	%r1318, %r1317, %r33;
	add.s32 	%r1319, %r1318, %r34;
	add.s32 	%r1320, %r1319, %r35;
	add.s32 	%r1321, %r1320, %r36;
	add.s32 	%r1322, %r1321, %r37;
	add.s32 	%r1323, %r1322, %r38;
	add.s32 	%r1324, %r1323, %r39;
	add.s32 	%r1325, %r1324, %r40;
	setp.gt.s32 	%p452, %r1325, 512;
	@%p452 bra 	$L__BB10_63;
	setp.eq.s16 	%p453, %rs1, 10;
	mov.u64 	%rd545, %rd196;
	ld.param.u8 	%rs15, [%rd545];
	ld.param.u64 	%rd546, [%rd545+24];
	cvta.to.global.u64 	%rd5, %rd546;
	@%p453 bra 	$L__BB10_8;
	bra.uni 	$L__BB10_11;
$L__BB10_8:
	setp.ne.s16 	%p454, %rs15, 0;
	mov.b64 	%rd649, 0;
	@%p454 bra 	$L__BB10_10;
	ld.global.u64 	%rd649, [%rd5];
$L__BB10_10:
	cvt.s64.s32 	%rd548, %r41;
	add.s64 	%rd549, %rd649, %rd548;
	shl.b64 	%rd550, %rd549, 2;
	add.s64 	%rd551, %rd3, %rd550;
	st.global.u32 	[%rd551], %r5;
$L__BB10_11:
	setp.ne.s16 	%p455, %rs2, 10;
	@%p455 bra 	$L__BB10_15;
	setp.ne.s16 	%p456, %rs15, 0;
	mov.b64 	%rd650, 0;
	@%p456 bra 	$L__BB10_14;
	ld.global.u64 	%rd650, [%rd5];
$L__BB10_14:
	cvt.s64.s32 	%rd553, %r42;
	add.s64 	%rd554, %rd650, %rd553;
	shl.b64 	%rd555, %rd554, 2;
	add.s64 	%rd556, %rd3, %rd555;
	st.global.u32 	[%rd556], %r6;
$L__BB10_15:
	setp.ne.s16 	%p457, %rs3, 10;
	@%p457 bra 	$L__BB10_19;
	setp.ne.s16 	%p458, %rs15, 0;
	mov.b64 	%rd651, 0;
	@%p458 bra 	$L__BB10_18;
	ld.global.u64 	%rd651, [%rd5];
$L__BB10_18:
	cvt.s64.s32 	%rd558, %r43;
	add.s64 	%rd559, %rd651, %rd558;
	shl.b64 	%rd560, %rd559, 2;
	add.s64 	%rd561, %rd3, %rd560;
	st.global.u32 	[%rd561], %r7;
$L__BB10_19:
	setp.ne.s16 	%p459, %rs4, 10;
	@%p459 bra 	$L__BB10_23;
	setp.ne.s16 	%p460, %rs15, 0;
	mov.b64 	%rd652, 0;
	@%p460 bra 	$L__BB10_22;
	ld.global.u64 	%rd652, [%rd5];
$L__BB10_22:
	cvt.s64.s32 	%rd563, %r44;
	add.s64 	%rd564, %rd652, %rd563;
	shl.b64 	%rd565, %rd564, 2;
	add.s64 	%rd566, %rd3, %rd565;
	st.global.u32 	[%rd566], %r8;
$L__BB10_23:
	setp.ne.s16 	%p461, %rs5, 10;
	@%p461 bra 	$L__BB10_27;
	setp.ne.s16 	%p462, %rs15, 0;
	mov.b64 	%rd653, 0;
	@%p462 bra 	$L__BB10_26;
	ld.global.u64 	%rd653, [%rd5];
$L__BB10_26:
	cvt.s64.s32 	%rd568, %r45;
	add.s64 	%rd569, %rd653, %rd568;
	shl.b64 	%rd570, %rd569, 2;
	add.s64 	%rd571, %rd3, %rd570;
	st.global.u32 	[%rd571], %r9;
$L__BB10_27:
	setp.ne.s16 	%p463, %rs6, 10;
	@%p463 bra 	$L__BB10_31;
	setp.ne.s16 	%p464, %rs15, 0;
	mov.b64 	%rd654, 0;
	@%p464 bra 	$L__BB10_30;
	ld.global.u64 	%rd654, [%rd5];
$L__BB10_30:
	cvt.s64.s32 	%rd573, %r46;
	add.s64 	%rd574, %rd654, %rd573;
	shl.b64 	%rd575, %rd574, 2;
	add.s64 	%rd576, %rd3, %rd575;
	st.global.u32 	[%rd576], %r10;
$L__BB10_31:
	setp.ne.s16 	%p465, %rs7, 10;
	@%p465 bra 	$L__BB10_35;
	setp.ne.s16 	%p466, %rs15, 0;
	mov.b64 	%rd655, 0;
	@%p466 bra 	$L__BB10_34;
	ld.global.u64 	%rd655, [%rd5];
$L__BB10_34:
	cvt.s64.s32 	%rd578, %r47;
	add.s64 	%rd579, %rd655, %rd578;
	shl.b64 	%rd580, %rd579, 2;
	add.s64 	%rd581, %rd3, %rd580;
	st.global.u32 	[%rd581], %r11;
$L__BB10_35:
	setp.ne.s16 	%p467, %rs8, 10;
	@%p467 bra 	$L__BB10_39;
	setp.ne.s16 	%p468, %rs15, 0;
	mov.b64 	%rd656, 0;
	@%p468 bra 	$L__BB10_38;
	ld.global.u64 	%rd656, [%rd5];
$L__BB10_38:
	cvt.s64.s32 	%rd583, %r48;
	add.s64 	%rd584, %rd656, %rd583;
	shl.b64 	%rd585, %rd584, 2;
	add.s64 	%rd586, %rd3, %rd585;
	st.global.u32 	[%rd586], %r12;
$L__BB10_39:
	setp.ne.s16 	%p469, %rs9, 10;
	@%p469 bra 	$L__BB10_43;
	setp.ne.s16 	%p470, %rs15, 0;
	mov.b64 	%rd657, 0;
	@%p470 bra 	$L__BB10_42;
	ld.global.u64 	%rd657, [%rd5];
$L__BB10_42:
	cvt.s64.s32 	%rd588, %r49;
	add.s64 	%rd589, %rd657, %rd588;
	shl.b64 	%rd590, %rd589, 2;
	add.s64 	%rd591, %rd3, %rd590;
	st.global.u32 	[%rd591], %r13;
$L__BB10_43:
	setp.ne.s16 	%p471, %rs10, 10;
	@%p471 bra 	$L__BB10_47;
	setp.ne.s16 	%p472, %rs15, 0;
	mov.b64 	%rd658, 0;
	@%p472 bra 	$L__BB10_46;
	ld.global.u64 	%rd658, [%rd5];
$L__BB10_46:
	cvt.s64.s32 	%rd593, %r50;
	add.s64 	%rd594, %rd658, %rd593;
	shl.b64 	%rd595, %rd594, 2;
	add.s64 	%rd596, %rd3, %rd595;
	st.global.u32 	[%rd596], %r14;
$L__BB10_47:
	setp.ne.s16 	%p473, %rs11, 10;
	@%p473 bra 	$L__BB10_51;
	setp.ne.s16 	%p474, %rs15, 0;
	mov.b64 	%rd659, 0;
	@%p474 bra 	$L__BB10_50;
	ld.global.u64 	%rd659, [%rd5];
$L__BB10_50:
	cvt.s64.s32 	%rd598, %r51;
	add.s64 	%rd599, %rd659, %rd598;
	shl.b64 	%rd600, %rd599, 2;
	add.s64 	%rd601, %rd3, %rd600;
	st.global.u32 	[%rd601], %r15;
$L__BB10_51:
	setp.ne.s16 	%p475, %rs12, 10;
	@%p475 bra 	$L__BB10_55;
	setp.ne.s16 	%p476, %rs15, 0;
	mov.b64 	%rd660, 0;
	@%p476 bra 	$L__BB10_54;
	ld.global.u64 	%rd660, [%rd5];
$L__BB10_54:
	cvt.s64.s32 	%rd603, %r52;
	add.s64 	%rd604, %rd660, %rd603;
	shl.b64 	%rd605, %rd604, 2;
	add.s64 	%rd606, %rd3, %rd605;
	st.global.u32 	[%rd606], %r16;
$L__BB10_55:
	setp.ne.s16 	%p477, %rs13, 10;
	@%p477 bra 	$L__BB10_59;
	setp.ne.s16 	%p478, %rs15, 0;
	mov.b64 	%rd661, 0;
	@%p478 bra 	$L__BB10_58;
	ld.global.u64 	%rd661, [%rd5];
$L__BB10_58:
	cvt.s64.s32 	%rd608, %r53;
	add.s64 	%rd609, %rd661, %rd608;
	shl.b64 	%rd610, %rd609, 2;
	add.s64 	%rd611, %rd3, %rd610;
	st.global.u32 	[%rd611], %r17;
$L__BB10_59:
	setp.ne.s16 	%p479, %rs14, 10;
	@%p479 bra 	$L__BB10_517;
	setp.ne.s16 	%p480, %rs15, 0;
	mov.b64 	%rd662, 0;
	@%p480 bra 	$L__BB10_62;
	ld.global.u64 	%rd662, [%rd5];
$L__BB10_62:
	cvt.s64.s32 	%rd613, %r54;
	add.s64 	%rd614, %rd662, %rd613;
	shl.b64 	%rd615, %rd614, 2;
	add.s64 	%rd616, %rd3, %rd615;
	st.global.u32 	[%rd616], %r18;
	bra.uni 	$L__BB10_517;
$L__BB10_63:
	setp.ne.s16 	%p481, %rs1, 10;
	bar.sync 	0;
	@%p481 bra 	$L__BB10_65;
	shl.b32 	%r1326, %r41, 2;
	mov.u32 	%r1327, _ZZN3cub18CUB_300001_SM_10006detail6select23DeviceSelectSweepKernelINS2_10policy_hubIiciLb0ELNS0_10SelectImplE0EE10Policy1000EN6thrust24THRUST_300001_SM_1000_NS17counting_iteratorIiNS9_11use_defaultESB_SB_EENS9_6detail15normal_iteratorINS9_10device_ptrIcEEEENSE_INSF_IiEEEEPlNS0_13ScanTileStateIiLb1EEE6is_endNS0_8NullTypeEiNS2_19streaming_context_tIlLb1EEELS5_0EEEvT0_T1_T2_T3_T4_T5_T6_T7_iT8_NS1_7vsmem_tEE19static_temp_storage;
	add.s32 	%r1328, %r1327, %r1326;
	st.shared.u32 	[%r1328], %r5;
$L__BB10_65:
	setp.ne.s16 	%p482, %rs2, 10;
	@%p482 bra 	$L__BB10_67;
	shl.b32 	%r1329, %r42, 2;
	mov.u32 	%r1330, _ZZN3cub18CUB_300001_SM_10006detail6select23DeviceSelectSweepKernelINS2_10policy_hubIiciLb0ELNS0_10SelectImplE0EE10Policy1000EN6thrust24THRUST_300001_SM_1000_NS17counting_iteratorIiNS9_11use_defaultESB_SB_EENS9_6detail15normal_iteratorINS9_10device_ptrIcEEEENSE_INSF_IiEEEEPlNS0_13ScanTileStateIiLb1EEE6is_endNS0_8NullTypeEiNS2_19streaming_context_tIlLb1EEELS5_0EEEvT0_T1_T2_T3_T4_T5_T6_T7_iT8_NS1_7vsmem_tEE19static_temp_storage;
	add.s32 	%r1331, %r1330, %r1329;
	st.shared.u32 	[%r1331], %r6;
$L__BB10_67:
	setp.ne.s16 	%p483, %rs3, 10;
	@%p483 bra 	$L__BB10_69;
	shl.b32 	%r1332, %r43, 2;
	mov.u32 	%r1333, _ZZN3cub18CUB_300001_SM_10006detail6select23DeviceSelectSweepKernelINS2_10policy_hubIiciLb0ELNS0_10SelectImplE0EE10Policy1000EN6thrust24THRUST_300001_SM_1000_NS17counting_iteratorIiNS9_11use_defaultESB_SB_EENS9_6detail15normal_iteratorINS9_10device_ptrIcEEEENSE_INSF_IiEEEEPlNS0_13ScanTileStateIiLb1EEE6is_endNS0_8NullTypeEiNS2_19streaming_context_tIlLb1EEELS5_0EEEvT0_T1_T2_T3_T4_T5_T6_T7_iT8_NS1_7vsmem_tEE19static_temp_storage;
	add.s32 	%r1334, %r1333, %r1332;
	st.shared.u32 	[%r1334], %r7;
$L__BB10_69:
	setp.ne.s16 	%p484, %rs4, 10;
	@%p484 bra 	$L__BB10_71;
	shl.b32 	%r1335, %r44, 2;
	mov.u32 	%r1336, _ZZN3cub18CUB_300001_SM_10006detail6select23DeviceSelectSweepKernelINS2_10policy_hubIiciLb0ELNS0_10SelectImplE0EE10Policy1000EN6thrust24THRUST_300001_SM_1000_NS17counting_iteratorIiNS9_11use_defaultESB_SB_EENS9_6detail15normal_iteratorINS9_10device_ptrIcEEEENSE_INSF_IiEEEEPlNS0_13ScanTileStateIiLb1EEE6is_endNS0_8NullTypeEiNS2_19streaming_context_tIlLb1EEELS5_0EEEvT0_T1_T2_T3_T4_T5_T6_T7_iT8_NS1_7vsmem_tEE19static_temp_storage;
	add.s32 	%r1337, %r1336, %r1335;
	st.shared.u32 	[%r1337], %r8;
$L__BB10_71:
	setp.ne.s16 	%p485, %rs5, 10;
	@%p485 bra 	$L__BB10_73;
	shl.b32 	%r1338, %r45, 2;
	mov.u32 	%r1339, _ZZN3cub18CUB_300001_SM_10006detail6select23DeviceSelectSweepKernelINS2_10policy_hubIiciLb0ELNS0_10SelectImplE0EE10Policy1000EN6thrust24THRUST_300001_SM_1000_NS17counting_iteratorIiNS9_11use_defaultESB_SB_EENS9_6detail15normal_iteratorINS9_10device_ptrIcEEEENSE_INSF_IiEEEEPlNS0_13ScanTileStateIiLb1EEE6is_endNS0_8NullTypeEiNS2_19streaming_context_tIlLb1EEELS5_0EEEvT0_T1_T2_T3_T4_T5_T6_T7_iT8_NS1_7vsmem_tEE19static_temp_storage;
	add.s32 	%r1340, %r1339, %r1338;
	st.shared.u32 	[%r1340], %r9;
$L__BB10_73:
	setp.ne.s16 	%p486, %rs6, 10;
	@%p486 bra 	$L__BB10_75;
	shl.b32 	%r1341, %r46, 2;
	mov.u32 	%r1342, _ZZN3cub18CUB_300001_SM_10006detail6select23DeviceSelectSweepKernelINS2_10policy_hubIiciLb0ELNS0_10SelectImplE0EE10Policy1000EN6thrust24THRUST_300001_SM_1000_NS17counting_iteratorIiNS9_11use_defaultESB_SB_EENS9_6detail15normal_iteratorINS9_10device_ptrIcEEEENSE_INSF_IiEEEEPlNS0_13ScanTileStateIiLb1EEE6is_endNS0_8NullTypeEiNS2_19streaming_context_tIlLb1EEELS5_0EEEvT0_T1_T2_T3_T4_T5_T6_T7_iT8_NS1_7vsmem_tEE19static_temp_storage;
	add.s32 	%r1343, %r1342, %r1341;
	st.shared.u32 	[%r1343], %r10;
$L__BB10_75:
	setp.ne.s16 	%p487, %rs7, 10;
	@%p487 bra 	$L__BB10_77;
	shl.b32 	%r1344, %r47, 2;
	mov.u32 	%r1345, _ZZN3cub18CUB_300001_SM_10006detail6select23DeviceSelectSweepKernelINS2_10policy_hubIiciLb0ELNS0_10SelectImplE0EE10Policy1000EN6thrust24THRUST_300001_SM_1000_NS17counting_iteratorIiNS9_11use_defaultESB_SB_EENS9_6detail15normal_iteratorINS9_10device_ptrIcEEEENSE_INSF_IiEEEEPlNS0_13ScanTileStateIiLb1EEE6is_endNS0_8NullTypeEiNS2_19streaming_context_tIlLb1EEELS5_0EEEvT0_T1_T2_T3_T4_T5_T6_T7_iT8_NS1_7vsmem_tEE19static_temp_storage;
	add.s32 	%r1346, %r1345, %r1344;
	st.shared.u32 	[%r1346], %r11;
$L__BB10_77:
	setp.ne.s16 	%p488, %rs8, 10;
	@%p488 bra 	$L__BB10_79;
	shl.b32 	%r1347, %r48, 2;
	mov.u32 	%r1348, _ZZN3cub18CUB_300001_SM_10006detail6select23DeviceSelectSweepKernelINS2_10policy_hubIiciLb0ELNS0_10SelectImplE0EE10Policy1000EN6thrust24THRUST_300001_SM_1000_NS17counting_iteratorIiNS9_11use_defaultESB_SB_EENS9_6detail15normal_iteratorINS9_10device_ptrIcEEEENSE_INSF_IiEEEEPlNS0_13ScanTileStateIiLb1EEE6is_endNS0_8NullTypeEiNS2_19streaming_context_tIlLb1EEELS5_0EEEvT0_T1_T2_T3_T4_T5_T6_T7_iT8_NS1_7vsmem_tEE19static_temp_storage;
	add.s32 	%r1349, %r1348, %r1347;
	st.shared.u32 	[%r1349], %r12;
$L__BB10_79:
	setp.ne.s16 	%p489, %rs9, 10;
	@%p489 bra 	$L__BB10_81;
	shl.b32 	%r1350, %r49, 2;
	mov.u32 	%r1351, _ZZN3cub18CUB_300001_SM_10006detail6select23DeviceSelectSweepKernelINS2_10policy_hubIiciLb0ELNS0_10SelectImplE0EE10Policy1000EN6thrust24THRUST_300001_SM_1000_NS17counting_iteratorIiNS9_11use_defaultESB_SB_EENS9_6detail15normal_iteratorINS9_10device_ptrIcEEEENSE_INSF_IiEEEEPlNS0_13ScanTileStateIiLb1EEE6is_endNS0_8NullTypeEiNS2_19streaming_context_tIlLb1EEELS5_0EEEvT0_T1_T2_T3_T4_T5_T6_T7_iT8_NS1_7vsmem_tEE19static_temp_storage;
	add.s32 	%r1352, %r1351, %r1350;
	st.shared.u32 	[%r1352], %r13;
$L__BB10_81:
	setp.ne.s16 	%p490, %rs10, 10;
	@%p490 bra 	$L__BB10_83;
	shl.b32 	%r1353, %r50, 2;
	mov.u32 	%r1354, _ZZN3cub18CUB_300001_SM_10006detail6select23DeviceSelectSweepKernelINS2_10policy_hubIiciLb0ELNS0_10SelectImplE0EE10Policy1000EN6thrust24THRUST_300001_SM_1000_NS17counting_iteratorIiNS9_11use_defaultESB_SB_EENS9_6detail15normal_iteratorINS9_10device_ptrIcEEEENSE_INSF_IiEEEEPlNS0_13ScanTileStateIiLb1EEE6is_endNS0_8NullTypeEiNS2_19streaming_context_tIlLb1EEELS5_0EEEvT0_T1_T2_T3_T4_T5_T6_T7_iT8_NS1_7vsmem_tEE19static_temp_storage;
	add.s32 	%r1355, %r1354, %r1353;
	st.shared.u32 	[%r1355], %r14;
$L__BB10_83:
	setp.ne.s16 	%p491, %rs11, 10;
	@%p491 bra 	$L__BB10_85;
	shl.b32 	%r1356, %r51, 2;
	mov.u32 	%r1357, _ZZN3cub18CUB_300001_SM_10006detail6select23DeviceSelectSweepKernelINS2_10policy_hubIiciLb0ELNS0_10SelectImplE0EE10Policy1000EN6thrust24THRUST_300001_SM_1000_NS17counting_iteratorIiNS9_11use_defaultESB_SB_EENS9_6detail15normal_iteratorINS9_10device_ptrIcEEEENSE_INSF_IiEEEEPlNS0_13ScanTileStateIiLb1EEE6is_endNS0_8NullTypeEiNS2_19streaming_context_tIlLb1EEELS5_0EEEvT0_T1_T2_T3_T4_T5_T6_T7_iT8_NS1_7vsmem_tEE19static_temp_storage;
	add.s32 	%r1358, %r1357, %r1356;
	st.shared.u32 	[%r1358], %r15;
$L__BB10_85:
	setp.ne.s16 	%p492, %rs12, 10;
	@%p492 bra 	$L__BB10_87;
	shl.b32 	%r1359, %r52, 2;
	mov.u32 	%r1360, _ZZN3cub18CUB_300001_SM_10006detail6select23DeviceSelectSweepKernelINS2_10policy_hubIiciLb0ELNS0_10SelectImplE0EE10Policy1000EN6thrust24THRUST_300001_SM_1000_NS17counting_iteratorIiNS9_11use_defaultESB_SB_EENS9_6detail15normal_iteratorINS9_10device_ptrIcEEEENSE_INSF_IiEEEEPlNS0_13ScanTileStateIiLb1EEE6is_endNS0_8NullTypeEiNS2_19streaming_context_tIlLb1EEELS5_0EEEvT0_T1_T2_T3_T4_T5_T6_T7_iT8_NS1_7vsmem_tEE19static_temp_storage;
	add.s32 	%r1361, %r1360, %r1359;
	st.shared.u32 	[%r1361], %r16;
$L__BB10_87:
	setp.ne.s16 	%p493, %rs13, 10;
	@%p493 bra 	$L__BB10_89;
	shl.b32 	%r1362, %r53, 2;
	mov.u32 	%r1363, _ZZN3cub18CUB_300001_SM_10006detail6select23DeviceSelectSweepKernelINS2_10policy_hubIiciLb0ELNS0_10SelectImplE0EE10Policy1000EN6thrust24THRUST_300001_SM_1000_NS17counting_iteratorIiNS9_11use_defaultESB_SB_EENS9_6detail15normal_iteratorINS9_10device_ptrIcEEEENSE_INSF_IiEEEEPlNS0_13ScanTileStateIiLb1EEE6is_endNS0_8NullTypeEiNS2_19streaming_context_tIlLb1EEELS5_0EEEvT0_T1_T2_T3_T4_T5_T6_T7_iT8_NS1_7vsmem_tEE19static_temp_storage;
	add.s32 	%r1364, %r1363, %r1362;
	st.shared.u32 	[%r1364], %r17;
$L__BB10_89:
	setp.ne.s16 	%p494, %rs14, 10;
	@%p494 bra 	$L__BB10_91;
	shl.b32 	%r1365, %r54, 2;
	mov.u32 	%r1366, _ZZN3cub18CUB_300001_SM_10006detail6select23DeviceSelectSweepKernelINS2_10policy_hubIiciLb0ELNS0_10SelectImplE0EE10Policy1000EN6thrust24THRUST_300001_SM_1000_NS17counting_iteratorIiNS9_11use_defaultESB_SB_EENS9_6detail15normal_iteratorINS9_10device_ptrIcEEEENSE_INSF_IiEEEEPlNS0_13ScanTileStateIiLb1EEE6is_endNS0_8NullTypeEiNS2_19streaming_context_tIlLb1EEELS5_0EEEvT0_T1_T2_T3_T4_T5_T6_T7_iT8_NS1_7vsmem_tEE19static_temp_storage;
	add.s32 	%r1367, %r1366, %r1365;
	st.shared.u32 	[%r1367], %r18;
$L__BB10_91:
	bar.sync 	0;
	mov.u32 	%r1419, %tid.x;
	setp.ge.u32 	%p495, %r1419, %r1325;
	@%p495 bra 	$L__BB10_517;
	mov.u64 	%rd617, %rd196;
	ld.param.u8 	%rs16, [%rd617];
	ld.param.u64 	%rd618, [%rd617+24];
	cvta.to.global.u64 	%rd6, %rd618;
	add.s32 	%r1382, %r26, %r27;
	add.s32 	%r1383, %r1382, %r28;
	add.s32 	%r1384, %r1383, %r29;
	add.s32 	%r1385, %r1384, %r30;
	add.s32 	%r1386, %r1385, %r31;
	add.s32 	%r1387, %r1386, %r32;
	add.s32 	%r1388, %r1387, %r33;
	add.s32 	%r1389, %r1388, %r34;
	add.s32 	%r1390, %r1389, %r35;
	add.s32 	%r1391, %r1390, %r36;
	add.s32 	%r1392, %r1391, %r37;
	add.s32 	%r1393, %r1392, %r38;
	add.s32 	%r1394, %r1393, %r39;
	add.s32 	%r1395, %r1394, %r40;
	add.s32 	%r1396, %r1395, %r25;
	not.b32 	%r1397, %r1419;
	add.s32 	%r57, %r1396, %r1397;
	and.b32  	%r1398, %r57, 1536;
	setp.eq.s32 	%p496, %r1398, 1536;
	@%p496 bra 	$L__BB10_97;
	cvt.u64.u32 	%rd642, %r1419;
	shl.b32 	%r1399, %r1419, 2;
	mov.u32 	%r1400, _ZZN3cub18CUB_300001_SM_10006detail6select23DeviceSelectSweepKernelINS2_10policy_hubIiciLb0ELNS0_10SelectImplE0EE10Policy1000EN6thrust24THRUST_300001_SM_1000_NS17counting_iteratorIiNS9_11use_defaultESB_SB_EENS9_6detail15normal_iteratorINS9_10device_ptrIcEEEENSE_INSF_IiEEEEPlNS0_13ScanTileStateIiLb1EEE6is_endNS0_8NullTypeEiNS2_19streaming_context_tIlLb1EEELS5_0EEEvT0_T1_T2_T3_T4_T5_T6_T7_iT8_NS1_7vsmem_tEE19static_temp_storage;
	add.s32 	%r1416, %r1400, %r1399;
	shr.u32 	%r1401, %r57, 9;
	add.s32 	%r1402, %r1401, 1;
	and.b32  	%r1403, %r1402, 3;
	neg.s32 	%r1415, %r1403;
$L__BB10_94:
	.pragma "nounroll";
	setp.ne.s16 	%p497, %rs16, 0;
	mov.b64 	%rd643, 0;
	@%p497 bra 	$L__BB10_96;
	ld.global.u64 	%rd643, [%rd6];
$L__BB10_96:
	add.s64 	%rd620, %rd643, %rd642;
	shl.b64 	%rd621, %rd620, 2;
	add.s64 	%rd622, %rd3, %rd621;
	ld.shared.u32 	%r1404, [%r1416];
	st.global.u32 	[%rd622], %r1404;
	add.s64 	%rd642, %rd642, 512;
	cvt.u32.u64 	%r1419, %rd642;
	add.s32 	%r1416, %r1416, 2048;
	add.s32 	%r1415, %r1415, 1;
	setp.ne.s32 	%p498, %r1415, 0;
	@%p498 bra 	$L__BB10_94;
$L__BB10_97:
	setp.lt.u32 	%p499, %r57, 1536;
	@%p499 bra 	$L__BB10_517;
	mul.wide.u32 	%rd624, %r1419, 4;
	add.s64 	%rd12, %rd3, %rd624;
	shl.b32 	%r1405, %r1419, 2;
	mov.u32 	%r1406, _ZZN3cub18CUB_300001_SM_10006detail6select23DeviceSelectSweepKernelINS2_10policy_hubIiciLb0ELNS0_10SelectImplE0EE10Policy1000EN6thrust24THRUST_300001_SM_1000_NS17counting_iteratorIiNS9_11use_defaultESB_SB_EENS9_6detail15normal_iteratorINS9_10device_ptrIcEEEENSE_INSF_IiEEEEPlNS0_13ScanTileStateIiLb1EEE6is_endNS0_8NullTypeEiNS2_19streaming_context_tIlLb1EEELS5_0EEEvT0_T1_T2_T3_T4_T5_T6_T7_iT8_NS1_7vsmem_tEE19static_temp_storage;
	add.s32 	%r1407, %r1405, %r1406;
	add.s32 	%r1418, %r1407, 4096;
	mov.b64 	%rd644, 0;
$L__BB10_99:
	setp.ne.s16 	%p500, %rs16, 0;
	mov.b64 	%rd645, 0;
	@%p500 bra 	$L__BB10_101;
	ld.global.u64 	%rd645, [%rd6];
$L__BB10_101:
	setp.ne.s16 	%p501, %rs16, 0;
	shl.b64 	%rd627, %rd645, 2;
	add.s64 	%rd628, %rd644, %rd627;
	add.s64 	%rd629, %rd12, %rd628;
	ld.shared.u32 	%r1408, [%r1418+-4096];
	st.global.u32 	[%rd629], %r1408;
	mov.b64 	%rd646, 0;
	@%p501 bra 	$L__BB10_103;
	ld.global.u64 	%rd646, [%rd6];
$L__BB10_103:
	setp.ne.s16 	%p502, %rs16, 0;
	shl.b64 	%rd631, %rd646, 2;
	add.s64 	%rd632, %rd644, %rd631;
	add.s64 	%rd633, %rd12, %rd632;
	ld.shared.u32 	%r1409, [%r1418+-2048];
	st.global.u32 	[%rd633+2048], %r1409;
	mov.b64 	%rd647, 0;
	@%p502 bra 	$L__BB10_105;
	ld.global.u64 	%rd647, [%rd6];
$L__BB10_105:
	setp.ne.s16 	%p503, %rs16, 0;
	shl.b64 	%rd635, %rd647, 2;
	add.s64 	%rd636, %rd644, %rd635;
	add.s64 	%rd637, %rd12, %rd636;
	ld.shared.u32 	%r1410, [%r1418];
	st.global.u32 	[%rd637+4096], %r1410;
	mov.b64 	%rd648, 0;
	@%p503 bra 	$L__BB10_107;
	ld.global.u64 	%rd648, [%rd6];
$L__BB10_107:
	shl.b64 	%rd638, %rd648, 2;
	add.s64 	%rd639, %rd644, %rd638;
	add.s64 	%rd640, %rd12, %rd639;
	ld.shared.u32 	%r1411, [%r1418+2048];
	st.global.u32 	[%rd640+6144], %r1411;
	add.s32 	%r1419, %r1419, 2048;
	add.s64 	%rd644, %rd644, 8192;
	add.s32 	%r1418, %r1418, 8192;
	setp.lt.s32 	%p504, %r1419, %r1325;
	@%p504 bra 	$L__BB10_99;
	bra.uni 	$L__BB10_517;
$L__BB10_108:
	ld.param.u8 	%rs108, [%rd1];
	setp.eq.s16 	%p290, %rs108, 0;
	ld.param.u64 	%rd424, [%rd1+16];
	cvt.u32.u64 	%r925, %rd424;
	selp.b32 	%r926, %r925, 0, %p290;
	mov.u32 	%r1437, %tid.x;
	mul.lo.s32 	%r927, %r1437, 14;
	add.s32 	%r928, %r3, %r927;
	add.s32 	%r929, %r928, %r1;
	add.s32 	%r72, %r929, %r926;
	add.s32 	%r73, %r72, 1;
	add.s32 	%r74, %r72, 2;
	add.s32 	%r75, %r72, 3;
	add.s32 	%r76, %r72, 4;
	add.s32 	%r77, %r72, 5;
	add.s32 	%r78, %r72, 6;
	add.s32 	%r79, %r72, 7;
	add.s32 	%r80, %r72, 8;
	add.s32 	%r81, %r72, 9;
	add.s32 	%r82, %r72, 10;
	add.s32 	%r83, %r72, 11;
	add.s32 	%r84, %r72, 12;
	add.s32 	%r85, %r72, 13;
	bar.sync 	0;
	selp.b64 	%rd425, %rd424, 0, %p290;
	cvt.s64.s32 	%rd426, %r3;
	add.s64 	%rd427, %rd425, %rd426;
	cvt.u64.u32 	%rd428, %r927;
	add.s64 	%rd429, %rd427, %rd428;
	add.s64 	%rd430, %rd4, %rd429;
	ld.global.u8 	%rs17, [%rd430];
	ld.global.u8 	%rs18, [%rd430+1];
	ld.global.u8 	%rs19, [%rd430+2];
	ld.global.u8 	%rs20, [%rd430+3];
	ld.global.u8 	%rs21, [%rd430+4];
	ld.global.u8 	%rs22, [%rd430+5];
	ld.global.u8 	%rs23, [%rd430+6];
	ld.global.u8 	%rs24, [%rd430+7];
	ld.global.u8 	%rs25, [%rd430+8];
	ld.global.u8 	%rs26, [%rd430+9];
	ld.global.u8 	%rs27, [%rd430+10];
	ld.global.u8 	%rs28, [%rd430+11];
	ld.global.u8 	%rs29, [%rd430+12];
	ld.global.u8 	%rs30, [%rd430+13];
	setp.eq.s16 	%p291, %rs17, 10;
	selp.u32 	%r930, 1, 0, %p291;
	setp.eq.s16 	%p292, %rs18, 10;
	selp.u32 	%r931, 1, 0, %p292;
	setp.eq.s16 	%p293, %rs19, 10;
	selp.u32 	%r932, 1, 0, %p293;
	setp.eq.s16 	%p294, %rs20, 10;
	selp.u32 	%r933, 1, 0, %p294;
	setp.eq.s16 	%p295, %rs21, 10;
	selp.u32 	%r934, 1, 0, %p295;
	setp.eq.s16 	%p296, %rs22, 10;
	selp.u32 	%r935, 1, 0, %p296;
	setp.eq.s16 	%p297, %rs23, 10;
	selp.u32 	%r936, 1, 0, %p297;
	setp.eq.s16 	%p298, %rs24, 10;
	selp.u32 	%r937, 1, 0, %p298;
	setp.eq.s16 	%p299, %rs25, 10;
	selp.u32 	%r938, 1, 0, %p299;
	setp.eq.s16 	%p300, %rs26, 10;
	selp.u32 	%r939, 1, 0, %p300;
	setp.eq.s16 	%p301, %rs27, 10;
	selp.u32 	%r940, 1, 0, %p301;
	setp.eq.s16 	%p302, %rs28, 10;
	selp.u32 	%r941, 1, 0, %p302;
	setp.eq.s16 	%p303, %rs29, 10;
	selp.u32 	%r942, 1, 0, %p303;
	setp.eq.s16 	%p304, %rs30, 10;
	selp.u32 	%r943, 1, 0, %p304;
	bar.sync 	0;
	add.s32 	%r86, %r931, %r930;
	add.s32 	%r87, %r86, %r932;
	add.s32 	%r88, %r87, %r933;
	add.s32 	%r89, %r88, %r934;
	add.s32 	%r90, %r89, %r935;
	add.s32 	%r944, %r90, %r936;
	add.s32 	%r945, %r944, %r937;
	add.s32 	%r91, %r945, %r938;
	add.s32 	%r92, %r91, %r939;
	add.s32 	%r946, %r92, %r940;
	add.s32 	%r93, %r946, %r941;
	add.s32 	%r947, %r93, %r942;
	add.s32 	%r899, %r947, %r943;
	shr.u32 	%r95, %r1437, 5;
	// begin inline asm
	mov.u32 %r894, %laneid;
	// end inline asm
	mov.b32 	%r897, 1;
	mov.b32 	%r922, 0;
	mov.b32 	%r924, -1;
	// begin inline asm
	{  .reg .s32 r0;  .reg .pred p;  shfl.sync.up.b32 r0|p, %r899, %r897, %r922, %r924;  @p add.s32 r0, r0, %r899;  mov.s32 %r895, r0;}
	// end inline asm
	mov.b32 	%r903, 2;
	// begin inline asm
	{  .reg .s32 r0;  .reg .pred p;  shfl.sync.up.b32 r0|p, %r895, %r903, %r922, %r924;  @p add.s32 r0, r0, %r895;  mov.s32 %r901, r0;}
	// end inline asm
	mov.b32 	%r909, 4;
	// begin inline asm
	{  .reg .s32 r0;  .reg .pred p;  shfl.sync.up.b32 r0|p, %r901, %r909, %r922, %r924;  @p add.s32 r0, r0, %r901;  mov.s32 %r907, r0;}
	// end inline asm
	mov.b32 	%r915, 8;
	// begin inline asm
	{  .reg .s32 r0;  .reg .pred p;  shfl.sync.up.b32 r0|p, %r907, %r915, %r922, %r924;  @p add.s32 r0, r0, %r907;  mov.s32 %r913, r0;}
	// end inline asm
	mov.b32 	%r921, 16;
	// begin inline asm
	{  .reg .s32 r0;  .reg .pred p;  shfl.sync.up.b32 r0|p, %r913, %r921, %r922, %r924;  @p add.s32 r0, r0, %r913;  mov.s32 %r919, r0;}
	// end inline asm
	setp.ne.s32 	%p305, %r894, 31;
	@%p305 bra 	$L__BB10_110;
	shl.b32 	%r948, %r95, 2;
	mov.u32 	%r949, _ZZN3cub18CUB_300001_SM_10006detail6select23DeviceSelectSweepKernelINS2_10policy_hubIiciLb0ELNS0_10SelectImplE0EE10Policy1000EN6thrust24THRUST_300001_SM_1000_NS17counting_iteratorIiNS9_11use_defaultESB_SB_EENS9_6detail15normal_iteratorINS9_10device_ptrIcEEEENSE_INSF_IiEEEEPlNS0_13ScanTileStateIiLb1EEE6is_endNS0_8NullTypeEiNS2_19streaming_context_tIlLb1EEELS5_0EEEvT0_T1_T2_T3_T4_T5_T6_T7_iT8_NS1_7vsmem_tEE19static_temp_storage;
	add.s32 	%r950, %r949, %r948;
	st.shared.u32 	[%r950], %r919;
$L__BB10_110:
	sub.s32 	%r951, %r919, %r899;
	bar.sync 	0;
	ld.shared.v4.u32 	{%r952, %r953, %r954, %r955}, [_ZZN3cub18CUB_300001_SM_10006detail6select23DeviceSelectSweepKernelINS2_10policy_hubIiciLb0ELNS0_10SelectImplE0EE10Policy1000EN6thrust24THRUST_300001_SM_1000_NS17counting_iteratorIiNS9_11use_defaultESB_SB_EENS9_6detail15normal_iteratorINS9_10device_ptrIcEEEENSE_INSF_IiEEEEPlNS0_13ScanTileStateIiLb1EEE6is_endNS0_8NullTypeEiNS2_19streaming_context_tIlLb1EEELS5_0EEEvT0_T1_T2_T3_T4_T5_T6_T7_iT8_NS1_7vsmem_tEE19static_temp_storage];
	add.s32 	%r956, %r953, %r952;
	setp.eq.s32 	%p306, %r95, 2;
	selp.b32 	%r957, %r956, %r952, %p306;
	add.s32 	%r958, %r956, %r954;
	setp.eq.s32 	%p307, %r95, 3;
	selp.b32 	%r959, %r958, %r957, %p307;
	add.s32 	%r960, %r958, %r955;
	setp.eq.s32 	%p308, %r95, 4;
	selp.b32 	%r961, %r960, %r959, %p308;
	ld.shared.v4.u32 	{%r962, %r963, %r964, %r965}, [_ZZN3cub18CUB_300001_SM_10006detail6select23DeviceSelectSweepKernelINS2_10policy_hubIiciLb0ELNS0_10SelectImplE0EE10Policy1000EN6thrust24THRUST_300001_SM_1000_NS17counting_iteratorIiNS9_11use_defaultESB_SB_EENS9_6detail15normal_iteratorINS9_10device_ptrIcEEEENSE_INSF_IiEEEEPlNS0_13ScanTileStateIiLb1EEE6is_endNS0_8NullTypeEiNS2_19streaming_context_tIlLb1EEELS5_0EEEvT0_T1_T2_T3_T4_T5_T6_T7_iT8_NS1_7vsmem_tEE19static_temp_storage+16];
	add.s32 	%r966, %r960, %r962;
	setp.eq.s32 	%p309, %r95, 5;
	selp.b32 	%r967, %r966, %r961, %p309;
	add.s32 	%r968, %r966, %r963;
	setp.eq.s32 	%p310, %r95, 6;
	selp.b32 	%r969, %r968, %r967, %p310;
	add.s32 	%r970, %r968, %r964;
	setp.eq.s32 	%p311, %r95, 7;
	selp.b32 	%r971, %r970, %r969, %p311;
	add.s32 	%r972, %r970, %r965;
	setp.eq.s32 	%p312, %r95, 8;
	selp.b32 	%r973, %r972, %r971, %p312;
	ld.shared.v4.u32 	{%r974, %r975, %r976, %r977}, [_ZZN3cub18CUB_300001_SM_10006detail6select23DeviceSelectSweepKernelINS2_10policy_hubIiciLb0ELNS0_10SelectImplE0EE10Policy1000EN6thrust24THRUST_300001_SM_1000_NS17counting_iteratorIiNS9_11use_defaultESB_SB_EENS9_6detail15normal_iteratorINS9_10device_ptrIcEEEENSE_INSF_IiEEEEPlNS0_13ScanTileStateIiLb1EEE6is_endNS0_8NullTypeEiNS2_19streaming_context_tIlLb1EEELS5_0EEEvT0_T1_T2_T3_T4_T5_T6_T7_iT8_NS1_7vsmem_tEE19static_temp_storage+32];
	add.s32 	%r978, %r972, %r974;
	setp.eq.s32 	%p313, %r95, 9;
	selp.b32 	%r979, %r978, %r973, %p313;
	add.s32 	%r980, %r978, %r975;
	setp.eq.s32 	%p314, %r95, 10;
	selp.b32 	%r981, %r980, %r979, %p314;
	add.s32 	%r982, %r980, %r976;
	setp.eq.s32 	%p315, %r95, 11;
	selp.b32 	%r983, %r982, %r981, %p315;
	add.s32 	%r984, %r982, %r977;
	setp.eq.s32 	%p316, %r95, 12;
	selp.b32 	%r985, %r984, %r983, %p316;
	ld.shared.v4.u32 	{%r986, %r987, %r988, %r989}, [_ZZN3cub18CUB_300001_SM_10006detail6select23DeviceSelectSweepKernelINS2_10policy_hubIiciLb0ELNS0_10SelectImplE0EE10Policy1000EN6thrust24THRUST_300001_SM_1000_NS17counting_iteratorIiNS9_11use_defaultESB_SB_EENS9_6detail15normal_iteratorINS9_10device_ptrIcEEEENSE_INSF_IiEEEEPlNS0_13ScanTileStateIiLb1EEE6is_endNS0_8NullTypeEiNS2_19streaming_context_tIlLb1EEELS5_0EEEvT0_T1_T2_T3_T4_T5_T6_T7_iT8_NS1_7vsmem_tEE19static_temp_storage+48];
	add.s32 	%r990, %r984, %r986;
	setp.eq.s32 	%p317, %r95, 13;
	selp.b32 	%r991, %r990, %r985, %p317;
	add.s32 	%r992, %r990, %r987;
	setp.eq.s32 	%p318, %r95, 14;
	selp.b32 	%r993, %r992, %r991, %p318;
	add.s32 	%r994, %r992, %r988;
	setp.eq.s32 	%p319, %r95, 15;
	selp.b32 	%r995, %r994, %r993, %p319;
	add.s32 	%r98, %r994, %r989;
	setp.gt.u32 	%p320, %r1437, 31;
	setp.lt.u32 	%p321, %r1437, 32;
	setp.eq.s32 	%p322, %r894, 0;
	selp.b32 	%r996, 0, %r951, %p322;
	add.s32 	%r1433, %r995, %r996;
	selp.b32 	%r100, %r951, %r1433, %p321;
	@%p320 bra 	$L__BB10_126;
	setp.ne.s32 	%p323, %r1437, 0;
	mul.wide.s32 	%rd431, %r1420, 8;
	add.s64 	%rd51, %rd2, %rd431;
	@%p323 bra 	$L__BB10_113;
	st.shared.u32 	[_ZZN3cub18CUB_300001_SM_10006detail6select23DeviceSelectSweepKernelINS2_10policy_hubIiciLb0ELNS0_10SelectImplE0EE10Policy1000EN6thrust24THRUST_300001_SM_1000_NS17counting_iteratorIiNS9_11use_defaultESB_SB_EENS9_6detail15normal_iteratorINS9_10device_ptrIcEEEENSE_INSF_IiEEEEPlNS0_13ScanTileStateIiLb1EEE6is_endNS0_8NullTypeEiNS2_19streaming_context_tIlLb1EEELS5_0EEEvT0_T1_T2_T3_T4_T5_T6_T7_iT8_NS1_7vsmem_tEE19static_temp_storage+108], %r98;
	add.s64 	%rd432, %rd51, 256;
	mov.b32 	%r997, 100;
	// begin inline asm
	st.relaxed.gpu.v2.u32 [%rd432], {%r997, %r98};
	// end inline asm
$L__BB10_113:
	not.b32 	%r1003, %r1437;
	add.s32 	%r1428, %r1420, %r1003;
	mov.b32 	%r999, 675;
	// begin inline asm
	nanosleep.u32 %r999;
	// end inline asm
	mul.wide.s32 	%rd434, %r1428, 8;
	add.s64 	%rd435, %rd2, %rd434;
	add.s64 	%rd433, %rd435, 256;
	// begin inline asm
	ld.relaxed.gpu.v2.u32 {%r1430, %r1422}, [%rd433];
	// end inline asm
	mov.b32 	%r1423, 422;
$L__BB10_114:
	setp.eq.s32 	%p324, %r1430, 99;
	mov.b32 	%r1004, -1;
	vote.sync.any.pred 	%p325, %p324, %r1004;
	not.pred 	%p326, %p325;
	@%p326 bra 	$L__BB10_116;
	mul.lo.s32 	%r1186, %r1420, 16807;
	and.b32  	%r1420, %r1186, 2147483647;
	add.s32 	%r1187, %r1423, 1;
	rem.u32 	%r1183, %r1420, %r1187;
	// begin inline asm
	nanosleep.u32 %r1183;
	// end inline asm
	shr.u32 	%r1423, %r1423, 1;
	// begin inline asm
	ld.relaxed.gpu.v2.u32 {%r1430, %r1422}, [%rd433];
	// end inline asm
	bra.uni 	$L__BB10_114;
$L__BB10_116:
	setp.eq.s32 	%p327, %r1430, 101;
	mov.b32 	%r1031, -1;
	vote.sync.ballot.b32 	%r1033, %p327, %r1031;
	// begin inline asm
	mov.u32 %r1006, %lanemask_ge;
	// end inline asm
	and.b32  	%r1034, %r1033, %r1006;
	or.b32  	%r1035, %r1034, -2147483648;
	add.s32 	%r1036, %r1035, -1;
	not.b32 	%r1037, %r1035;
	and.b32  	%r1038, %r1037, %r1036;
	popc.b32 	%r1010, %r1038;
	mov.b32 	%r1009, 1;
	// begin inline asm
	shfl.sync.down.b32 %r1007, %r1422, %r1009, %r1010, %r1031;
	// end inline asm
	setp.lt.s32 	%p329, %r894, %r1010;
	selp.b32 	%r1039, %r1007, 0, %p329;
	add.s32 	%r1013, %r1039, %r1422;
	mov.b32 	%r1014, 2;
	// begin inline asm
	shfl.sync.down.b32 %r1012, %r1013, %r1014, %r1010, %r1031;
	// end inline asm
	add.s32 	%r1040, %r894, 2;
	setp.gt.s32 	%p330, %r1040, %r1010;
	selp.b32 	%r1041, 0, %r1012, %p330;
	add.s32 	%r1018, %r1013, %r1041;
	mov.b32 	%r1019, 4;
	// begin inline asm
	shfl.sync.down.b32 %r1017, %r1018, %r1019, %r1010, %r1031;
	// end inline asm
	add.s32 	%r1042, %r894, 4;
	setp.gt.s32 	%p331, %r1042, %r1010;
	selp.b32 	%r1043, 0, %r1017, %p331;
	add.s32 	%r1023, %r1018, %r1043;
	mov.b32 	%r1024, 8;
	// begin inline asm
	shfl.sync.down.b32 %r1022, %r1023, %r1024, %r1010, %r1031;
	// end inline asm
	add.s32 	%r1044, %r894, 8;
	setp.gt.s32 	%p332, %r1044, %r1010;
	selp.b32 	%r1045, 0, %r1022, %p332;
	add.s32 	%r1028, %r1023, %r1045;
	mov.b32 	%r1029, 16;
	// begin inline asm
	shfl.sync.down.b32 %r1027, %r1028, %r1029, %r1010, %r1031;
	// end inline asm
	add.s32 	%r1046, %r894, 16;
	setp.gt.s32 	%p333, %r1046, %r1010;
	selp.b32 	%r1047, 0, %r1027, %p333;
	add.s32 	%r1426, %r1028, %r1047;
	add.s64 	%rd53, %rd2, 256;
	mov.b32 	%r1424, 422;
$L__BB10_117:
	setp.ne.s32 	%p334, %r1430, 101;
	mov.b32 	%r1048, -1;
	vote.sync.all.pred 	%p335, %p334, %r1048;
	not.pred 	%p336, %p335;
	@%p336 bra 	$L__BB10_122;
	shr.u32 	%r1424, %r1424, 1;
	mul.wide.s32 	%rd531, %r1428, 8;
	add.s64 	%rd532, %rd53, %rd531;
	add.s64 	%rd530, %rd532, -256;
	// begin inline asm
	ld.relaxed.gpu.v2.u32 {%r1430, %r1431}, [%rd530];
	// end inline asm
	mov.u32 	%r1432, %r1424;
$L__BB10_119:
	setp.eq.s32 	%p398, %r1430, 99;
	mov.b32 	%r1135, -1;
	vote.sync.any.pred 	%p399, %p398, %r1135;
	not.pred 	%p400, %p399;
	@%p400 bra 	$L__BB10_121;
	mul.lo.s32 	%r1181, %r1420, 16807;
	and.b32  	%r1420, %r1181, 2147483647;
	add.s32 	%r1182, %r1432, 1;
	rem.u32 	%r1178, %r1420, %r1182;
	// begin inline asm
	nanosleep.u32 %r1178;
	// end inline asm
	shr.u32 	%r1432, %r1432, 1;
	// begin inline asm
	ld.relaxed.gpu.v2.u32 {%r1430, %r1431}, [%rd530];
	// end inline asm
	bra.uni 	$L__BB10_119;
$L__BB10_121:
	setp.eq.s32 	%p401, %r1430, 101;
	mov.b32 	%r1161, -1;
	vote.sync.ballot.b32 	%r1162, %p401, %r1161;
	and.b32  	%r1163, %r1162, %r1006;
	or.b32  	%r1164, %r1163, -2147483648;
	add.s32 	%r1165, %r1164, -1;
	not.b32 	%r1166, %r1164;
	and.b32  	%r1167, %r1166, %r1165;
	popc.b32 	%r1140, %r1167;
	mov.b32 	%r1139, 1;
	// begin inline asm
	shfl.sync.down.b32 %r1137, %r1431, %r1139, %r1140, %r1161;
	// end inline asm
	setp.lt.s32 	%p403, %r894, %r1140;
	selp.b32 	%r1168, %r1137, 0, %p403;
	add.s32 	%r1143, %r1168, %r1431;
	mov.b32 	%r1144, 2;
	// begin inline asm
	shfl.sync.down.b32 %r1142, %r1143, %r1144, %r1140, %r1161;
	// end inline asm
	setp.gt.s32 	%p404, %r1040, %r1140;
	selp.b32 	%r1170, 0, %r1142, %p404;
	add.s32 	%r1148, %r1143, %r1170;
	mov.b32 	%r1149, 4;
	// begin inline asm
	shfl.sync.down.b32 %r1147, %r1148, %r1149, %r1140, %r1161;
	// end inline asm
	setp.gt.s32 	%p405, %r1042, %r1140;
	selp.b32 	%r1172, 0, %r1147, %p405;
	add.s32 	%r1153, %r1148, %r1172;
	mov.b32 	%r1154, 8;
	// begin inline asm
	shfl.sync.down.b32 %r1152, %r1153, %r1154, %r1140, %r1161;
	// end inline asm
	setp.gt.s32 	%p406, %r1044, %r1140;
	selp.b32 	%r1174, 0, %r1152, %p406;
	add.s32 	%r1158, %r1153, %r1174;
	mov.b32 	%r1159, 16;
	// begin inline asm
	shfl.sync.down.b32 %r1157, %r1158, %r1159, %r1140, %r1161;
	// end inline asm
	setp.gt.s32 	%p407, %r1046, %r1140;
	selp.b32 	%r1176, 0, %r1157, %p407;
	add.s32 	%r1177, %r1176, %r1426;
	add.s32 	%r1426, %r1177, %r1158;
	add.s32 	%r1428, %r1428, -32;
	bra.uni 	$L__BB10_117;
$L__BB10_122:
	setp.ne.s32 	%p337, %r1437, 0;
	@%p337 bra 	$L__BB10_124;
	add.s32 	%r1051, %r1426, %r98;
	add.s64 	%rd436, %rd51, 256;
	mov.b32 	%r1050, 101;
	// begin inline asm
	st.relaxed.gpu.v2.u32 [%rd436], {%r1050, %r1051};
	// end inline asm
	st.shared.u32 	[_ZZN3cub18CUB_300001_SM_10006detail6select23DeviceSelectSweepKernelINS2_10policy_hubIiciLb0ELNS0_10SelectImplE0EE10Policy1000EN6thrust24THRUST_300001_SM_1000_NS17counting_iteratorIiNS9_11use_defaultESB_SB_EENS9_6detail15normal_iteratorINS9_10device_ptrIcEEEENSE_INSF_IiEEEEPlNS0_13ScanTileStateIiLb1EEE6is_endNS0_8NullTypeEiNS2_19streaming_context_tIlLb1EEELS5_0EEEvT0_T1_T2_T3_T4_T5_T6_T7_iT8_NS1_7vsmem_tEE19static_temp_storage+100], %r1426;
	st.shared.u32 	[_ZZN3cub18CUB_300001_SM_10006detail6select23DeviceSelectSweepKernelINS2_10policy_hubIiciLb0ELNS0_10SelectImplE0EE10Policy1000EN6thrust24THRUST_300001_SM_1000_NS17counting_iteratorIiNS9_11use_defaultESB_SB_EENS9_6detail15normal_iteratorINS9_10device_ptrIcEEEENSE_INSF_IiEEEEPlNS0_13ScanTileStateIiLb1EEE6is_endNS0_8NullTypeEiNS2_19streaming_context_tIlLb1EEELS5_0EEEvT0_T1_T2_T3_T4_T5_T6_T7_iT8_NS1_7vsmem_tEE19static_temp_storage+104], %r1051;
$L__BB10_124:
	setp.ne.s32 	%p338, %r894, 0;
	mov.u32 	%r1433, %r100;
	@%p338 bra 	$L__BB10_126;
	st.shared.u32 	[_ZZN3cub18CUB_300001_SM_10006detail6select23DeviceSelectSweepKernelINS2_10policy_hubIiciLb0ELNS0_10SelectImplE0EE10Policy1000EN6thrust24THRUST_300001_SM_1000_NS17counting_iteratorIiNS9_11use_defaultESB_SB_EENS9_6detail15normal_iteratorINS9_10device_ptrIcEEEENSE_INSF_IiEEEEPlNS0_13ScanTileStateIiLb1EEE6is_endNS0_8NullTypeEiNS2_19streaming_context_tIlLb1EEELS5_0EEEvT0_T1_T2_T3_T4_T5_T6_T7_iT8_NS1_7vsmem_tEE19static_temp_storage+80], %r1426;
	mov.u32 	%r1433, %r1426;
$L__BB10_126:
	mov.u64 	%rd54, %rd196;
	bar.sync 	0;
	setp.eq.s32 	%p339, %r1437, 0;
	ld.shared.u32 	%r1052, [_ZZN3cub18CUB_300001_SM_10006detail6select23DeviceSelectSweepKernelINS2_10policy_hubIiciLb0ELNS0_10SelectImplE0EE10Policy1000EN6thrust24THRUST_300001_SM_1000_NS17counting_iteratorIiNS9_11use_defaultESB_SB_EENS9_6detail15normal_iteratorINS9_10device_ptrIcEEEENSE_INSF_IiEEEEPlNS0_13ScanTileStateIiLb1EEE6is_endNS0_8NullTypeEiNS2_19streaming_context_tIlLb1EEELS5_0EEEvT0_T1_T2_T3_T4_T5_T6_T7_iT8_NS1_7vsmem_tEE19static_temp_storage+80];
	selp.b32 	%r1053, 0, %r1052, %p339;
	add.s32 	%r137, %r1053, %r1433;
	setp.eq.s16 	%p340, %rs17, 10;
	selp.u32 	%r1054, 1, 0, %p340;
	add.s32 	%r138, %r137, %r1054;
	add.s32 	%r139, %r86, %r137;
	add.s32 	%r140, %r87, %r137;
	add.s32 	%r141, %r88, %r137;
	add.s32 	%r142, %r89, %r137;
	add.s32 	%r143, %r90, %r137;
	setp.eq.s16 	%p341, %rs23, 10;
	selp.u32 	%r1055, 1, 0, %p341;
	add.s32 	%r144, %r143, %r1055;
	setp.eq.s16 	%p342, %rs24, 10;
	selp.u32 	%r1056, 1, 0, %p342;
	add.s32 	%r145, %r144, %r1056;
	add.s32 	%r146, %r91, %r137;
	add.s32 	%r147, %r92, %r137;
	setp.eq.s16 	%p343, %rs27, 10;
	selp.u32 	%r1057, 1, 0, %p343;
	add.s32 	%r148, %r147, %r1057;
	add.s32 	%r149, %r93, %r137;
	setp.eq.s16 	%p344, %rs29, 10;
	selp.u32 	%r1058, 1, 0, %p344;
	add.s32 	%r150, %r149, %r1058;
	ld.shared.u32 	%r151, [_ZZN3cub18CUB_300001_SM_10006detail6select23DeviceSelectSweepKernelINS2_10policy_hubIiciLb0ELNS0_10SelectImplE0EE10Policy1000EN6thrust24THRUST_300001_SM_1000_NS17counting_iteratorIiNS9_11use_defaultESB_SB_EENS9_6detail15normal_iteratorINS9_10device_ptrIcEEEENSE_INSF_IiEEEEPlNS0_13ScanTileStateIiLb1EEE6is_endNS0_8NullTypeEiNS2_19streaming_context_tIlLb1EEELS5_0EEEvT0_T1_T2_T3_T4_T5_T6_T7_iT8_NS1_7vsmem_tEE19static_temp_storage+108];
	ld.shared.u32 	%r152, [_ZZN3cub18CUB_300001_SM_10006detail6select23DeviceSelectSweepKernelINS2_10policy_hubIiciLb0ELNS0_10SelectImplE0EE10Policy1000EN6thrust24THRUST_300001_SM_1000_NS17counting_iteratorIiNS9_11use_defaultESB_SB_EENS9_6detail15normal_iteratorINS9_10device_ptrIcEEEENSE_INSF_IiEEEEPlNS0_13ScanTileStateIiLb1EEE6is_endNS0_8NullTypeEiNS2_19streaming_context_tIlLb1EEELS5_0EEEvT0_T1_T2_T3_T4_T5_T6_T7_iT8_NS1_7vsmem_tEE19static_temp_storage+100];
	setp.gt.s32 	%p345, %r151, 512;
	@%p345 bra 	$L__BB10_183;
	setp.eq.s16 	%p346, %rs17, 10;
	ld.param.u8 	%rs31, [%rd54];
	ld.param.u64 	%rd437, [%rd54+24];
	cvta.to.global.u64 	%rd55, %rd437;
	@%p346 bra 	$L__BB10_128;
	bra.uni 	$L__BB10_131;
$L__BB10_128:
	setp.ne.s16 	%p347, %rs31, 0;
	mov.b64 	%rd668, 0;
	@%p347 bra 	$L__BB10_130;
	ld.global.u64 	%rd668, [%rd55];
$L__BB10_130:
	cvt.s64.s32 	%rd439, %r137;
	add.s64 	%rd440, %rd668, %rd439;
	shl.b64 	%rd441, %rd440, 2;
	add.s64 	%rd442, %rd3, %rd441;
	st.global.u32 	[%rd442], %r72;
$L__BB10_131:
	setp.ne.s16 	%p348, %rs18, 10;
	@%p348 bra 	$L__BB10_135;
	setp.ne.s16 	%p349, %rs31, 0;
	mov.b64 	%rd669, 0;
	@%p349 bra 	$L__BB10_134;
	ld.global.u64 	%rd669, [%rd55];
$L__BB10_134:
	cvt.s64.s32 	%rd444, %r138;
	add.s64 	%rd445, %rd669, %rd444;
	shl.b64 	%rd446, %rd445, 2;
	add.s64 	%rd447, %rd3, %rd446;
	st.global.u32 	[%rd447], %r73;
$L__BB10_135:
	setp.ne.s16 	%p350, %rs19, 10;
	@%p350 bra 	$L__BB10_139;
	setp.ne.s16 	%p351, %rs31, 0;
	mov.b64 	%rd670, 0;
	@%p351 bra 	$L__BB10_138;
	ld.global.u64 	%rd670, [%rd55];
$L__BB10_138:
	cvt.s64.s32 	%rd449, %r139;
	add.s64 	%rd450, %rd670, %rd449;
	shl.b64 	%rd451, %rd450, 2;
	add.s64 	%rd452, %rd3, %rd451;
	st.global.u32 	[%rd452], %r74;
$L__BB10_139:
	setp.ne.s16 	%p352, %rs20, 10;
	@%p352 bra 	$L__BB10_143;
	setp.ne.s16 	%p353, %rs31, 0;
	mov.b64 	%rd671, 0;
	@%p353 bra 	$L__BB10_142;
	ld.global.u64 	%rd671, [%rd55];
$L__BB10_142:
	cvt.s64.s32 	%rd454, %r140;
	add.s64 	%rd455, %rd671, %rd454;
	shl.b64 	%rd456, %rd455, 2;
	add.s64 	%rd457, %rd3, %rd456;
	st.global.u32 	[%rd457], %r75;
$L__BB10_143:
	setp.ne.s16 	%p354, %rs21, 10;
	@%p354 bra 	$L__BB10_147;
	setp.ne.s16 	%p355, %rs31, 0;
	mov.b64 	%rd672, 0;
	@%p355 bra 	$L__BB10_146;
	ld.global.u64 	%rd672, [%rd55];
$L__BB10_146:
	cvt.s64.s32 	%rd459, %r141;
	add.s64 	%rd460, %rd672, %rd459;
	shl.b64 	%rd461, %rd460, 2;
	add.s64 	%rd462, %rd3, %rd461;
	st.global.u32 	[%rd462], %r76;
$L__BB10_147:
	setp.ne.s16 	%p356, %rs22, 10;
	@%p356 bra 	$L__BB10_151;
	setp.ne.s16 	%p357, %rs31, 0;
	mov.b64 	%rd673, 0;
	@%p357 bra 	$L__BB10_150;
	ld.global.u64 	%rd673, [%rd55];
$L__BB10_150:
	cvt.s64.s32 	%rd464, %r142;
	add.s64 	%rd465, %rd673, %rd464;
	shl.b64 	%rd466, %rd465, 2;
	add.s64 	%rd467, %rd3, %rd466;
	st.global.u32 	[%rd467], %r77;
$L__BB10_151:
	setp.ne.s16 	%p358, %rs23, 10;
	@%p358 bra 	$L__BB10_155;
	setp.ne.s16 	%p359, %rs31, 0;
	mov.b64 	%rd674, 0;
	@%p359 bra 	$L__BB10_154;
	ld.global.u64 	%rd674, [%rd55];
$L__BB10_154:
	cvt.s64.s32 	%rd469, %r143;
	add.s64 	%rd470, %rd674, %rd469;
	shl.b64 	%rd471, %rd470, 2;
	add.s64 	%rd472, %rd3, %rd471;
	st.global.u32 	[%rd472], %r78;
$L__BB10_155:
	setp.ne.s16 	%p360, %rs24, 10;
	@%p360 bra 	$L__BB10_159;
	setp.ne.s16 	%p361, %rs31, 0;
	mov.b64 	%rd675, 0;
	@%p361 bra 	$L__BB10_158;
	ld.global.u64 	%rd675, [%rd55];
$L__BB10_158:
	cvt.s64.s32 	%rd474, %r144;
	add.s64 	%rd475, %rd675, %rd474;
	shl.b64 	%rd476, %rd475, 2;
	add.s64 	%rd477, %rd3, %rd476;
	st.global.u32 	[%rd477], %r79;
$L__BB10_159:
	setp.ne.s16 	%p362, %rs25, 10;
	@%p362 bra 	$L__BB10_163;
	setp.ne.s16 	%p363, %rs31, 0;
	mov.b64 	%rd676, 0;
	@%p363 bra 	$L__BB10_162;
	ld.global.u64 	%rd676, [%rd55];
$L__BB10_162:
	cvt.s64.s32 	%rd479, %r145;
	add.s64 	%rd480, %rd676, %rd479;
	shl.b64 	%rd481, %rd480, 2;
	add.s64 	%rd482, %rd3, %rd481;
	st.global.u32 	[%rd482], %r80;
$L__BB10_163:
	setp.ne.s16 	%p364, %rs26, 10;
	@%p364 bra 	$L__BB10_167;
	setp.ne.s16 	%p365, %rs31, 0;
	mov.b64 	%rd677, 0;
	@%p365 bra 	$L__BB10_166;
	ld.global.u64 	%rd677, [%rd55];
$L__BB10_166:
	cvt.s64.s32 	%rd484, %r146;
	add.s64 	%rd485, %rd677, %rd484;
	shl.b64 	%rd486, %rd485, 2;
	add.s64 	%rd487, %rd3, %rd486;
	st.global.u32 	[%rd487], %r81;
$L__BB10_167:
	setp.ne.s16 	%p366, %rs27, 10;
	@%p366 bra 	$L__BB10_171;
	setp.ne.s16 	%p367, %rs31, 0;
	mov.b64 	%rd678, 0;
	@%p367 bra 	$L__BB10_170;
	ld.global.u64 	%rd678, [%rd55];
$L__BB10_170:
	cvt.s64.s32 	%rd489, %r147;
	add.s64 	%rd490, %rd678, %rd489;
	shl.b64 	%rd491, %rd490, 2;
	add.s64 	%rd492, %rd3, %rd491;
	st.global.u32 	[%rd492], %r82;
$L__BB10_171:
	setp.ne.s16 	%p368, %rs28, 10;
	@%p368 bra 	$L__BB10_175;
	setp.ne.s16 	%p369, %rs31, 0;
	mov.b64 	%rd679, 0;
	@%p369 bra 	$L__BB10_174;
	ld.global.u64 	%rd679, [%rd55];
$L__BB10_174:
	cvt.s64.s32 	%rd494, %r148;
	add.s64 	%rd495, %rd679, %rd494;
	shl.b64 	%rd496, %rd495, 2;
	add.s64 	%rd497, %rd3, %rd496;
	st.global.u32 	[%rd497], %r83;
$L__BB10_175:
	setp.ne.s16 	%p370, %rs29, 10;
	@%p370 bra 	$L__BB10_179;
	setp.ne.s16 	%p371, %rs31, 0;
	mov.b64 	%rd680, 0;
	@%p371 bra 	$L__BB10_178;
	ld.global.u64 	%rd680, [%rd55];
$L__BB10_178:
	cvt.s64.s32 	%rd499, %r149;
	add.s64 	%rd500, %rd680, %rd499;
	shl.b64 	%rd501, %rd500, 2;
	add.s64 	%rd502, %rd3, %rd501;
	st.global.u32 	[%rd502], %r84;
$L__BB10_179:
	setp.ne.s16 	%p372, %rs30, 10;
	@%p372 bra 	$L__BB10_517;
	setp.ne.s16 	%p373, %rs31, 0;
	mov.b64 	%rd681, 0;
	@%p373 bra 	$L__BB10_182;
	ld.global.u64 	%rd681, [%rd55];
$L__BB10_182:
	cvt.s64.s32 	%rd504, %r150;
	add.s64 	%rd505, %rd681, %rd504;
	shl.b64 	%rd506, %rd505, 2;
	add.s64 	%rd507, %rd3, %rd506;
	st.global.u32 	[%rd507], %r85;
	bra.uni 	$L__BB10_517;
$L__BB10_183:
	setp.ne.s16 	%p374, %rs17, 10;
	bar.sync 	0;
	@%p374 bra 	$L__BB10_185;
	sub.s32 	%r1059, %r137, %r152;
	shl.b32 	%r1060, %r1059, 2;
	mov.u32 	%r1061, _ZZN3cub18CUB_300001_SM_10006detail6select23DeviceSelectSweepKernelINS2_10policy_hubIiciLb0ELNS0_10SelectImplE0EE10Policy1000EN6thrust24THRUST_300001_SM_1000_NS17counting_iteratorIiNS9_11use_defaultESB_SB_EENS9_6detail15normal_iteratorINS9_10device_ptrIcEEEENSE_INSF_IiEEEEPlNS0_13ScanTileStateIiLb1EEE6is_endNS0_8NullTypeEiNS2_19streaming_context_tIlLb1EEELS5_0EEEvT0_T1_T2_T3_T4_T5_T6_T7_iT8_NS1_7vsmem_tEE19static_temp_storage;
	add.s32 	%r1062, %r1061, %r1060;
	st.shared.u32 	[%r1062], %r72;
$L__BB10_185:
	setp.ne.s16 	%p375, %rs18, 10;
	@%p375 bra 	$L__BB10_187;
	sub.s32 	%r1063, %r138, %r152;
	shl.b32 	%r1064, %r1063, 2;
	mov.u32 	%r1065, _ZZN3cub18CUB_300001_SM_10006detail6select23DeviceSelectSweepKernelINS2_10policy_hubIiciLb0ELNS0_10SelectImplE0EE10Policy1000EN6thrust24THRUST_300001_SM_1000_NS17counting_iteratorIiNS9_11use_defaultESB_SB_EENS9_6detail15normal_iteratorINS9_10device_ptrIcEEEENSE_INSF_IiEEEEPlNS0_13ScanTileStateIiLb1EEE6is_endNS0_8NullTypeEiNS2_19streaming_context_tIlLb1EEELS5_0EEEvT0_T1_T2_T3_T4_T5_T6_T7_iT8_NS1_7vsmem_tEE19static_temp_storage;
	add.s32 	%r1066, %r1065, %r1064;
	st.shared.u32 	[%r1066], %r73;
$L__BB10_187:
	setp.ne.s16 	%p376, %rs19, 10;
	@%p376 bra 	$L__BB10_189;
	sub.s32 	%r1067, %r139, %r152;
	shl.b32 	%r1068, %r1067, 2;
	mov.u32 	%r1069, _ZZN3cub18CUB_300001_SM_10006detail6select23DeviceSelectSweepKernelINS2_10policy_hubIiciLb0ELNS0_10SelectImplE0EE10Policy1000EN6thrust24THRUST_300001_SM_1000_NS17counting_iteratorIiNS9_11use_defaultESB_SB_EENS9_6detail15normal_iteratorINS9_10device_ptrIcEEEENSE_INSF_IiEEEEPlNS0_13ScanTileStateIiLb1EEE6is_endNS0_8NullTypeEiNS2_19streaming_context_tIlLb1EEELS5_0EEEvT0_T1_T2_T3_T4_T5_T6_T7_iT8_NS1_7vsmem_tEE19static_temp_storage;
	add.s32 	%r1070, %r1069, %r1068;
	st.shared.u32 	[%r1070], %r74;
$L__BB10_189:
	setp.ne.s16 	%p377, %rs20, 10;
	@%p377 bra 	$L__BB10_191;
	sub.s32 	%r1071, %r140, %r152;
	shl.b32 	%r1072, %r1071, 2;
	mov.u32 	%r1073, _ZZN3cub18CUB_300001_SM_10006detail6select23DeviceSelectSweepKernelINS2_10policy_hubIiciLb0ELNS0_10SelectImplE0EE10Policy1000EN6thrust24THRUST_300001_SM_1000_NS17counting_iteratorIiNS9_11use_defaultESB_SB_EENS9_6detail15normal_iteratorINS9_10device_ptrIcEEEENSE_INSF_IiEEEEPlNS0_13ScanTileStateIiLb1EEE6is_endNS0_8NullTypeEiNS2_19streaming_context_tIlLb1EEELS5_0EEEvT0_T1_T2_T3_T4_T5_T6_T7_iT8_NS1_7vsmem_tEE19static_temp_storage;
	add.s32 	%r1074, %r1073, %r1072;
	st.shared.u32 	[%r1074], %r75;
$L__BB10_191:
	setp.ne.s16 	%p378, %rs21, 10;
	@%p378 bra 	$L__BB10_193;
	sub.s32 	%r1075, %r141, %r152;
	shl.b32 	%r1076, %r1075, 2;
	mov.u32 	%r1077, _ZZN3cub18CUB_300001_SM_10006detail6select23DeviceSelectSweepKernelINS2_10policy_hubIiciLb0ELNS0_10SelectImplE0EE10Policy1000EN6thrust24THRUST_300001_SM_1000_NS17counting_iteratorIiNS9_11use_defaultESB_SB_EENS9_6detail15normal_iteratorINS9_10device_ptrIcEEEENSE_INSF_IiEEEEPlNS0_13ScanTileStateIiLb1EEE6is_endNS0_8NullTypeEiNS2_19streaming_context_tIlLb1EEELS5_0EEEvT0_T1_T2_T3_T4_T5_T6_T7_iT8_NS1_7vsmem_tEE19static_temp_storage;
	add.s32 	%r1078, %r1077, %r1076;
	st.shared.u32 	[%r1078], %r76;
$L__BB10_193:
	setp.ne.s16 	%p379, %rs22, 10;
	@%p379 bra 	$L__BB10_195;
	sub.s32 	%r1079, %r142, %r152;
	shl.b32 	%r1080, %r1079, 2;
	mov.u32 	%r1081, _ZZN3cub18CUB_300001_SM_10006detail6select23DeviceSelectSweepKernelINS2_10policy_hubIiciLb0ELNS0_10SelectImplE0EE10Policy1000EN6thrust24THRUST_300001_SM_1000_NS17counting_iteratorIiNS9_11use_defaultESB_SB_EENS9_6detail15normal_iteratorINS9_10device_ptrIcEEEENSE_INSF_IiEEEEPlNS0_13ScanTileStateIiLb1EEE6is_endNS0_8NullTypeEiNS2_19streaming_context_tIlLb1EEELS5_0EEEvT0_T1_T2_T3_T4_T5_T6_T7_iT8_NS1_7vsmem_tEE19static_temp_storage;
	add.s32 	%r1082, %r1081, %r1080;
	st.shared.u32 	[%r1082], %r77;
$L__BB10_195:
	setp.ne.s16 	%p380, %rs23, 10;
	@%p380 bra 	$L__BB10_197;
	sub.s32 	%r1083, %r143, %r152;
	shl.b32 	%r1084, %r1083, 2;
	mov.u32 	%r1085, _ZZN3cub18CUB_300001_SM_10006detail6select23DeviceSelectSweepKernelINS2_10policy_hubIiciLb0ELNS0_10SelectImplE0EE10Policy1000EN6thrust24THRUST_300001_SM_1000_NS17counting_iteratorIiNS9_11use_defaultESB_SB_EENS9_6detail15normal_iteratorINS9_10device_ptrIcEEEENSE_INSF_IiEEEEPlNS0_13ScanTileStateIiLb1EEE6is_endNS0_8NullTypeEiNS2_19streaming_context_tIlLb1EEELS5_0EEEvT0_T1_T2_T3_T4_T5_T6_T7_iT8_NS1_7vsmem_tEE19static_temp_storage;
	add.s32 	%r1086, %r1085, %r1084;
	st.shared.u32 	[%r1086], %r78;
$L__BB10_197:
	setp.ne.s16 	%p381, %rs24, 10;
	@%p381 bra 	$L__BB10_199;
	sub.s32 	%r1087, %r144, %r152;
	shl.b32 	%r1088, %r1087, 2;
	mov.u32 	%r1089, _ZZN3cub18CUB_300001_SM_10006detail6select23DeviceSelectSweepKernelINS2_10policy_hubIiciLb0ELNS0_10SelectImplE0EE10Policy1000EN6thrust24THRUST_300001_SM_1000_NS17counting_iteratorIiNS9_11use_defaultESB_SB_EENS9_6detail15normal_iteratorINS9_10device_ptrIcEEEENSE_INSF_IiEEEEPlNS0_13ScanTileStateIiLb1EEE6is_endNS0_8NullTypeEiNS2_19streaming_context_tIlLb1EEELS5_0EEEvT0_T1_T2_T3_T4_T5_T6_T7_iT8_NS1_7vsmem_tEE19static_temp_storage;
	add.s32 	%r1090, %r1089, %r1088;
	st.shared.u32 	[%r1090], %r79;
$L__BB10_199:
	setp.ne.s16 	%p382, %rs25, 10;
	@%p382 bra 	$L__BB10_201;
	sub.s32 	%r1091, %r145, %r152;
	shl.b32 	%r1092, %r1091, 2;
	mov.u32 	%r1093, _ZZN3cub18CUB_300001_SM_10006detail6select23DeviceSelectSweepKernelINS2_10policy_hubIiciLb0ELNS0_10SelectImplE0EE10Policy1000EN6thrust24THRUST_300001_SM_1000_NS17counting_iteratorIiNS9_11use_defaultESB_SB_EENS9_6detail15normal_iteratorINS9_10device_ptrIcEEEENSE_INSF_IiEEEEPlNS0_13ScanTileStateIiLb1EEE6is_endNS0_8NullTypeEiNS2_19streaming_context_tIlLb1EEELS5_0EEEvT0_T1_T2_T3_T4_T5_T6_T7_iT8_NS1_7vsmem_tEE19static_temp_storage;
	add.s32 	%r1094, %r1093, %r1092;
	st.shared.u32 	[%r1094], %r80;
$L__BB10_201:
	setp.ne.s16 	%p383, %rs26, 10;
	@%p383 bra 	$L__BB10_203;
	sub.s32 	%r1095, %r146, %r152;
	shl.b32 	%r1096, %r1095, 2;
	mov.u32 	%r1097, _ZZN3cub18CUB_300001_SM_10006detail6select23DeviceSelectSweepKernelINS2_10policy_hubIiciLb0ELNS0_10SelectImplE0EE10Policy1000EN6thrust24THRUST_300001_SM_1000_NS17counting_iteratorIiNS9_11use_defaultESB_SB_EENS9_6detail15normal_iteratorINS9_10device_ptrIcEEEENSE_INSF_IiEEEEPlNS0_13ScanTileStateIiLb1EEE6is_endNS0_8NullTypeEiNS2_19streaming_context_tIlLb1EEELS5_0EEEvT0_T1_T2_T3_T4_T5_T6_T7_iT8_NS1_7vsmem_tEE19static_temp_storage;
	add.s32 	%r1098, %r1097, %r1096;
	st.shared.u32 	[%r1098], %r81;
$L__BB10_203:
	setp.ne.s16 	%p384, %rs27, 10;
	@%p384 bra 	$L__BB10_205;
	sub.s32 	%r1099, %r147, %r152;
	shl.b32 	%r1100, %r1099, 2;
	mov.u32 	%r1101, _ZZN3cub18CUB_300001_SM_10006detail6select23DeviceSelectSweepKernelINS2_10policy_hubIiciLb0ELNS0_10SelectImplE0EE10Policy1000EN6thrust24THRUST_300001_SM_1000_NS17counting_iteratorIiNS9_11use_defaultESB_SB_EENS9_6detail15normal_iteratorINS9_10device_ptrIcEEEENSE_INSF_IiEEEEPlNS0_13ScanTileStateIiLb1EEE6is_endNS0_8NullTypeEiNS2_19streaming_context_tIlLb1EEELS5_0EEEvT0_T1_T2_T3_T4_T5_T6_T7_iT8_NS1_7vsmem_tEE19static_temp_storage;
	add.s32 	%r1102, %r1101, %r1100;
	st.shared.u32 	[%r1102], %r82;
$L__BB10_205:
	setp.ne.s16 	%p385, %rs28, 10;
	@%p385 bra 	$L__BB10_207;
	sub.s32 	%r1103, %r148, %r152;
	shl.b32 	%r1104, %r1103, 2;
	mov.u32 	%r1105, _ZZN3cub18CUB_300001_SM_10006detail6select23DeviceSelectSweepKernelINS2_10policy_hubIiciLb0ELNS0_10SelectImplE0EE10Policy1000EN6thrust24THRUST_300001_SM_1000_NS17counting_iteratorIiNS9_11use_defaultESB_SB_EENS9_6detail15normal_iteratorINS9_10device_ptrIcEEEENSE_INSF_IiEEEEPlNS0_13ScanTileStateIiLb1EEE6is_endNS0_8NullTypeEiNS2_19streaming_context_tIlLb1EEELS5_0EEEvT0_T1_T2_T3_T4_T5_T6_T7_iT8_NS1_7vsmem_tEE19static_temp_storage;
	add.s32 	%r1106, %r1105, %r1104;
	st.shared.u32 	[%r1106], %r83;
$L__BB10_207:
	setp.ne.s16 	%p386, %rs29, 10;
	@%p386 bra 	$L__BB10_209;
	sub.s32 	%r1107, %r149, %r152;
	shl.b32 	%r1108, %r1107, 2;
	mov.u32 	%r1109, _ZZN3cub18CUB_300001_SM_10006detail6select23DeviceSelectSweepKernelINS2_10policy_hubIiciLb0ELNS0_10SelectImplE0EE10Policy1000EN6thrust24THRUST_300001_SM_1000_NS17counting_iteratorIiNS9_11use_defaultESB_SB_EENS9_6detail15normal_iteratorINS9_10device_ptrIcEEEENSE_INSF_IiEEEEPlNS0_13ScanTileStateIiLb1EEE6is_endNS0_8NullTypeEiNS2_19streaming_context_tIlLb1EEELS5_0EEEvT0_T1_T2_T3_T4_T5_T6_T7_iT8_NS1_7vsmem_tEE19static_temp_storage;
	add.s32 	%r1110, %r1109, %r1108;
	st.shared.u32 	[%r1110], %r84;
$L__BB10_209:
	setp.ne.s16 	%p387, %rs30, 10;
	@%p387 bra 	$L__BB10_211;
	sub.s32 	%r1111, %r150, %r152;
	shl.b32 	%r1112, %r1111, 2;
	mov.u32 	%r1113, _ZZN3cub18CUB_300001_SM_10006detail6select23DeviceSelectSweepKernelINS2_10policy_hubIiciLb0ELNS0_10SelectImplE0EE10Policy1000EN6thrust24THRUST_300001_SM_1000_NS17counting_iteratorIiNS9_11use_defaultESB_SB_EENS9_6detail15normal_iteratorINS9_10device_ptrIcEEEENSE_INSF_IiEEEEPlNS0_13ScanTileStateIiLb1EEE6is_endNS0_8NullTypeEiNS2_19streaming_context_tIlLb1EEELS5_0EEEvT0_T1_T2_T3_T4_T5_T6_T7_iT8_NS1_7vsmem_tEE19static_temp_storage;
	add.s32 	%r1114, %r1113, %r1112;
	st.shared.u32 	[%r1114], %r85;
$L__BB10_211:
	bar.sync 	0;
	setp.ge.s32 	%p388, %r1437, %r151;
	@%p388 bra 	$L__BB10_517;
	ld.param.u8 	%rs32, [%rd54];
	ld.param.u64 	%rd508, [%rd54+24];
	cvta.to.global.u64 	%rd56, %rd508;
	not.b32 	%r1115, %r1437;
	add.s32 	%r153, %r151, %r1115;
	and.b32  	%r1116, %r153, 1536;
	setp.eq.s32 	%p389, %r1116, 1536;
	@%p389 bra 	$L__BB10_217;
	shr.u32 	%r1117, %r153, 9;
	add.s32 	%r1118, %r1117, 1;
	and.b32  	%r1119, %r1118, 3;
	add.s32 	%r1436, %r1437, %r152;
	shl.b32 	%r1120, %r1437, 2;
	mov.u32 	%r1121, _ZZN3cub18CUB_300001_SM_10006detail6select23DeviceSelectSweepKernelINS2_10policy_hubIiciLb0ELNS0_10SelectImplE0EE10Policy1000EN6thrust24THRUST_300001_SM_1000_NS17counting_iteratorIiNS9_11use_defaultESB_SB_EENS9_6detail15normal_iteratorINS9_10device_ptrIcEEEENSE_INSF_IiEEEEPlNS0_13ScanTileStateIiLb1EEE6is_endNS0_8NullTypeEiNS2_19streaming_context_tIlLb1EEELS5_0EEEvT0_T1_T2_T3_T4_T5_T6_T7_iT8_NS1_7vsmem_tEE19static_temp_storage;
	add.s32 	%r1435, %r1121, %r1120;
	neg.s32 	%r1434, %r1119;
	shl.b32 	%r1122, %r1118, 9;
	and.b32  	%r1123, %r1122, 1536;
	add.s32 	%r1437, %r1437, %r1123;
$L__BB10_214:
	.pragma "nounroll";
	setp.ne.s16 	%p390, %rs32, 0;
	mov.b64 	%rd663, 0;
	@%p390 bra 	$L__BB10_216;
	ld.global.u64 	%rd663, [%rd56];
$L__BB10_216:
	cvt.s64.s32 	%rd510, %r1436;
	add.s64 	%rd511, %rd663, %rd510;
	shl.b64 	%rd512, %rd511, 2;
	add.s64 	%rd513, %rd3, %rd512;
	ld.shared.u32 	%r1124, [%r1435];
	st.global.u32 	[%rd513], %r1124;
	add.s32 	%r1436, %r1436, 512;
	add.s32 	%r1435, %r1435, 2048;
	add.s32 	%r1434, %r1434, 1;
	setp.ne.s32 	%p391, %r1434, 0;
	@%p391 bra 	$L__BB10_214;
$L__BB10_217:
	setp.lt.u32 	%p392, %r153, 1536;
	@%p392 bra 	$L__BB10_517;
	add.s32 	%r1439, %r1437, %r152;
	shl.b32 	%r1125, %r1437, 2;
	mov.u32 	%r1126, _ZZN3cub18CUB_300001_SM_10006detail6select23DeviceSelectSweepKernelINS2_10policy_hubIiciLb0ELNS0_10SelectImplE0EE10Policy1000EN6thrust24THRUST_300001_SM_1000_NS17counting_iteratorIiNS9_11use_defaultESB_SB_EENS9_6detail15normal_iteratorINS9_10device_ptrIcEEEENSE_INSF_IiEEEEPlNS0_13ScanTileStateIiLb1EEE6is_endNS0_8NullTypeEiNS2_19streaming_context_tIlLb1EEELS5_0EEEvT0_T1_T2_T3_T4_T5_T6_T7_iT8_NS1_7vsmem_tEE19static_temp_storage;
	add.s32 	%r1127, %r1125, %r1126;
	add.s32 	%r1438, %r1127, 4096;
$L__BB10_219:
	setp.ne.s16 	%p393, %rs32, 0;
	cvt.s64.s32 	%rd59, %r1439;
	mov.b64 	%rd664, 0;
	@%p393 bra 	$L__BB10_221;
	ld.global.u64 	%rd664, [%rd56];
$L__BB10_221:
	setp.ne.s16 	%p394, %rs32, 0;
	add.s64 	%rd516, %rd664, %rd59;
	shl.b64 	%rd517, %rd516, 2;
	add.s64 	%rd518, %rd3, %rd517;
	ld.shared.u32 	%r1128, [%r1438+-4096];
	st.global.u32 	[%rd518], %r1128;
	mov.b64 	%rd665, 0;
	@%p394 bra 	$L__BB10_223;
	ld.global.u64 	%rd665, [%rd56];
$L__BB10_223:
	setp.ne.s16 	%p395, %rs32, 0;
	add.s64 	%rd520, %rd665, %rd59;
	shl.b64 	%rd521, %rd520, 2;
	add.s64 	%rd522, %rd3, %rd521;
	ld.shared.u32 	%r1129, [%r1438+-2048];
	st.global.u32 	[%rd522+2048], %r1129;
	mov.b64 	%rd666, 0;
	@%p395 bra 	$L__BB10_225;
	ld.global.u64 	%rd666, [%rd56];
$L__BB10_225:
	setp.ne.s16 	%p396, %rs32, 0;
	add.s64 	%rd524, %rd666, %rd59;
	shl.b64 	%rd525, %rd524, 2;
	add.s64 	%rd526, %rd3, %rd525;
	ld.shared.u32 	%r1130, [%r1438];
	st.global.u32 	[%rd526+4096], %r1130;
	mov.b64 	%rd667, 0;
	@%p396 bra 	$L__BB10_227;
	ld.global.u64 	%rd667, [%rd56];
$L__BB10_227:
	cvt.u32.u64 	%r1131, %rd59;
	add.s64 	%rd527, %rd667, %rd59;
	shl.b64 	%rd528, %rd527, 2;
	add.s64 	%rd529, %rd3, %rd528;
	ld.shared.u32 	%r1132, [%r1438+2048];
	st.global.u32 	[%rd529+6144], %r1132;
	add.s32 	%r1437, %r1437, 2048;
	add.s32 	%r1439, %r1131, 2048;
	add.s32 	%r1438, %r1438, 8192;
	setp.lt.s32 	%p397, %r1437, %r151;
	@%p397 bra 	$L__BB10_219;
	bra.uni 	$L__BB10_517;
$L__BB10_228:
	ld.param.u32 	%r1412, [_ZN3cub18CUB_300001_SM_10006detail6select23DeviceSelectSweepKernelINS2_10policy_hubIiciLb0ELNS0_10SelectImplE0EE10Policy1000EN6thrust24THRUST_300001_SM_1000_NS17counting_iteratorIiNS9_11use_defaultESB_SB_EENS9_6detail15normal_iteratorINS9_10device_ptrIcEEEENSE_INSF_IiEEEEPlNS0_13ScanTileStateIiLb1EEE6is_endNS0_8NullTypeEiNS2_19streaming_context_tIlLb1EEELS5_0EEEvT0_T1_T2_T3_T4_T5_T6_T7_iT8_NS1_7vsmem_tE_param_7];
	sub.s32 	%r173, %r1412, %r3;
	setp.ne.s32 	%p2, %r1420, 0;
	@%p2 bra 	$L__BB10_361;
	ld.param.u8 	%rs71, [%rd1];
	setp.eq.s16 	%p158, %rs71, 0;
	ld.param.u64 	%rd309, [%rd1+16];
	cvt.u32.u64 	%r725, %rd309;
	selp.b32 	%r726, %r725, 0, %p158;
	mov.u32 	%r1457, %tid.x;
	mul.lo.s32 	%r727, %r1457, 14;
	add.s32 	%r728, %r1, %r3;
	add.s32 	%r729, %r728, %r726;
	setp.ge.s32 	%p159, %r727, %r173;
	add.s32 	%r175, %r729, %r727;
	or.b32  	%r176, %r727, 1;
	add.s32 	%r177, %r175, 1;
	add.s32 	%r178, %r727, 2;
	add.s32 	%r179, %r175, 2;
	add.s32 	%r180, %r727, 3;
	add.s32 	%r181, %r175, 3;
	add.s32 	%r182, %r727, 4;
	add.s32 	%r183, %r175, 4;
	add.s32 	%r184, %r727, 5;
	add.s32 	%r185, %r175, 5;
	add.s32 	%r186, %r727, 6;
	add.s32 	%r187, %r175, 6;
	add.s32 	%r188, %r727, 7;
	add.s32 	%r189, %r175, 7;
	add.s32 	%r190, %r727, 8;
	add.s32 	%r191, %r175, 8;
	add.s32 	%r192, %r727, 9;
	add.s32 	%r193, %r175, 9;
	add.s32 	%r194, %r727, 10;
	add.s32 	%r195, %r175, 10;
	add.s32 	%r196, %r727, 11;
	add.s32 	%r197, %r175, 11;
	add.s32 	%r198, %r727, 12;
	add.s32 	%r199, %r175, 12;
	add.s32 	%r200, %r727, 13;
	add.s32 	%r201, %r175, 13;
	bar.sync 	0;
	selp.b64 	%rd310, %rd309, 0, %p158;
	cvt.u64.u32 	%rd311, %r3;
	add.s64 	%rd312, %rd310, %rd311;
	cvt.u64.u32 	%rd313, %r727;
	add.s64 	%rd314, %rd312, %rd313;
	add.s64 	%rd96, %rd4, %rd314;
	mov.b32 	%r1441, 1;
	@%p159 bra 	$L__BB10_231;
	ld.global.u8 	%rs72, [%rd96];
	setp.eq.s16 	%p160, %rs72, 10;
	selp.u32 	%r1441, 1, 0, %p160;
$L__BB10_231:
	setp.ge.s32 	%p161, %r176, %r173;
	mov.b32 	%r1442, 1;
	@%p161 bra 	$L__BB10_233;
	ld.global.u8 	%rs73, [%rd96+1];
	setp.eq.s16 	%p162, %rs73, 10;
	selp.u32 	%r1442, 1, 0, %p162;
$L__BB10_233:
	setp.ge.s32 	%p163, %r178, %r173;
	mov.b32 	%r1443, 1;
	@%p163 bra 	$L__BB10_235;
	ld.global.u8 	%rs74, [%rd96+2];
	setp.eq.s16 	%p164, %rs74, 10;
	selp.u32 	%r1443, 1, 0, %p164;
$L__BB10_235:
	setp.ge.s32 	%p165, %r180, %r173;
	mov.b32 	%r1444, 1;
	@%p165 bra 	$L__BB10_237;
	ld.global.u8 	%rs75, [%rd96+3];
	setp.eq.s16 	%p166, %rs75, 10;
	selp.u32 	%r1444, 1, 0, %p166;
$L__BB10_237:
	setp.ge.s32 	%p167, %r182, %r173;
	mov.b32 	%r1445, 1;
	@%p167 bra 	$L__BB10_239;
	ld.global.u8 	%rs76, [%rd96+4];
	setp.eq.s16 	%p168, %rs76, 10;
	selp.u32 	%r1445, 1, 0, %p168;
$L__BB10_239:
	setp.ge.s32 	%p169, %r184, %r173;
	mov.b32 	%r1446, 1;
	@%p169 bra 	$L__BB10_241;
	ld.global.u8 	%rs77, [%rd96+5];
	setp.eq.s16 	%p170, %rs77, 10;
	selp.u32 	%r1446, 1, 0, %p170;
$L__BB10_241:
	setp.ge.s32 	%p171, %r186, %r173;
	mov.b32 	%r1447, 1;
	@%p171 bra 	$L__BB10_243;
	ld.global.u8 	%rs78, [%rd96+6];
	setp.eq.s16 	%p172, %rs78, 10;
	selp.u32 	%r1447, 1, 0, %p172;
$L__BB10_243:
	setp.ge.s32 	%p173, %r188, %r173;
	mov.b32 	%r1448, 1;
	@%p173 bra 	$L__BB10_245;
	ld.global.u8 	%rs79, [%rd96+7];
	setp.eq.s16 	%p174, %rs79, 10;
	selp.u32 	%r1448, 1, 0, %p174;
$L__BB10_245:
	setp.ge.s32 	%p175, %r190, %r173;
	mov.b32 	%r1449, 1;
	@%p175 bra 	$L__BB10_247;
	ld.global.u8 	%rs80, [%rd96+8];
	setp.eq.s16 	%p176, %rs80, 10;
	selp.u32 	%r1449, 1, 0, %p176;
$L__BB10_247:
	setp.ge.s32 	%p177, %r192, %r173;
	mov.b32 	%r1450, 1;
	@%p177 bra 	$L__BB10_249;
	ld.global.u8 	%rs81, [%rd96+9];
	setp.eq.s16 	%p178, %rs81, 10;
	selp.u32 	%r1450, 1, 0, %p178;
$L__BB10_249:
	setp.ge.s32 	%p179, %r194, %r173;
	mov.b32 	%r1451, 1;
	@%p179 bra 	$L__BB10_251;
	ld.global.u8 	%rs82, [%rd96+10];
	setp.eq.s16 	%p180, %rs82, 10;
	selp.u32 	%r1451, 1, 0, %p180;
$L__BB10_251:
	setp.ge.s32 	%p181, %r196, %r173;
	mov.b32 	%r1452, 1;
	@%p181 bra 	$L__BB10_253;
	ld.global.u8 	%rs83, [%rd96+11];
	setp.eq.s16 	%p182, %rs83, 10;
	selp.u32 	%r1452, 1, 0, %p182;
$L__BB10_253:
	setp.ge.s32 	%p183, %r198, %r173;
	mov.b32 	%r1453, 1;
	@%p183 bra 	$L__BB10_255;
	ld.global.u8 	%rs84, [%rd96+12];
	setp.eq.s16 	%p184, %rs84, 10;
	selp.u32 	%r1453, 1, 0, %p184;
$L__BB10_255:
	setp.ge.s32 	%p185, %r200, %r173;
	mov.b32 	%r1454, 1;
	@%p185 bra 	$L__BB10_257;
	ld.global.u8 	%rs85, [%rd96+13];
	setp.eq.s16 	%p186, %rs85, 10;
	selp.u32 	%r1454, 1, 0, %p186;
$L__BB10_257:
	bar.sync 	0;
	add.s32 	%r230, %r1442, %r1441;
	add.s32 	%r774, %r1443, %r230;
	add.s32 	%r775, %r1444, %r774;
	add.s32 	%r231, %r1445, %r775;
	add.s32 	%r232, %r1446, %r231;
	add.s32 	%r776, %r1447, %r232;
	add.s32 	%r777, %r1448, %r776;
	add.s32 	%r778, %r1449, %r777;
	add.s32 	%r779, %r1450, %r778;
	add.s32 	%r780, %r1451, %r779;
	add.s32 	%r781, %r1452, %r780;
	add.s32 	%r782, %r1453, %r781;
	add.s32 	%r748, %r1454, %r782;
	shr.u32 	%r234, %r1457, 5;
	// begin inline asm
	mov.u32 %r743, %laneid;
	// end inline asm
	mov.b32 	%r746, 1;
	mov.b32 	%r771, 0;
	mov.b32 	%r773, -1;
	// begin inline asm
	{  .reg .s32 r0;  .reg .pred p;  shfl.sync.up.b32 r0|p, %r748, %r746, %r771, %r773;  @p add.s32 r0, r0, %r748;  mov.s32 %r744, r0;}
	// end inline asm
	mov.b32 	%r752, 2;
	// begin inline asm
	{  .reg .s32 r0;  .reg .pred p;  shfl.sync.up.b32 r0|p, %r744, %r752, %r771, %r773;  @p add.s32 r0, r0, %r744;  mov.s32 %r750, r0;}
	// end inline asm
	mov.b32 	%r758, 4;
	// begin inline asm
	{  .reg .s32 r0;  .reg .pred p;  shfl.sync.up.b32 r0|p, %r750, %r758, %r771, %r773;  @p add.s32 r0, r0, %r750;  mov.s32 %r756, r0;}
	// end inline asm
	mov.b32 	%r764, 8;
	// begin inline asm
	{  .reg .s32 r0;  .reg .pred p;  shfl.sync.up.b32 r0|p, %r756, %r764, %r771, %r773;  @p add.s32 r0, r0, %r756;  mov.s32 %r762, r0;}
	// end inline asm
	mov.b32 	%r770, 16;
	// begin inline asm
	{  .reg .s32 r0;  .reg .pred p;  shfl.sync.up.b32 r0|p, %r762, %r770, %r771, %r773;  @p add.s32 r0, r0, %r762;  mov.s32 %r768, r0;}
	// end inline asm
	setp.ne.s32 	%p187, %r743, 31;
	@%p187 bra 	$L__BB10_259;
	shl.b32 	%r783, %r234, 2;
	mov.u32 	%r784, _ZZN3cub18CUB_300001_SM_10006detail6select23DeviceSelectSweepKernelINS2_10policy_hubIiciLb0ELNS0_10SelectImplE0EE10Policy1000EN6thrust24THRUST_300001_SM_1000_NS17counting_iteratorIiNS9_11use_defaultESB_SB_EENS9_6detail15normal_iteratorINS9_10device_ptrIcEEEENSE_INSF_IiEEEEPlNS0_13ScanTileStateIiLb1EEE6is_endNS0_8NullTypeEiNS2_19streaming_context_tIlLb1EEELS5_0EEEvT0_T1_T2_T3_T4_T5_T6_T7_iT8_NS1_7vsmem_tEE19static_temp_storage;
	add.s32 	%r785, %r784, %r783;
	st.shared.u32 	[%r785], %r768;
$L__BB10_259:
	bar.sync 	0;
	ld.shared.v4.u32 	{%r237, %r238, %r239, %r240}, [_ZZN3cub18CUB_300001_SM_10006detail6select23DeviceSelectSweepKernelINS2_10policy_hubIiciLb0ELNS0_10SelectImplE0EE10Policy1000EN6thrust24THRUST_300001_SM_1000_NS17counting_iteratorIiNS9_11use_defaultESB_SB_EENS9_6detail15normal_iteratorINS9_10device_ptrIcEEEENSE_INSF_IiEEEEPlNS0_13ScanTileStateIiLb1EEE6is_endNS0_8NullTypeEiNS2_19streaming_context_tIlLb1EEELS5_0EEEvT0_T1_T2_T3_T4_T5_T6_T7_iT8_NS1_7vsmem_tEE19static_temp_storage];
	shr.u32 	%r786, %r1457, 5;
	add.s32 	%r787, %r238, %r237;
	setp.eq.s32 	%p188, %r786, 2;
	selp.b32 	%r788, %r787, %r237, %p188;
	add.s32 	%r789, %r787, %r239;
	setp.eq.s32 	%p189, %r786, 3;
	selp.b32 	%r790, %r789, %r788, %p189;
	add.s32 	%r791, %r789, %r240;
	setp.eq.s32 	%p190, %r786, 4;
	selp.b32 	%r792, %r791, %r790, %p190;
	ld.shared.v4.u32 	{%r241, %r242, %r243, %r244}, [_ZZN3cub18CUB_300001_SM_10006detail6select23DeviceSelectSweepKernelINS2_10policy_hubIiciLb0ELNS0_10SelectImplE0EE10Policy1000EN6thrust24THRUST_300001_SM_1000_NS17counting_iteratorIiNS9_11use_defaultESB_SB_EENS9_6detail15normal_iteratorINS9_10device_ptrIcEEEENSE_INSF_IiEEEEPlNS0_13ScanTileStateIiLb1EEE6is_endNS0_8NullTypeEiNS2_19streaming_context_tIlLb1EEELS5_0EEEvT0_T1_T2_T3_T4_T5_T6_T7_iT8_NS1_7vsmem_tEE19static_temp_storage+16];
	add.s32 	%r793, %r791, %r241;
	setp.eq.s32 	%p191, %r786, 5;
	selp.b32 	%r794, %r793, %r792, %p191;
	add.s32 	%r795, %r793, %r242;
	setp.eq.s32 	%p192, %r786, 6;
	selp.b32 	%r796, %r795, %r794, %p192;
	add.s32 	%r797, %r795, %r243;
	setp.eq.s32 	%p193, %r786, 7;
	selp.b32 	%r798, %r797, %r796, %p193;
	add.s32 	%r799, %r797, %r244;
	setp.eq.s32 	%p194, %r786, 8;
	selp.b32 	%r800, %r799, %r798, %p194;
	ld.shared.v4.u32 	{%r245, %r246, %r247, %r248}, [_ZZN3cub18CUB_300001_SM_10006detail6select23DeviceSelectSweepKernelINS2_10policy_hubIiciLb0ELNS0_10SelectImplE0EE10Policy1000EN6thrust24THRUST_300001_SM_1000_NS17counting_iteratorIiNS9_11use_defaultESB_SB_EENS9_6detail15normal_iteratorINS9_10device_ptrIcEEEENSE_INSF_IiEEEEPlNS0_13ScanTileStateIiLb1EEE6is_endNS0_8NullTypeEiNS2_19streaming_context_tIlLb1EEELS5_0EEEvT0_T1_T2_T3_T4_T5_T6_T7_iT8_NS1_7vsmem_tEE19static_temp_storage+32];
	add.s32 	%r801, %r799, %r245;
	setp.eq.s32 	%p195, %r786, 9;
	selp.b32 	%r802, %r801, %r800, %p195;
	add.s32 	%r803, %r801, %r246;
	setp.eq.s32 	%p196, %r786, 10;
	selp.b32 	%r804, %r803, %r802, %p196;
	add.s32 	%r805, %r803, %r247;
	setp.eq.s32 	%p197, %r786, 11;
	selp.b32 	%r806, %r805, %r804, %p197;
	add.s32 	%r807, %r805, %r248;
	setp.eq.s32 	%p198, %r786, 12;
	selp.b32 	%r808, %r807, %r806, %p198;
	ld.shared.v4.u32 	{%r249, %r250, %r251, %r252}, [_ZZN3cub18CUB_300001_SM_10006detail6select23DeviceSelectSweepKernelINS2_10policy_hubIiciLb0ELNS0_10SelectImplE0EE10Policy1000EN6thrust24THRUST_300001_SM_1000_NS17counting_iteratorIiNS9_11use_defaultESB_SB_EENS9_6detail15normal_iteratorINS9_10device_ptrIcEEEENSE_INSF_IiEEEEPlNS0_13ScanTileStateIiLb1EEE6is_endNS0_8NullTypeEiNS2_19streaming_context_tIlLb1EEELS5_0EEEvT0_T1_T2_T3_T4_T5_T6_T7_iT8_NS1_7vsmem_tEE19static_temp_storage+48];
	add.s32 	%r809, %r807, %r249;
	setp.eq.s32 	%p199, %r786, 13;
	selp.b32 	%r810, %r809, %r808, %p199;
	add.s32 	%r811, %r809, %r250;
	setp.eq.s32 	%p200, %r786, 14;
	selp.b32 	%r812, %r811, %r810, %p200;
	add.s32 	%r813, %r811, %r251;
	setp.eq.s32 	%p201, %r786, 15;
	selp.b32 	%r814, %r813, %r812, %p201;
	setp.lt.u32 	%p202, %r1457, 32;
	selp.b32 	%r815, 0, %r814, %p202;
	setp.eq.s32 	%p203, %r743, 0;
	sub.s32 	%r816, %r768, %r748;
	selp.b32 	%r817, 0, %r816, %p203;
	add.s32 	%r253, %r815, %r817;
	add.s32 	%r254, %r253, %r1441;
	add.s32 	%r255, %r230, %r253;
	add.s32 	%r256, %r255, %r1443;
	add.s32 	%r257, %r256, %r1444;
	add.s32 	%r258, %r231, %r253;
	add.s32 	%r259, %r232, %r253;
	add.s32 	%r260, %r259, %r1447;
	add.s32 	%r261, %r260, %r1448;
	add.s32 	%r262, %r261, %r1449;
	add.s32 	%r263, %r262, %r1450;
	add.s32 	%r264, %r263, %r1451;
	add.s32 	%r265, %r264, %r1452;
	add.s32 	%r266, %r265, %r1453;
	add.s32 	%r818, %r173, %r252;
	add.s32 	%r819, %r818, %r813;
	add.s32 	%r1495, %r819, -7168;
	setp.gt.s32 	%p204, %r1495, 512;
	@%p204 bra 	$L__BB10_316;
	mov.u64 	%rd315, %rd196;
	ld.param.u8 	%rs33, [%rd315];
	ld.param.u64 	%rd316, [%rd315+24];
	cvta.to.global.u64 	%rd97, %rd316;
	setp.ne.s32 	%p205, %r1441, 0;
	setp.lt.s32 	%p206, %r253, %r1495;
	and.pred  	%p207, %p205, %p206;
	@%p207 bra 	$L__BB10_261;
	bra.uni 	$L__BB10_264;
$L__BB10_261:
	setp.ne.s16 	%p208, %rs33, 0;
	mov.b64 	%rd689, 0;
	@%p208 bra 	$L__BB10_263;
	ld.global.u64 	%rd689, [%rd97];
$L__BB10_263:
	cvt.s64.s32 	%rd318, %r253;
	add.s64 	%rd319, %rd689, %rd318;
	shl.b64 	%rd320, %rd319, 2;
	add.s64 	%rd321, %rd3, %rd320;
	st.global.u32 	[%rd321], %r175;
$L__BB10_264:
	setp.eq.s32 	%p209, %r1442, 0;
	setp.ge.s32 	%p210, %r254, %r1495;
	or.pred  	%p211, %p209, %p210;
	@%p211 bra 	$L__BB10_268;
	setp.ne.s16 	%p212, %rs33, 0;
	mov.b64 	%rd690, 0;
	@%p212 bra 	$L__BB10_267;
	ld.global.u64 	%rd690, [%rd97];
$L__BB10_267:
	cvt.s64.s32 	%rd323, %r254;
	add.s64 	%rd324, %rd690, %rd323;
	shl.b64 	%rd325, %rd324, 2;
	add.s64 	%rd326, %rd3, %rd325;
	st.global.u32 	[%rd326], %r177;
$L__BB10_268:
	setp.eq.s32 	%p213, %r1443, 0;
	setp.ge.s32 	%p214, %r255, %r1495;
	or.pred  	%p215, %p213, %p214;
	@%p215 bra 	$L__BB10_272;
	setp.ne.s16 	%p216, %rs33, 0;
	mov.b64 	%rd691, 0;
	@%p216 bra 	$L__BB10_271;
	ld.global.u64 	%rd691, [%rd97];
$L__BB10_271:
	cvt.s64.s32 	%rd328, %r255;
	add.s64 	%rd329, %rd691, %rd328;
	shl.b64 	%rd330, %rd329, 2;
	add.s64 	%rd331, %rd3, %rd330;
	st.global.u32 	[%rd331], %r179;
$L__BB10_272:
	setp.eq.s32 	%p217, %r1444, 0;
	setp.ge.s32 	%p218, %r256, %r1495;
	or.pred  	%p219, %p217, %p218;
	@%p219 bra 	$L__BB10_276;
	setp.ne.s16 	%p220, %rs33, 0;
	mov.b64 	%rd692, 0;
	@%p220 bra 	$L__BB10_275;
	ld.global.u64 	%rd692, [%rd97];
$L__BB10_275:
	cvt.s64.s32 	%rd333, %r256;
	add.s64 	%rd334, %rd692, %rd333;
	shl.b64 	%rd335, %rd334, 2;
	add.s64 	%rd336, %rd3, %rd335;
	st.global.u32 	[%rd336], %r181;
$L__BB10_276:
	setp.eq.s32 	%p221, %r1445, 0;
	setp.ge.s32 	%p222, %r257, %r1495;
	or.pred  	%p223, %p221, %p222;
	@%p223 bra 	$L__BB10_280;
	setp.ne.s16 	%p224, %rs33, 0;
	mov.b64 	%rd693, 0;
	@%p224 bra 	$L__BB10_279;
	ld.global.u64 	%rd693, [%rd97];
$L__BB10_279:
	cvt.s64.s32 	%rd338, %r257;
	add.s64 	%rd339, %rd693, %rd338;
	shl.b64 	%rd340, %rd339, 2;
	add.s64 	%rd341, %rd3, %rd340;
	st.global.u32 	[%rd341], %r183;
$L__BB10_280:
	setp.eq.s32 	%p225, %r1446, 0;
	setp.ge.s32 	%p226, %r258, %r1495;
	or.pred  	%p227, %p225, %p226;
	@%p227 bra 	$L__BB10_284;
	setp.ne.s16 	%p228, %rs33, 0;
	mov.b64 	%rd694, 0;
	@%p228 bra 	$L__BB10_283;
	ld.global.u64 	%rd694, [%rd97];
$L__BB10_283:
	cvt.s64.s32 	%rd343, %r258;
	add.s64 	%rd344, %rd694, %rd343;
	shl.b64 	%rd345, %rd344, 2;
	add.s64 	%rd346, %rd3, %rd345;
	st.global.u32 	[%rd346], %r185;
$L__BB10_284:
	setp.eq.s32 	%p229, %r1447, 0;
	setp.ge.s32 	%p230, %r259, %r1495;
	or.pred  	%p231, %p229, %p230;
	@%p231 bra 	$L__BB10_288;
	setp.ne.s16 	%p232, %rs33, 0;
	mov.b64 	%rd695, 0;
	@%p232 bra 	$L__BB10_287;
	ld.global.u64 	%rd695, [%rd97];
$L__BB10_287:
	cvt.s64.s32 	%rd348, %r259;
	add.s64 	%rd349, %rd695, %rd348;
	shl.b64 	%rd350, %rd349, 2;
	add.s64 	%rd351, %rd3, %rd350;
	st.global.u32 	[%rd351], %r187;
$L__BB10_288:
	setp.eq.s32 	%p233, %r1448, 0;
	setp.ge.s32 	%p234, %r260, %r1495;
	or.pred  	%p235, %p233, %p234;
	@%p235 bra 	$L__BB10_292;
	setp.ne.s16 	%p236, %rs33, 0;
	mov.b64 	%rd696, 0;
	@%p236 bra 	$L__BB10_291;
	ld.global.u64 	%rd696, [%rd97];
$L__BB10_291:
	cvt.s64.s32 	%rd353, %r260;
	add.s64 	%rd354, %rd696, %rd353;
	shl.b64 	%rd355, %rd354, 2;
	add.s64 	%rd356, %rd3, %rd355;
	st.global.u32 	[%rd356], %r189;
$L__BB10_292:
	setp.eq.s32 	%p237, %r1449, 0;
	setp.ge.s32 	%p238, %r261, %r1495;
	or.pred  	%p239, %p237, %p238;
	@%p239 bra 	$L__BB10_296;
	setp.ne.s16 	%p240, %rs33, 0;
	mov.b64 	%rd697, 0;
	@%p240 bra 	$L__BB10_295;
	ld.global.u64 	%rd697, [%rd97];
$L__BB10_295:
	cvt.s64.s32 	%rd358, %r261;
	add.s64 	%rd359, %rd697, %rd358;
	shl.b64 	%rd360, %rd359, 2;
	add.s64 	%rd361, %rd3, %rd360;
	st.global.u32 	[%rd361], %r191;
$L__BB10_296:
	setp.eq.s32 	%p241, %r1450, 0;
	setp.ge.s32 	%p242, %r262, %r1495;
	or.pred  	%p243, %p241, %p242;
	@%p243 bra 	$L__BB10_300;
	setp.ne.s16 	%p244, %rs33, 0;
	mov.b64 	%rd698, 0;
	@%p244 bra 	$L__BB10_299;
	ld.global.u64 	%rd698, [%rd97];
$L__BB10_299:
	cvt.s64.s32 	%rd363, %r262;
	add.s64 	%rd364, %rd698, %rd363;
	shl.b64 	%rd365, %rd364, 2;
	add.s64 	%rd366, %rd3, %rd365;
	st.global.u32 	[%rd366], %r193;
$L__BB10_300:
	setp.eq.s32 	%p245, %r1451, 0;
	setp.ge.s32 	%p246, %r263, %r1495;
	or.pred  	%p247, %p245, %p246;
	@%p247 bra 	$L__BB10_304;
	setp.ne.s16 	%p248, %rs33, 0;
	mov.b64 	%rd699, 0;
	@%p248 bra 	$L__BB10_303;
	ld.global.u64 	%rd699, [%rd97];
$L__BB10_303:
	cvt.s64.s32 	%rd368, %r263;
	add.s64 	%rd369, %rd699, %rd368;
	shl.b64 	%rd370, %rd369, 2;
	add.s64 	%rd371, %rd3, %rd370;
	st.global.u32 	[%rd371], %r195;
$L__BB10_304:
	setp.eq.s32 	%p249, %r1452, 0;
	setp.ge.s32 	%p250, %r264, %r1495;
	or.pred  	%p251, %p249, %p250;
	@%p251 bra 	$L__BB10_308;
	setp.ne.s16 	%p252, %rs33, 0;
	mov.b64 	%rd700, 0;
	@%p252 bra 	$L__BB10_307;
	ld.global.u64 	%rd700, [%rd97];
$L__BB10_307:
	cvt.s64.s32 	%rd373, %r264;
	add.s64 	%rd374, %rd700, %rd373;
	shl.b64 	%rd375, %rd374, 2;
	add.s64 	%rd376, %rd3, %rd375;
	st.global.u32 	[%rd376], %r197;
$L__BB10_308:
	setp.eq.s32 	%p253, %r1453, 0;
	setp.ge.s32 	%p254, %r265, %r1495;
	or.pred  	%p255, %p253, %p254;
	@%p255 bra 	$L__BB10_312;
	setp.ne.s16 	%p256, %rs33, 0;
	mov.b64 	%rd701, 0;
	@%p256 bra 	$L__BB10_311;
	ld.global.u64 	%rd701, [%rd97];
$L__BB10_311:
	cvt.s64.s32 	%rd378, %r265;
	add.s64 	%rd379, %rd701, %rd378;
	shl.b64 	%rd380, %rd379, 2;
	add.s64 	%rd381, %rd3, %rd380;
	st.global.u32 	[%rd381], %r199;
$L__BB10_312:
	setp.eq.s32 	%p257, %r1454, 0;
	setp.ge.s32 	%p258, %r266, %r1495;
	or.pred  	%p259, %p257, %p258;
	@%p259 bra 	$L__BB10_509;
	setp.ne.s16 	%p260, %rs33, 0;
	mov.b64 	%rd702, 0;
	@%p260 bra 	$L__BB10_315;
	ld.global.u64 	%rd702, [%rd97];
$L__BB10_315:
	cvt.s64.s32 	%rd383, %r266;
	add.s64 	%rd384, %rd702, %rd383;
	shl.b64 	%rd385, %rd384, 2;
	add.s64 	%rd386, %rd3, %rd385;
	st.global.u32 	[%rd386], %r201;
	bra.uni 	$L__BB10_509;
$L__BB10_316:
	bar.sync 	0;
	setp.eq.s32 	%p261, %r1441, 0;
	@%p261 bra 	$L__BB10_318;
	shl.b32 	%r820, %r253, 2;
	mov.u32 	%r821, _ZZN3cub18CUB_300001_SM_10006detail6select23DeviceSelectSweepKernelINS2_10policy_hubIiciLb0ELNS0_10SelectImplE0EE10Policy1000EN6thrust24THRUST_300001_SM_1000_NS17counting_iteratorIiNS9_11use_defaultESB_SB_EENS9_6detail15normal_iteratorINS9_10device_ptrIcEEEENSE_INSF_IiEEEEPlNS0_13ScanTileStateIiLb1EEE6is_endNS0_8NullTypeEiNS2_19streaming_context_tIlLb1EEELS5_0EEEvT0_T1_T2_T3_T4_T5_T6_T7_iT8_NS1_7vsmem_tEE19static_temp_storage;
	add.s32 	%r822, %r821, %r820;
	st.shared.u32 	[%r822], %r175;
$L__BB10_318:
	setp.eq.s32 	%p262, %r1442, 0;
	@%p262 bra 	$L__BB10_320;
	shl.b32 	%r823, %r254, 2;
	mov.u32 	%r824, _ZZN3cub18CUB_300001_SM_10006detail6select23DeviceSelectSweepKernelINS2_10policy_hubIiciLb0ELNS0_10SelectImplE0EE10Policy1000EN6thrust24THRUST_300001_SM_1000_NS17counting_iteratorIiNS9_11use_defaultESB_SB_EENS9_6detail15normal_iteratorINS9_10device_ptrIcEEEENSE_INSF_IiEEEEPlNS0_13ScanTileStateIiLb1EEE6is_endNS0_8NullTypeEiNS2_19streaming_context_tIlLb1EEELS5_0EEEvT0_T1_T2_T3_T4_T5_T6_T7_iT8_NS1_7vsmem_tEE19static_temp_storage;
	add.s32 	%r825, %r824, %r823;
	st.shared.u32 	[%r825], %r177;
$L__BB10_320:
	setp.eq.s32 	%p263, %r1443, 0;
	@%p263 bra 	$L__BB10_322;
	shl.b32 	%r826, %r255, 2;
	mov.u32 	%r827, _ZZN3cub18CUB_300001_SM_10006detail6select23DeviceSelectSweepKernelINS2_10policy_hubIiciLb0ELNS0_10SelectImplE0EE10Policy1000EN6thrust24THRUST_300001_SM_1000_NS17counting_iteratorIiNS9_11use_defaultESB_SB_EENS9_6detail15normal_iteratorINS9_10device_ptrIcEEEENSE_INSF_IiEEEEPlNS0_13ScanTileStateIiLb1EEE6is_endNS0_8NullTypeEiNS2_19streaming_context_tIlLb1EEELS5_0EEEvT0_T1_T2_T3_T4_T5_T6_T7_iT8_NS1_7vsmem_tEE19static_temp_storage;
	add.s32 	%r828, %r827, %r826;
	st.shared.u32 	[%r828], %r179;
$L__BB10_322:
	setp.eq.s32 	%p264, %r1444, 0;
	@%p264 bra 	$L__BB10_324;
	shl.b32 	%r829, %r256, 2;
	mov.u32 	%r830, _ZZN3cub18CUB_300001_SM_10006detail6select23DeviceSelectSweepKernelINS2_10policy_hubIiciLb0ELNS0_10SelectImplE0EE10Policy1000EN6thrust24THRUST_300001_SM_1000_NS17counting_iteratorIiNS9_11use_defaultESB_SB_EENS9_6detail15normal_iteratorINS9_10device_ptrIcEEEENSE_INSF_IiEEEEPlNS0_13ScanTileStateIiLb1EEE6is_endNS0_8NullTypeEiNS2_19streaming_context_tIlLb1EEELS5_0EEEvT0_T1_T2_T3_T4_T5_T6_T7_iT8_NS1_7vsmem_tEE19static_temp_storage;
	add.s32 	%r831, %r830, %r829;
	st.shared.u32 	[%r831], %r181;
$L__BB10_324:
	setp.eq.s32 	%p265, %r1445, 0;
	@%p265 bra 	$L__BB10_326;
	shl.b32 	%r832, %r257, 2;
	mov.u32 	%r833, _ZZN3cub18CUB_300001_SM_10006detail6select23DeviceSelectSweepKernelINS2_10policy_hubIiciLb0ELNS0_10SelectImplE0EE10Policy1000EN6thrust24THRUST_300001_SM_1000_NS17counting_iteratorIiNS9_11use_defaultESB_SB_EENS9_6detail15normal_iteratorINS9_10device_ptrIcEEEENSE_INSF_IiEEEEPlNS0_13ScanTileStateIiLb1EEE6is_endNS0_8NullTypeEiNS2_19streaming_context_tIlLb1EEELS5_0EEEvT0_T1_T2_T3_T4_T5_T6_T7_iT8_NS1_7vsmem_tEE19static_temp_storage;
	add.s32 	%r834, %r833, %r832;
	st.shared.u32 	[%r834], %r183;
$L__BB10_326:
	setp.eq.s32 	%p266, %r1446, 0;
	@%p266 bra 	$L__BB10_328;
	shl.b32 	%r835, %r258, 2;
	mov.u32 	%r836, _ZZN3cub18CUB_300001_SM_10006detail6select23DeviceSelectSweepKernelINS2_10policy_hubIiciLb0ELNS0_10SelectImplE0EE10Policy1000EN6thrust24THRUST_300001_SM_1000_NS17counting_iteratorIiNS9_11use_defaultESB_SB_EENS9_6detail15normal_iteratorINS9_10device_ptrIcEEEENSE_INSF_IiEEEEPlNS0_13ScanTileStateIiLb1EEE6is_endNS0_8NullTypeEiNS2_19streaming_context_tIlLb1EEELS5_0EEEvT0_T1_T2_T3_T4_T5_T6_T7_iT8_NS1_7vsmem_tEE19static_temp_storage;
	add.s32 	%r837, %r836, %r835;
	st.shared.u32 	[%r837], %r185;
$L__BB10_328:
	setp.eq.s32 	%p267, %r1447, 0;
	@%p267 bra 	$L__BB10_330;
	shl.b32 	%r838, %r259, 2;
	mov.u32 	%r839, _ZZN3cub18CUB_300001_SM_10006detail6select23DeviceSelectSweepKernelINS2_10policy_hubIiciLb0ELNS0_10SelectImplE0EE10Policy1000EN6thrust24THRUST_300001_SM_1000_NS17counting_iteratorIiNS9_11use_defaultESB_SB_EENS9_6detail15normal_iteratorINS9_10device_ptrIcEEEENSE_INSF_IiEEEEPlNS0_13ScanTileStateIiLb1EEE6is_endNS0_8NullTypeEiNS2_19streaming_context_tIlLb1EEELS5_0EEEvT0_T1_T2_T3_T4_T5_T6_T7_iT8_NS1_7vsmem_tEE19static_temp_storage;
	add.s32 	%r840, %r839, %r838;
	st.shared.u32 	[%r840], %r187;
$L__BB10_330:
	setp.eq.s32 	%p268, %r1448, 0;
	@%p268 bra 	$L__BB10_332;
	shl.b32 	%r841, %r260, 2;
	mov.u32 	%r842, _ZZN3cub18CUB_300001_SM_10006detail6select23DeviceSelectSweepKernelINS2_10policy_hubIiciLb0ELNS0_10SelectImplE0EE10Policy1000EN6thrust24THRUST_300001_SM_1000_NS17counting_iteratorIiNS9_11use_defaultESB_SB_EENS9_6detail15normal_iteratorINS9_10device_ptrIcEEEENSE_INSF_IiEEEEPlNS0_13ScanTileStateIiLb1EEE6is_endNS0_8NullTypeEiNS2_19streaming_context_tIlLb1EEELS5_0EEEvT0_T1_T2_T3_T4_T5_T6_T7_iT8_NS1_7vsmem_tEE19static_temp_storage;
	add.s32 	%r843, %r842, %r841;
	st.shared.u32 	[%r843], %r189;
$L__BB10_332:
	setp.eq.s32 	%p269, %r1449, 0;
	@%p269 bra 	$L__BB10_334;
	shl.b32 	%r844, %r261, 2;
	mov.u32 	%r845, _ZZN3cub18CUB_300001_SM_10006detail6select23DeviceSelectSweepKernelINS2_10policy_hubIiciLb0ELNS0_10SelectImplE0EE10Policy1000EN6thrust24THRUST_300001_SM_1000_NS17counting_iteratorIiNS9_11use_defaultESB_SB_EENS9_6detail15normal_iteratorINS9_10device_ptrIcEEEENSE_INSF_IiEEEEPlNS0_13ScanTileStateIiLb1EEE6is_endNS0_8NullTypeEiNS2_19streaming_context_tIlLb1EEELS5_0EEEvT0_T1_T2_T3_T4_T5_T6_T7_iT8_NS1_7vsmem_tEE19static_temp_storage;
	add.s32 	%r846, %r845, %r844;
	st.shared.u32 	[%r846], %r191;
$L__BB10_334:
	setp.eq.s32 	%p270, %r1450, 0;
	@%p270 bra 	$L__BB10_336;
	shl.b32 	%r847, %r262, 2;
	mov.u32 	%r848, _ZZN3cub18CUB_300001_SM_10006detail6select23DeviceSelectSweepKernelINS2_10policy_hubIiciLb0ELNS0_10SelectImplE0EE10Policy1000EN6thrust24THRUST_300001_SM_1000_NS17counting_iteratorIiNS9_11use_defaultESB_SB_EENS9_6detail15normal_iteratorINS9_10device_ptrIcEEEENSE_INSF_IiEEEEPlNS0_13ScanTileStateIiLb1EEE6is_endNS0_8NullTypeEiNS2_19streaming_context_tIlLb1EEELS5_0EEEvT0_T1_T2_T3_T4_T5_T6_T7_iT8_NS1_7vsmem_tEE19static_temp_storage;
	add.s32 	%r849, %r848, %r847;
	st.shared.u32 	[%r849], %r193;
$L__BB10_336:
	setp.eq.s32 	%p271, %r1451, 0;
	@%p271 bra 	$L__BB10_338;
	shl.b32 	%r850, %r263, 2;
	mov.u32 	%r851, _ZZN3cub18CUB_300001_SM_10006detail6select23DeviceSelectSweepKernelINS2_10policy_hubIiciLb0ELNS0_10SelectImplE0EE10Policy1000EN6thrust24THRUST_300001_SM_1000_NS17counting_iteratorIiNS9_11use_defaultESB_SB_EENS9_6detail15normal_iteratorINS9_10device_ptrIcEEEENSE_INSF_IiEEEEPlNS0_13ScanTileStateIiLb1EEE6is_endNS0_8NullTypeEiNS2_19streaming_context_tIlLb1EEELS5_0EEEvT0_T1_T2_T3_T4_T5_T6_T7_iT8_NS1_7vsmem_tEE19static_temp_storage;
	add.s32 	%r852, %r851, %r850;
	st.shared.u32 	[%r852], %r195;
$L__BB10_338:
	setp.eq.s32 	%p272, %r1452, 0;
	@%p272 bra 	$L__BB10_340;
	shl.b32 	%r853, %r264, 2;
	mov.u32 	%r854, _ZZN3cub18CUB_300001_SM_10006detail6select23DeviceSelectSweepKernelINS2_10policy_hubIiciLb0ELNS0_10SelectImplE0EE10Policy1000EN6thrust24THRUST_300001_SM_1000_NS17counting_iteratorIiNS9_11use_defaultESB_SB_EENS9_6detail15normal_iteratorINS9_10device_ptrIcEEEENSE_INSF_IiEEEEPlNS0_13ScanTileStateIiLb1EEE6is_endNS0_8NullTypeEiNS2_19streaming_context_tIlLb1EEELS5_0EEEvT0_T1_T2_T3_T4_T5_T6_T7_iT8_NS1_7vsmem_tEE19static_temp_storage;
	add.s32 	%r855, %r854, %r853;
	st.shared.u32 	[%r855], %r197;
$L__BB10_340:
	setp.eq.s32 	%p273, %r1453, 0;
	@%p273 bra 	$L__BB10_342;
	shl.b32 	%r856, %r265, 2;
	mov.u32 	%r857, _ZZN3cub18CUB_300001_SM_10006detail6select23DeviceSelectSweepKernelINS2_10policy_hubIiciLb0ELNS0_10SelectImplE0EE10Policy1000EN6thrust24THRUST_300001_SM_1000_NS17counting_iteratorIiNS9_11use_defaultESB_SB_EENS9_6detail15normal_iteratorINS9_10device_ptrIcEEEENSE_INSF_IiEEEEPlNS0_13ScanTileStateIiLb1EEE6is_endNS0_8NullTypeEiNS2_19streaming_context_tIlLb1EEELS5_0EEEvT0_T1_T2_T3_T4_T5_T6_T7_iT8_NS1_7vsmem_tEE19static_temp_storage;
	add.s32 	%r858, %r857, %r856;
	st.shared.u32 	[%r858], %r199;
$L__BB10_342:
	setp.eq.s32 	%p274, %r1454, 0;
	@%p274 bra 	$L__BB10_344;
	shl.b32 	%r859, %r266, 2;
	mov.u32 	%r860, _ZZN3cub18CUB_300001_SM_10006detail6select23DeviceSelectSweepKernelINS2_10policy_hubIiciLb0ELNS0_10SelectImplE0EE10Policy1000EN6thrust24THRUST_300001_SM_1000_NS17counting_iteratorIiNS9_11use_defaultESB_SB_EENS9_6detail15normal_iteratorINS9_10device_ptrIcEEEENSE_INSF_IiEEEEPlNS0_13ScanTileStateIiLb1EEE6is_endNS0_8NullTypeEiNS2_19streaming_context_tIlLb1EEELS5_0EEEvT0_T1_T2_T3_T4_T5_T6_T7_iT8_NS1_7vsmem_tEE19static_temp_storage;
	add.s32 	%r861, %r860, %r859;
	st.shared.u32 	[%r861], %r201;
$L__BB10_344:
	bar.sync 	0;
	setp.ge.u32 	%p275, %r1457, %r1495;
	@%p275 bra 	$L__BB10_509;
	ld.param.u32 	%r1414, [_ZN3cub18CUB_300001_SM_10006detail6select23DeviceSelectSweepKernelINS2_10policy_hubIiciLb0ELNS0_10SelectImplE0EE10Policy1000EN6thrust24THRUST_300001_SM_1000_NS17counting_iteratorIiNS9_11use_defaultESB_SB_EENS9_6detail15normal_iteratorINS9_10device_ptrIcEEEENSE_INSF_IiEEEEPlNS0_13ScanTileStateIiLb1EEE6is_endNS0_8NullTypeEiNS2_19streaming_context_tIlLb1EEELS5_0EEEvT0_T1_T2_T3_T4_T5_T6_T7_iT8_NS1_7vsmem_tE_param_7];
	mov.u64 	%rd387, %rd196;
	ld.param.u8 	%rs34, [%rd387];
	ld.param.u64 	%rd388, [%rd387+24];
	cvta.to.global.u64 	%rd98, %rd388;
	add.s32 	%r862, %r238, %r239;
	add.s32 	%r863, %r862, %r240;
	add.s32 	%r864, %r863, %r241;
	add.s32 	%r865, %r864, %r242;
	add.s32 	%r866, %r865, %r243;
	add.s32 	%r867, %r866, %r244;
	add.s32 	%r868, %r867, %r245;
	add.s32 	%r869, %r868, %r246;
	add.s32 	%r870, %r869, %r247;
	add.s32 	%r871, %r870, %r248;
	add.s32 	%r872, %r871, %r249;
	add.s32 	%r873, %r872, %r250;
	add.s32 	%r874, %r873, %r251;
	add.s32 	%r875, %r874, %r252;
	add.s32 	%r876, %r875, %r237;
	add.s32 	%r877, %r876, %r1414;
	sub.s32 	%r878, %r877, %r1457;
	add.s32 	%r268, %r878, -7169;
	and.b32  	%r879, %r268, 1536;
	setp.eq.s32 	%p276, %r879, 1536;
	@%p276 bra 	$L__BB10_350;
	cvt.u64.u32 	%rd682, %r1457;
	shl.b32 	%r880, %r1457, 2;
	mov.u32 	%r881, _ZZN3cub18CUB_300001_SM_10006detail6select23DeviceSelectSweepKernelINS2_10policy_hubIiciLb0ELNS0_10SelectImplE0EE10Policy1000EN6thrust24THRUST_300001_SM_1000_NS17counting_iteratorIiNS9_11use_defaultESB_SB_EENS9_6detail15normal_iteratorINS9_10device_ptrIcEEEENSE_INSF_IiEEEEPlNS0_13ScanTileStateIiLb1EEE6is_endNS0_8NullTypeEiNS2_19streaming_context_tIlLb1EEELS5_0EEEvT0_T1_T2_T3_T4_T5_T6_T7_iT8_NS1_7vsmem_tEE19static_temp_storage;
	add.s32 	%r1456, %r881, %r880;
	shr.u32 	%r882, %r268, 9;
	add.s32 	%r883, %r882, 1;
	and.b32  	%r884, %r883, 3;
	neg.s32 	%r1455, %r884;
$L__BB10_347:
	.pragma "nounroll";
	setp.ne.s16 	%p277, %rs34, 0;
	mov.b64 	%rd683, 0;
	@%p277 bra 	$L__BB10_349;
	ld.global.u64 	%rd683, [%rd98];
$L__BB10_349:
	add.s64 	%rd390, %rd683, %rd682;
	shl.b64 	%rd391, %rd390, 2;
	add.s64 	%rd392, %rd3, %rd391;
	ld.shared.u32 	%r885, [%r1456];
	st.global.u32 	[%rd392], %r885;
	add.s64 	%rd682, %rd682, 512;
	cvt.u32.u64 	%r1457, %rd682;
	add.s32 	%r1456, %r1456, 2048;
	add.s32 	%r1455, %r1455, 1;
	setp.ne.s32 	%p278, %r1455, 0;
	@%p278 bra 	$L__BB10_347;
$L__BB10_350:
	setp.lt.u32 	%p279, %r268, 1536;
	@%p279 bra 	$L__BB10_509;
	mul.wide.u32 	%rd394, %r1457, 4;
	add.s64 	%rd104, %rd3, %rd394;
	shl.b32 	%r886, %r1457, 2;
	mov.u32 	%r887, _ZZN3cub18CUB_300001_SM_10006detail6select23DeviceSelectSweepKernelINS2_10policy_hubIiciLb0ELNS0_10SelectImplE0EE10Policy1000EN6thrust24THRUST_300001_SM_1000_NS17counting_iteratorIiNS9_11use_defaultESB_SB_EENS9_6detail15normal_iteratorINS9_10device_ptrIcEEEENSE_INSF_IiEEEEPlNS0_13ScanTileStateIiLb1EEE6is_endNS0_8NullTypeEiNS2_19streaming_context_tIlLb1EEELS5_0EEEvT0_T1_T2_T3_T4_T5_T6_T7_iT8_NS1_7vsmem_tEE19static_temp_storage;
	add.s32 	%r888, %r886, %r887;
	add.s32 	%r1458, %r888, 4096;
	mov.b64 	%rd684, 0;
$L__BB10_352:
	setp.ne.s16 	%p280, %rs34, 0;
	mov.b64 	%rd685, 0;
	@%p280 bra 	$L__BB10_354;
	ld.global.u64 	%rd685, [%rd98];
$L__BB10_354:
	setp.ne.s16 	%p281, %rs34, 0;
	shl.b64 	%rd397, %rd685, 2;
	add.s64 	%rd398, %rd684, %rd397;
	add.s64 	%rd399, %rd104, %rd398;
	ld.shared.u32 	%r889, [%r1458+-4096];
	st.global.u32 	[%rd399], %r889;
	mov.b64 	%rd686, 0;
	@%p281 bra 	$L__BB10_356;
	ld.global.u64 	%rd686, [%rd98];
$L__BB10_356:
	setp.ne.s16 	%p282, %rs34, 0;
	shl.b64 	%rd401, %rd686, 2;
	add.s64 	%rd402, %rd684, %rd401;
	add.s64 	%rd403, %rd104, %rd402;
	ld.shared.u32 	%r890, [%r1458+-2048];
	st.global.u32 	[%rd403+2048], %r890;
	mov.b64 	%rd687, 0;
	@%p282 bra 	$L__BB10_358;
	ld.global.u64 	%rd687, [%rd98];
$L__BB10_358:
	setp.ne.s16 	%p283, %rs34, 0;
	shl.b64 	%rd405, %rd687, 2;
	add.s64 	%rd406, %rd684, %rd405;
	add.s64 	%rd407, %rd104, %rd406;
	ld.shared.u32 	%r891, [%r1458];
	st.global.u32 	[%rd407+4096], %r891;
	mov.b64 	%rd688, 0;
	@%p283 bra 	$L__BB10_360;
	ld.global.u64 	%rd688, [%rd98];
$L__BB10_360:
	shl.b64 	%rd408, %rd688, 2;
	add.s64 	%rd409, %rd684, %rd408;
	add.s64 	%rd410, %rd104, %rd409;
	ld.shared.u32 	%r892, [%r1458+2048];
	st.global.u32 	[%rd410+6144], %r892;
	add.s32 	%r1457, %r1457, 2048;
	add.s64 	%rd684, %rd684, 8192;
	add.s32 	%r1458, %r1458, 8192;
	setp.lt.s32 	%p284, %r1457, %r1495;
	@%p284 bra 	$L__BB10_352;
	bra.uni 	$L__BB10_509;
$L__BB10_361:
	ld.param.u8 	%rs37, [%rd1];
	setp.eq.s16 	%p3, %rs37, 0;
	ld.param.u64 	%rd199, [%rd1+16];
	cvt.u32.u64 	%r431, %rd199;
	selp.b32 	%r432, %r431, 0, %p3;
	mov.u32 	%r1491, %tid.x;
	mul.lo.s32 	%r433, %r1491, 14;
	add.s32 	%r434, %r1, %r3;
	add.s32 	%r435, %r434, %r432;
	setp.ge.s32 	%p4, %r433, %r173;
	add.s32 	%r283, %r435, %r433;
	or.b32  	%r284, %r433, 1;
	add.s32 	%r285, %r283, 1;
	add.s32 	%r286, %r433, 2;
	add.s32 	%r287, %r283, 2;
	add.s32 	%r288, %r433, 3;
	add.s32 	%r289, %r283, 3;
	add.s32 	%r290, %r433, 4;
	add.s32 	%r291, %r283, 4;
	add.s32 	%r292, %r433, 5;
	add.s32 	%r293, %r283, 5;
	add.s32 	%r294, %r433, 6;
	add.s32 	%r295, %r283, 6;
	add.s32 	%r296, %r433, 7;
	add.s32 	%r297, %r283, 7;
	add.s32 	%r298, %r433, 8;
	add.s32 	%r299, %r283, 8;
	add.s32 	%r300, %r433, 9;
	add.s32 	%r301, %r283, 9;
	add.s32 	%r302, %r433, 10;
	add.s32 	%r303, %r283, 10;
	add.s32 	%r304, %r433, 11;
	add.s32 	%r305, %r283, 11;
	add.s32 	%r306, %r433, 12;
	add.s32 	%r307, %r283, 12;
	add.s32 	%r308, %r433, 13;
	add.s32 	%r309, %r283, 13;
	bar.sync 	0;
	selp.b64 	%rd200, %rd199, 0, %p3;
	cvt.s64.s32 	%rd201, %r3;
	add.s64 	%rd202, %rd200, %rd201;
	cvt.u64.u32 	%rd203, %r433;
	add.s64 	%rd204, %rd202, %rd203;
	add.s64 	%rd143, %rd4, %rd204;
	mov.b32 	%r1460, 1;
	@%p4 bra 	$L__BB10_363;
	ld.global.u8 	%rs38, [%rd143];
	setp.eq.s16 	%p5, %rs38, 10;
	selp.u32 	%r1460, 1, 0, %p5;
$L__BB10_363:
	setp.ge.s32 	%p6, %r284, %r173;
	mov.b32 	%r1461, 1;
	@%p6 bra 	$L__BB10_365;
	ld.global.u8 	%rs39, [%rd143+1];
	setp.eq.s16 	%p7, %rs39, 10;
	selp.u32 	%r1461, 1, 0, %p7;
$L__BB10_365:
	setp.ge.s32 	%p8, %r286, %r173;
	mov.b32 	%r1462, 1;
	@%p8 bra 	$L__BB10_367;
	ld.global.u8 	%rs40, [%rd143+2];
	setp.eq.s16 	%p9, %rs40, 10;
	selp.u32 	%r1462, 1, 0, %p9;
$L__BB10_367:
	setp.ge.s32 	%p10, %r288, %r173;
	mov.b32 	%r1463, 1;
	@%p10 bra 	$L__BB10_369;
	ld.global.u8 	%rs41, [%rd143+3];
	setp.eq.s16 	%p11, %rs41, 10;
	selp.u32 	%r1463, 1, 0, %p11;
$L__BB10_369:
	setp.ge.s32 	%p12, %r290, %r173;
	mov.b32 	%r1464, 1;
	@%p12 bra 	$L__BB10_371;
	ld.global.u8 	%rs42, [%rd143+4];
	setp.eq.s16 	%p13, %rs42, 10;
	selp.u32 	%r1464, 1, 0, %p13;
$L__BB10_371:
	setp.ge.s32 	%p14, %r292, %r173;
	mov.b32 	%r1465, 1;
	@%p14 bra 	$L__BB10_373;
	ld.global.u8 	%rs43, [%rd143+5];
	setp.eq.s16 	%p15, %rs43, 10;
	selp.u32 	%r1465, 1, 0, %p15;
$L__BB10_373:
	setp.ge.s32 	%p16, %r294, %r173;
	mov.b32 	%r1466, 1;
	@%p16 bra 	$L__BB10_375;
	ld.global.u8 	%rs44, [%rd143+6];
	setp.eq.s16 	%p17, %rs44, 10;
	selp.u32 	%r1466, 1, 0, %p17;
$L__BB10_375:
	setp.ge.s32 	%p18, %r296, %r173;
	mov.b32 	%r1467, 1;
	@%p18 bra 	$L__BB10_377;
	ld.global.u8 	%rs45, [%rd143+7];
	setp.eq.s16 	%p19, %rs45, 10;
	selp.u32 	%r1467, 1, 0, %p19;
$L__BB10_377:
	setp.ge.s32 	%p20, %r298, %r173;
	mov.b32 	%r1468, 1;
	@%p20 bra 	$L__BB10_379;
	ld.global.u8 	%rs46, [%rd143+8];
	setp.eq.s16 	%p21, %rs46, 10;
	selp.u32 	%r1468, 1, 0, %p21;
$L__BB10_379:
	setp.ge.s32 	%p22, %r300, %r173;
	mov.b32 	%r1469, 1;
	@%p22 bra 	$L__BB10_381;
	ld.global.u8 	%rs47, [%rd143+9];
	setp.eq.s16 	%p23, %rs47, 10;
	selp.u32 	%r1469, 1, 0, %p23;
$L__BB10_381:
	setp.ge.s32 	%p24, %r302, %r173;
	mov.b32 	%r1470, 1;
	@%p24 bra 	$L__BB10_383;
	ld.global.u8 	%rs48, [%rd143+10];
	setp.eq.s16 	%p25, %rs48, 10;
	selp.u32 	%r1470, 1, 0, %p25;
$L__BB10_383:
	setp.ge.s32 	%p26, %r304, %r173;
	mov.b32 	%r1471, 1;
	@%p26 bra 	$L__BB10_385;
	ld.global.u8 	%rs49, [%rd143+11];
	setp.eq.s16 	%p27, %rs49, 10;
	selp.u32 	%r1471, 1, 0, %p27;
$L__BB10_385:
	setp.ge.s32 	%p28, %r306, %r173;
	mov.b32 	%r1472, 1;
	@%p28 bra 	$L__BB10_387;
	ld.global.u8 	%rs50, [%rd143+12];
	setp.eq.s16 	%p29, %rs50, 10;
	selp.u32 	%r1472, 1, 0, %p29;
$L__BB10_387:
	setp.ge.s32 	%p30, %r308, %r173;
	mov.b32 	%r1473, 1;
	@%p30 bra 	$L__BB10_389;
	ld.global.u8 	%rs51, [%rd143+13];
	setp.eq.s16 	%p31, %rs51, 10;
	selp.u32 	%r1473, 1, 0, %p31;
$L__BB10_389:
	bar.sync 	0;
	add.s32 	%r480, %r1461, %r1460;
	add.s32 	%r481, %r1462, %r480;
	add.s32 	%r482, %r1463, %r481;
	add.s32 	%r483, %r1464, %r482;
	add.s32 	%r484, %r1465, %r483;
	add.s32 	%r485, %r1466, %r484;
	add.s32 	%r486, %r1467, %r485;
	add.s32 	%r487, %r1468, %r486;
	add.s32 	%r488, %r1469, %r487;
	add.s32 	%r489, %r1470, %r488;
	add.s32 	%r490, %r1471, %r489;
	add.s32 	%r491, %r1472, %r490;
	add.s32 	%r454, %r1473, %r491;
	shr.u32 	%r339, %r1491, 5;
	// begin inline asm
	mov.u32 %r449, %laneid;
	// end inline asm
	mov.b32 	%r452, 1;
	mov.b32 	%r477, 0;
	mov.b32 	%r479, -1;
	// begin inline asm
	{  .reg .s32 r0;  .reg .pred p;  shfl.sync.up.b32 r0|p, %r454, %r452, %r477, %r479;  @p add.s32 r0, r0, %r454;  mov.s32 %r450, r0;}
	// end inline asm
	mov.b32 	%r458, 2;
	// begin inline asm
	{  .reg .s32 r0;  .reg .pred p;  shfl.sync.up.b32 r0|p, %r450, %r458, %r477, %r479;  @p add.s32 r0, r0, %r450;  mov.s32 %r456, r0;}
	// end inline asm
	mov.b32 	%r464, 4;
	// begin inline asm
	{  .reg .s32 r0;  .reg .pred p;  shfl.sync.up.b32 r0|p, %r456, %r464, %r477, %r479;  @p add.s32 r0, r0, %r456;  mov.s32 %r462, r0;}
	// end inline asm
	mov.b32 	%r470, 8;
	// begin inline asm
	{  .reg .s32 r0;  .reg .pred p;  shfl.sync.up.b32 r0|p, %r462, %r470, %r477, %r479;  @p add.s32 r0, r0, %r462;  mov.s32 %r468, r0;}
	// end inline asm
	mov.b32 	%r476, 16;
	// begin inline asm
	{  .reg .s32 r0;  .reg .pred p;  shfl.sync.up.b32 r0|p, %r468, %r476, %r477, %r479;  @p add.s32 r0, r0, %r468;  mov.s32 %r474, r0;}
	// end inline asm
	setp.ne.s32 	%p32, %r449, 31;
	@%p32 bra 	$L__BB10_391;
	shl.b32 	%r492, %r339, 2;
	mov.u32 	%r493, _ZZN3cub18CUB_300001_SM_10006detail6select23DeviceSelectSweepKernelINS2_10policy_hubIiciLb0ELNS0_10SelectImplE0EE10Policy1000EN6thrust24THRUST_300001_SM_1000_NS17counting_iteratorIiNS9_11use_defaultESB_SB_EENS9_6detail15normal_iteratorINS9_10device_ptrIcEEEENSE_INSF_IiEEEEPlNS0_13ScanTileStateIiLb1EEE6is_endNS0_8NullTypeEiNS2_19streaming_context_tIlLb1EEELS5_0EEEvT0_T1_T2_T3_T4_T5_T6_T7_iT8_NS1_7vsmem_tEE19static_temp_storage;
	add.s32 	%r494, %r493, %r492;
	st.shared.u32 	[%r494], %r474;
$L__BB10_391:
	sub.s32 	%r495, %r474, %r454;
	bar.sync 	0;
	ld.shared.v4.u32 	{%r496, %r497, %r498, %r499}, [_ZZN3cub18CUB_300001_SM_10006detail6select23DeviceSelectSweepKernelINS2_10policy_hubIiciLb0ELNS0_10SelectImplE0EE10Policy1000EN6thrust24THRUST_300001_SM_1000_NS17counting_iteratorIiNS9_11use_defaultESB_SB_EENS9_6detail15normal_iteratorINS9_10device_ptrIcEEEENSE_INSF_IiEEEEPlNS0_13ScanTileStateIiLb1EEE6is_endNS0_8NullTypeEiNS2_19streaming_context_tIlLb1EEELS5_0EEEvT0_T1_T2_T3_T4_T5_T6_T7_iT8_NS1_7vsmem_tEE19static_temp_storage];
	add.s32 	%r500, %r497, %r496;
	setp.eq.s32 	%p33, %r339, 2;
	selp.b32 	%r501, %r500, %r496, %p33;
	add.s32 	%r502, %r500, %r498;
	setp.eq.s32 	%p34, %r339, 3;
	selp.b32 	%r503, %r502, %r501, %p34;
	add.s32 	%r504, %r502, %r499;
	setp.eq.s32 	%p35, %r339, 4;
	selp.b32 	%r505, %r504, %r503, %p35;
	ld.shared.v4.u32 	{%r506, %r507, %r508, %r509}, [_ZZN3cub18CUB_300001_SM_10006detail6select23DeviceSelectSweepKernelINS2_10policy_hubIiciLb0ELNS0_10SelectImplE0EE10Policy1000EN6thrust24THRUST_300001_SM_1000_NS17counting_iteratorIiNS9_11use_defaultESB_SB_EENS9_6detail15normal_iteratorINS9_10device_ptrIcEEEENSE_INSF_IiEEEEPlNS0_13ScanTileStateIiLb1EEE6is_endNS0_8NullTypeEiNS2_19streaming_context_tIlLb1EEELS5_0EEEvT0_T1_T2_T3_T4_T5_T6_T7_iT8_NS1_7vsmem_tEE19static_temp_storage+16];
	add.s32 	%r510, %r504, %r506;
	setp.eq.s32 	%p36, %r339, 5;
	selp.b32 	%r511, %r510, %r505, %p36;
	add.s32 	%r512, %r510, %r507;
	setp.eq.s32 	%p37, %r339, 6;
	selp.b32 	%r513, %r512, %r511, %p37;
	add.s32 	%r514, %r512, %r508;
	setp.eq.s32 	%p38, %r339, 7;
	selp.b32 	%r515, %r514, %r513, %p38;
	add.s32 	%r516, %r514, %r509;
	setp.eq.s32 	%p39, %r339, 8;
	selp.b32 	%r517, %r516, %r515, %p39;
	ld.shared.v4.u32 	{%r518, %r519, %r520, %r521}, [_ZZN3cub18CUB_300001_SM_10006detail6select23DeviceSelectSweepKernelINS2_10policy_hubIiciLb0ELNS0_10SelectImplE0EE10Policy1000EN6thrust24THRUST_300001_SM_1000_NS17counting_iteratorIiNS9_11use_defaultESB_SB_EENS9_6detail15normal_iteratorINS9_10device_ptrIcEEEENSE_INSF_IiEEEEPlNS0_13ScanTileStateIiLb1EEE6is_endNS0_8NullTypeEiNS2_19streaming_context_tIlLb1EEELS5_0EEEvT0_T1_T2_T3_T4_T5_T6_T7_iT8_NS1_7vsmem_tEE19static_temp_storage+32];
	add.s32 	%r522, %r516, %r518;
	setp.eq.s32 	%p40, %r339, 9;
	selp.b32 	%r523, %r522, %r517, %p40;
	add.s32 	%r524, %r522, %r519;
	setp.eq.s32 	%p41, %r339, 10;
	selp.b32 	%r525, %r524, %r523, %p41;
	add.s32 	%r526, %r524, %r520;
	setp.eq.s32 	%p42, %r339, 11;
	selp.b32 	%r527, %r526, %r525, %p42;
	add.s32 	%r528, %r526, %r521;
	setp.eq.s32 	%p43, %r339, 12;
	selp.b32 	%r529, %r528, %r527, %p43;
	ld.shared.v4.u32 	{%r530, %r531, %r532, %r533}, [_ZZN3cub18CUB_300001_SM_10006detail6select23DeviceSelectSweepKernelINS2_10policy_hubIiciLb0ELNS0_10SelectImplE0EE10Policy1000EN6thrust24THRUST_300001_SM_1000_NS17counting_iteratorIiNS9_11use_defaultESB_SB_EENS9_6detail15normal_iteratorINS9_10device_ptrIcEEEENSE_INSF_IiEEEEPlNS0_13ScanTileStateIiLb1EEE6is_endNS0_8NullTypeEiNS2_19streaming_context_tIlLb1EEELS5_0EEEvT0_T1_T2_T3_T4_T5_T6_T7_iT8_NS1_7vsmem_tEE19static_temp_storage+48];
	add.s32 	%r534, %r528, %r530;
	setp.eq.s32 	%p44, %r339, 13;
	selp.b32 	%r535, %r534, %r529, %p44;
	add.s32 	%r536, %r534, %r531;
	setp.eq.s32 	%p45, %r339, 14;
	selp.b32 	%r537, %r536, %r535, %p45;
	add.s32 	%r538, %r536, %r532;
	setp.eq.s32 	%p46, %r339, 15;
	selp.b32 	%r539, %r538, %r537, %p46;
	add.s32 	%r342, %r538, %r533;
	setp.gt.u32 	%p47, %r1491, 31;
	setp.lt.u32 	%p48, %r1491, 32;
	setp.eq.s32 	%p49, %r449, 0;
	selp.b32 	%r540, 0, %r495, %p49;
	add.s32 	%r1487, %r539, %r540;
	selp.b32 	%r344, %r495, %r1487, %p48;
	@%p47 bra 	$L__BB10_407;
	setp.ne.s32 	%p50, %r1491, 0;
	mul.wide.s32 	%rd205, %r1420, 8;
	add.s64 	%rd144, %rd2, %rd205;
	@%p50 bra 	$L__BB10_394;
	st.shared.u32 	[_ZZN3cub18CUB_300001_SM_10006detail6select23DeviceSelectSweepKernelINS2_10policy_hubIiciLb0ELNS0_10SelectImplE0EE10Policy1000EN6thrust24THRUST_300001_SM_1000_NS17counting_iteratorIiNS9_11use_defaultESB_SB_EENS9_6detail15normal_iteratorINS9_10device_ptrIcEEEENSE_INSF_IiEEEEPlNS0_13ScanTileStateIiLb1EEE6is_endNS0_8NullTypeEiNS2_19streaming_context_tIlLb1EEELS5_0EEEvT0_T1_T2_T3_T4_T5_T6_T7_iT8_NS1_7vsmem_tEE19static_temp_storage+108], %r342;
	add.s64 	%rd206, %rd144, 256;
	mov.b32 	%r541, 100;
	// begin inline asm
	st.relaxed.gpu.v2.u32 [%rd206], {%r541, %r342};
	// end inline asm
$L__BB10_394:
	not.b32 	%r547, %r1491;
	add.s32 	%r1482, %r1420, %r547;
	mov.b32 	%r543, 675;
	// begin inline asm
	nanosleep.u32 %r543;
	// end inline asm
	mul.wide.s32 	%rd208, %r1482, 8;
	add.s64 	%rd209, %rd2, %rd208;
	add.s64 	%rd207, %rd209, 256;
	// begin inline asm
	ld.relaxed.gpu.v2.u32 {%r1484, %r1476}, [%rd207];
	// end inline asm
	mov.b32 	%r1477, 422;
$L__BB10_395:
	setp.eq.s32 	%p51, %r1484, 99;
	mov.b32 	%r548, -1;
	vote.sync.any.pred 	%p52, %p51, %r548;
	not.pred 	%p53, %p52;
	@%p53 bra 	$L__BB10_397;
	mul.lo.s32 	%r722, %r1420, 16807;
	and.b32  	%r1420, %r722, 2147483647;
	add.s32 	%r723, %r1477, 1;
	rem.u32 	%r719, %r1420, %r723;
	// begin inline asm
	nanosleep.u32 %r719;
	// end inline asm
	shr.u32 	%r1477, %r1477, 1;
	// begin inline asm
	ld.relaxed.gpu.v2.u32 {%r1484, %r1476}, [%rd207];
	// end inline asm
	bra.uni 	$L__BB10_395;
$L__BB10_397:
	setp.eq.s32 	%p54, %r1484, 101;
	mov.b32 	%r575, -1;
	vote.sync.ballot.b32 	%r577, %p54, %r575;
	// begin inline asm
	mov.u32 %r550, %lanemask_ge;
	// end inline asm
	and.b32  	%r578, %r577, %r550;
	or.b32  	%r579, %r578, -2147483648;
	add.s32 	%r580, %r579, -1;
	not.b32 	%r581, %r579;
	and.b32  	%r582, %r581, %r580;
	popc.b32 	%r554, %r582;
	mov.b32 	%r553, 1;
	// begin inline asm
	shfl.sync.down.b32 %r551, %r1476, %r553, %r554, %r575;
	// end inline asm
	setp.lt.s32 	%p56, %r449, %r554;
	selp.b32 	%r583, %r551, 0, %p56;
	add.s32 	%r557, %r583, %r1476;
	mov.b32 	%r558, 2;
	// begin inline asm
	shfl.sync.down.b32 %r556, %r557, %r558, %r554, %r575;
	// end inline asm
	add.s32 	%r359, %r449, 2;
	setp.gt.s32 	%p57, %r359, %r554;
	selp.b32 	%r584, 0, %r556, %p57;
	add.s32 	%r562, %r557, %r584;
	mov.b32 	%r563, 4;
	// begin inline asm
	shfl.sync.down.b32 %r561, %r562, %r563, %r554, %r575;
	// end inline asm
	add.s32 	%r360, %r449, 4;
	setp.gt.s32 	%p58, %r360, %r554;
	selp.b32 	%r585, 0, %r561, %p58;
	add.s32 	%r567, %r562, %r585;
	mov.b32 	%r568, 8;
	// begin inline asm
	shfl.sync.down.b32 %r566, %r567, %r568, %r554, %r575;
	// end inline asm
	add.s32 	%r361, %r449, 8;
	setp.gt.s32 	%p59, %r361, %r554;
	selp.b32 	%r586, 0, %r566, %p59;
	add.s32 	%r572, %r567, %r586;
	mov.b32 	%r573, 16;
	// begin inline asm
	shfl.sync.down.b32 %r571, %r572, %r573, %r554, %r575;
	// end inline asm
	add.s32 	%r362, %r449, 16;
	setp.gt.s32 	%p60, %r362, %r554;
	selp.b32 	%r587, 0, %r571, %p60;
	add.s32 	%r1480, %r572, %r587;
	add.s64 	%rd146, %rd2, 256;
	mov.b32 	%r1478, 422;
$L__BB10_398:
	setp.ne.s32 	%p61, %r1484, 101;
	mov.b32 	%r588, -1;
	vote.sync.all.pred 	%p62, %p61, %r588;
	not.pred 	%p63, %p62;
	@%p63 bra 	$L__BB10_403;
	shr.u32 	%r1478, %r1478, 1;
	mul.wide.s32 	%rd305, %r1482, 8;
	add.s64 	%rd306, %rd146, %rd305;
	add.s64 	%rd304, %rd306, -256;
	// begin inline asm
	ld.relaxed.gpu.v2.u32 {%r1484, %r1485}, [%rd304];
	// end inline asm
	mov.u32 	%r1486, %r1478;
$L__BB10_400:
	setp.eq.s32 	%p148, %r1484, 99;
	mov.b32 	%r675, -1;
	vote.sync.any.pred 	%p149, %p148, %r675;
	not.pred 	%p150, %p149;
	@%p150 bra 	$L__BB10_402;
	mul.lo.s32 	%r717, %r1420, 16807;
	and.b32  	%r1420, %r717, 2147483647;
	add.s32 	%r718, %r1486, 1;
	rem.u32 	%r714, %r1420, %r718;
	// begin inline asm
	nanosleep.u32 %r714;
	// end inline asm
	shr.u32 	%r1486, %r1486, 1;
	// begin inline asm
	ld.relaxed.gpu.v2.u32 {%r1484, %r1485}, [%rd304];
	// end inline asm
	bra.uni 	$L__BB10_400;
$L__BB10_402:
	setp.eq.s32 	%p151, %r1484, 101;
	mov.b32 	%r701, -1;
	vote.sync.ballot.b32 	%r702, %p151, %r701;
	and.b32  	%r703, %r702, %r550;
	or.b32  	%r704, %r703, -2147483648;
	add.s32 	%r705, %r704, -1;
	not.b32 	%r706, %r704;
	and.b32  	%r707, %r706, %r705;
	popc.b32 	%r680, %r707;
	mov.b32 	%r679, 1;
	// begin inline asm
	shfl.sync.down.b32 %r677, %r1485, %r679, %r680, %r701;
	// end inline asm
	setp.lt.s32 	%p153, %r449, %r680;
	selp.b32 	%r708, %r677, 0, %p153;
	add.s32 	%r683, %r708, %r1485;
	mov.b32 	%r684, 2;
	// begin inline asm
	shfl.sync.down.b32 %r682, %r683, %r684, %r680, %r701;
	// end inline asm
	setp.gt.s32 	%p154, %r359, %r680;
	selp.b32 	%r709, 0, %r682, %p154;
	add.s32 	%r688, %r683, %r709;
	mov.b32 	%r689, 4;
	// begin inline asm
	shfl.sync.down.b32 %r687, %r688, %r689, %r680, %r701;
	// end inline asm
	setp.gt.s32 	%p155, %r360, %r680;
	selp.b32 	%r710, 0, %r687, %p155;
	add.s32 	%r693, %r688, %r710;
	mov.b32 	%r694, 8;
	// begin inline asm
	shfl.sync.down.b32 %r692, %r693, %r694, %r680, %r701;
	// end inline asm
	setp.gt.s32 	%p156, %r361, %r680;
	selp.b32 	%r711, 0, %r692, %p156;
	add.s32 	%r698, %r693, %r711;
	mov.b32 	%r699, 16;
	// begin inline asm
	shfl.sync.down.b32 %r697, %r698, %r699, %r680, %r701;
	// end inline asm
	setp.gt.s32 	%p157, %r362, %r680;
	selp.b32 	%r712, 0, %r697, %p157;
	add.s32 	%r713, %r712, %r1480;
	add.s32 	%r1480, %r713, %r698;
	add.s32 	%r1482, %r1482, -32;
	bra.uni 	$L__BB10_398;
$L__BB10_403:
	setp.ne.s32 	%p64, %r1491, 0;
	@%p64 bra 	$L__BB10_405;
	add.s32 	%r591, %r1480, %r342;
	add.s64 	%rd210, %rd144, 256;
	mov.b32 	%r590, 101;
	// begin inline asm
	st.relaxed.gpu.v2.u32 [%rd210], {%r590, %r591};
	// end inline asm
	st.shared.u32 	[_ZZN3cub18CUB_300001_SM_10006detail6select23DeviceSelectSweepKernelINS2_10policy_hubIiciLb0ELNS0_10SelectImplE0EE10Policy1000EN6thrust24THRUST_300001_SM_1000_NS17counting_iteratorIiNS9_11use_defaultESB_SB_EENS9_6detail15normal_iteratorINS9_10device_ptrIcEEEENSE_INSF_IiEEEEPlNS0_13ScanTileStateIiLb1EEE6is_endNS0_8NullTypeEiNS2_19streaming_context_tIlLb1EEELS5_0EEEvT0_T1_T2_T3_T4_T5_T6_T7_iT8_NS1_7vsmem_tEE19static_temp_storage+100], %r1480;
	st.shared.u32 	[_ZZN3cub18CUB_300001_SM_10006detail6select23DeviceSelectSweepKernelINS2_10policy_hubIiciLb0ELNS0_10SelectImplE0EE10Policy1000EN6thrust24THRUST_300001_SM_1000_NS17counting_iteratorIiNS9_11use_defaultESB_SB_EENS9_6detail15normal_iteratorINS9_10device_ptrIcEEEENSE_INSF_IiEEEEPlNS0_13ScanTileStateIiLb1EEE6is_endNS0_8NullTypeEiNS2_19streaming_context_tIlLb1EEELS5_0EEEvT0_T1_T2_T3_T4_T5_T6_T7_iT8_NS1_7vsmem_tEE19static_temp_storage+104], %r591;
$L__BB10_405:
	setp.ne.s32 	%p65, %r449, 0;
	mov.u32 	%r1487, %r344;
	@%p65 bra 	$L__BB10_407;
	st.shared.u32 	[_ZZN3cub18CUB_300001_SM_10006detail6select23DeviceSelectSweepKernelINS2_10policy_hubIiciLb0ELNS0_10SelectImplE0EE10Policy1000EN6thrust24THRUST_300001_SM_1000_NS17counting_iteratorIiNS9_11use_defaultESB_SB_EENS9_6detail15normal_iteratorINS9_10device_ptrIcEEEENSE_INSF_IiEEEEPlNS0_13ScanTileStateIiLb1EEE6is_endNS0_8NullTypeEiNS2_19streaming_context_tIlLb1EEELS5_0EEEvT0_T1_T2_T3_T4_T5_T6_T7_iT8_NS1_7vsmem_tEE19static_temp_storage+80], %r1480;
	mov.u32 	%r1487, %r1480;
$L__BB10_407:
	mov.u64 	%rd148, %rd196;
	bar.sync 	0;
	setp.eq.s32 	%p66, %r1491, 0;
	ld.shared.u32 	%r592, [_ZZN3cub18CUB_300001_SM_10006detail6select23DeviceSelectSweepKernelINS2_10policy_hubIiciLb0ELNS0_10SelectImplE0EE10Policy1000EN6thrust24THRUST_300001_SM_1000_NS17counting_iteratorIiNS9_11use_defaultESB_SB_EENS9_6detail15normal_iteratorINS9_10device_ptrIcEEEENSE_INSF_IiEEEEPlNS0_13ScanTileStateIiLb1EEE6is_endNS0_8NullTypeEiNS2_19streaming_context_tIlLb1EEELS5_0EEEvT0_T1_T2_T3_T4_T5_T6_T7_iT8_NS1_7vsmem_tEE19static_temp_storage+80];
	selp.b32 	%r593, 0, %r592, %p66;
	add.s32 	%r385, %r593, %r1487;
	add.s32 	%r386, %r385, %r1460;
	add.s32 	%r387, %r480, %r385;
	add.s32 	%r388, %r387, %r1462;
	add.s32 	%r389, %r388, %r1463;
	add.s32 	%r390, %r389, %r1464;
	add.s32 	%r391, %r390, %r1465;
	add.s32 	%r392, %r391, %r1466;
	add.s32 	%r393, %r392, %r1467;
	add.s32 	%r394, %r393, %r1468;
	add.s32 	%r395, %r394, %r1469;
	add.s32 	%r396, %r395, %r1470;
	add.s32 	%r397, %r396, %r1471;
	add.s32 	%r398, %r397, %r1472;
	ld.shared.v2.u32 	{%r595, %r399}, [_ZZN3cub18CUB_300001_SM_10006detail6select23DeviceSelectSweepKernelINS2_10policy_hubIiciLb0ELNS0_10SelectImplE0EE10Policy1000EN6thrust24THRUST_300001_SM_1000_NS17counting_iteratorIiNS9_11use_defaultESB_SB_EENS9_6detail15normal_iteratorINS9_10device_ptrIcEEEENSE_INSF_IiEEEEPlNS0_13ScanTileStateIiLb1EEE6is_endNS0_8NullTypeEiNS2_19streaming_context_tIlLb1EEELS5_0EEEvT0_T1_T2_T3_T4_T5_T6_T7_iT8_NS1_7vsmem_tEE19static_temp_storage+104];
	ld.shared.u32 	%r400, [_ZZN3cub18CUB_300001_SM_10006detail6select23DeviceSelectSweepKernelINS2_10policy_hubIiciLb0ELNS0_10SelectImplE0EE10Policy1000EN6thrust24THRUST_300001_SM_1000_NS17counting_iteratorIiNS9_11use_defaultESB_SB_EENS9_6detail15normal_iteratorINS9_10device_ptrIcEEEENSE_INSF_IiEEEEPlNS0_13ScanTileStateIiLb1EEE6is_endNS0_8NullTypeEiNS2_19streaming_context_tIlLb1EEELS5_0EEEvT0_T1_T2_T3_T4_T5_T6_T7_iT8_NS1_7vsmem_tEE19static_temp_storage+100];
	sub.s32 	%r596, 7168, %r173;
	sub.s32 	%r1495, %r595, %r596;
	sub.s32 	%r402, %r399, %r596;
	setp.gt.s32 	%p67, %r402, 512;
	@%p67 bra 	$L__BB10_464;
	ld.param.u8 	%rs35, [%rd148];
	ld.param.u64 	%rd211, [%rd148+24];
	cvta.to.global.u64 	%rd149, %rd211;
	setp.ne.s32 	%p68, %r1460, 0;
	setp.lt.s32 	%p69, %r385, %r1495;
	and.pred  	%p70, %p68, %p69;
	@%p70 bra 	$L__BB10_409;
	bra.uni 	$L__BB10_412;
$L__BB10_409:
	setp.ne.s16 	%p71, %rs35, 0;
	mov.b64 	%rd708, 0;
	@%p71 bra 	$L__BB10_411;
	ld.global.u64 	%rd708, [%rd149];
$L__BB10_411:
	cvt.s64.s32 	%rd213, %r385;
	add.s64 	%rd214, %rd708, %rd213;
	shl.b64 	%rd215, %rd214, 2;
	add.s64 	%rd216, %rd3, %rd215;
	st.global.u32 	[%rd216], %r283;
$L__BB10_412:
	setp.eq.s32 	%p72, %r1461, 0;
	setp.ge.s32 	%p73, %r386, %r1495;
	or.pred  	%p74, %p72, %p73;
	@%p74 bra 	$L__BB10_416;
	setp.ne.s16 	%p75, %rs35, 0;
	mov.b64 	%rd709, 0;
	@%p75 bra 	$L__BB10_415;
	ld.global.u64 	%rd709, [%rd149];
$L__BB10_415:
	cvt.s64.s32 	%rd218, %r386;
	add.s64 	%rd219, %rd709, %rd218;
	shl.b64 	%rd220, %rd219, 2;
	add.s64 	%rd221, %rd3, %rd220;
	st.global.u32 	[%rd221], %r285;
$L__BB10_416:
	setp.eq.s32 	%p76, %r1462, 0;
	setp.ge.s32 	%p77, %r387, %r1495;
	or.pred  	%p78, %p76, %p77;
	@%p78 bra 	$L__BB10_420;
	setp.ne.s16 	%p79, %rs35, 0;
	mov.b64 	%rd710, 0;
	@%p79 bra 	$L__BB10_419;
	ld.global.u64 	%rd710, [%rd149];
$L__BB10_419:
	cvt.s64.s32 	%rd223, %r387;
	add.s64 	%rd224, %rd710, %rd223;
	shl.b64 	%rd225, %rd224, 2;
	add.s64 	%rd226, %rd3, %rd225;
	st.global.u32 	[%rd226], %r287;
$L__BB10_420:
	setp.eq.s32 	%p80, %r1463, 0;
	setp.ge.s32 	%p81, %r388, %r1495;
	or.pred  	%p82, %p80, %p81;
	@%p82 bra 	$L__BB10_424;
	setp.ne.s16 	%p83, %rs35, 0;
	mov.b64 	%rd711, 0;
	@%p83 bra 	$L__BB10_423;
	ld.global.u64 	%rd711, [%rd149];
$L__BB10_423:
	cvt.s64.s32 	%rd228, %r388;
	add.s64 	%rd229, %rd711, %rd228;
	shl.b64 	%rd230, %rd229, 2;
	add.s64 	%rd231, %rd3, %rd230;
	st.global.u32 	[%rd231], %r289;
$L__BB10_424:
	setp.eq.s32 	%p84, %r1464, 0;
	setp.ge.s32 	%p85, %r389, %r1495;
	or.pred  	%p86, %p84, %p85;
	@%p86 bra 	$L__BB10_428;
	setp.ne.s16 	%p87, %rs35, 0;
	mov.b64 	%rd712, 0;
	@%p87 bra 	$L__BB10_427;
	ld.global.u64 	%rd712, [%rd149];
$L__BB10_427:
	cvt.s64.s32 	%rd233, %r389;
	add.s64 	%rd234, %rd712, %rd233;
	shl.b64 	%rd235, %rd234, 2;
	add.s64 	%rd236, %rd3, %rd235;
	st.global.u32 	[%rd236], %r291;
$L__BB10_428:
	setp.eq.s32 	%p88, %r1465, 0;
	setp.ge.s32 	%p89, %r390, %r1495;
	or.pred  	%p90, %p88, %p89;
	@%p90 bra 	$L__BB10_432;
	setp.ne.s16 	%p91, %rs35, 0;
	mov.b64 	%rd713, 0;
	@%p91 bra 	$L__BB10_431;
	ld.global.u64 	%rd713, [%rd149];
$L__BB10_431:
	cvt.s64.s32 	%rd238, %r390;
	add.s64 	%rd239, %rd713, %rd238;
	shl.b64 	%rd240, %rd239, 2;
	add.s64 	%rd241, %rd3, %rd240;
	st.global.u32 	[%rd241], %r293;
$L__BB10_432:
	setp.eq.s32 	%p92, %r1466, 0;
	setp.ge.s32 	%p93, %r391, %r1495;
	or.pred  	%p94, %p92, %p93;
	@%p94 bra 	$L__BB10_436;
	setp.ne.s16 	%p95, %rs35, 0;
	mov.b64 	%rd714, 0;
	@%p95 bra 	$L__BB10_435;
	ld.global.u64 	%rd714, [%rd149];
$L__BB10_435:
	cvt.s64.s32 	%rd243, %r391;
	add.s64 	%rd244, %rd714, %rd243;
	shl.b64 	%rd245, %rd244, 2;
	add.s64 	%rd246, %rd3, %rd245;
	st.global.u32 	[%rd246], %r295;
$L__BB10_436:
	setp.eq.s32 	%p96, %r1467, 0;
	setp.ge.s32 	%p97, %r392, %r1495;
	or.pred  	%p98, %p96, %p97;
	@%p98 bra 	$L__BB10_440;
	setp.ne.s16 	%p99, %rs35, 0;
	mov.b64 	%rd715, 0;
	@%p99 bra 	$L__BB10_439;
	ld.global.u64 	%rd715, [%rd149];
$L__BB10_439:
	cvt.s64.s32 	%rd248, %r392;
	add.s64 	%rd249, %rd715, %rd248;
	shl.b64 	%rd250, %rd249, 2;
	add.s64 	%rd251, %rd3, %rd250;
	st.global.u32 	[%rd251], %r297;
$L__BB10_440:
	setp.eq.s32 	%p100, %r1468, 0;
	setp.ge.s32 	%p101, %r393, %r1495;
	or.pred  	%p102, %p100, %p101;
	@%p102 bra 	$L__BB10_444;
	setp.ne.s16 	%p103, %rs35, 0;
	mov.b64 	%rd716, 0;
	@%p103 bra 	$L__BB10_443;
	ld.global.u64 	%rd716, [%rd149];
$L__BB10_443:
	cvt.s64.s32 	%rd253, %r393;
	add.s64 	%rd254, %rd716, %rd253;
	shl.b64 	%rd255, %rd254, 2;
	add.s64 	%rd256, %rd3, %rd255;
	st.global.u32 	[%rd256], %r299;
$L__BB10_444:
	setp.eq.s32 	%p104, %r1469, 0;
	setp.ge.s32 	%p105, %r394, %r1495;
	or.pred  	%p106, %p104, %p105;
	@%p106 bra 	$L__BB10_448;
	setp.ne.s16 	%p107, %rs35, 0;
	mov.b64 	%rd717, 0;
	@%p107 bra 	$L__BB10_447;
	ld.global.u64 	%rd717, [%rd149];
$L__BB10_447:
	cvt.s64.s32 	%rd258, %r394;
	add.s64 	%rd259, %rd717, %rd258;
	shl.b64 	%rd260, %rd259, 2;
	add.s64 	%rd261, %rd3, %rd260;
	st.global.u32 	[%rd261], %r301;
$L__BB10_448:
	setp.eq.s32 	%p108, %r1470, 0;
	setp.ge.s32 	%p109, %r395, %r1495;
	or.pred  	%p110, %p108, %p109;
	@%p110 bra 	$L__BB10_452;
	setp.ne.s16 	%p111, %rs35, 0;
	mov.b64 	%rd718, 0;
	@%p111 bra 	$L__BB10_451;
	ld.global.u64 	%rd718, [%rd149];
$L__BB10_451:
	cvt.s64.s32 	%rd263, %r395;
	add.s64 	%rd264, %rd718, %rd263;
	shl.b64 	%rd265, %rd264, 2;
	add.s64 	%rd266, %rd3, %rd265;
	st.global.u32 	[%rd266], %r303;
$L__BB10_452:
	setp.eq.s32 	%p112, %r1471, 0;
	setp.ge.s32 	%p113, %r396, %r1495;
	or.pred  	%p114, %p112, %p113;
	@%p114 bra 	$L__BB10_456;
	setp.ne.s16 	%p115, %rs35, 0;
	mov.b64 	%rd719, 0;
	@%p115 bra 	$L__BB10_455;
	ld.global.u64 	%rd719, [%rd149];
$L__BB10_455:
	cvt.s64.s32 	%rd268, %r396;
	add.s64 	%rd269, %rd719, %rd268;
	shl.b64 	%rd270, %rd269, 2;
	add.s64 	%rd271, %rd3, %rd270;
	st.global.u32 	[%rd271], %r305;
$L__BB10_456:
	setp.eq.s32 	%p116, %r1472, 0;
	setp.ge.s32 	%p117, %r397, %r1495;
	or.pred  	%p118, %p116, %p117;
	@%p118 bra 	$L__BB10_460;
	setp.ne.s16 	%p119, %rs35, 0;
	mov.b64 	%rd720, 0;
	@%p119 bra 	$L__BB10_459;
	ld.global.u64 	%rd720, [%rd149];
$L__BB10_459:
	cvt.s64.s32 	%rd273, %r397;
	add.s64 	%rd274, %rd720, %rd273;
	shl.b64 	%rd275, %rd274, 2;
	add.s64 	%rd276, %rd3, %rd275;
	st.global.u32 	[%rd276], %r307;
$L__BB10_460:
	setp.eq.s32 	%p120, %r1473, 0;
	setp.ge.s32 	%p121, %r398, %r1495;
	or.pred  	%p122, %p120, %p121;
	@%p122 bra 	$L__BB10_509;
	setp.ne.s16 	%p123, %rs35, 0;
	mov.b64 	%rd721, 0;
	@%p123 bra 	$L__BB10_463;
	ld.global.u64 	%rd721, [%rd149];
$L__BB10_463:
	cvt.s64.s32 	%rd278, %r398;
	add.s64 	%rd279, %rd721, %rd278;
	shl.b64 	%rd280, %rd279, 2;
	add.s64 	%rd281, %rd3, %rd280;
	st.global.u32 	[%rd281], %r309;
	bra.uni 	$L__BB10_509;
$L__BB10_464:
	bar.sync 	0;
	setp.eq.s32 	%p124, %r1460, 0;
	@%p124 bra 	$L__BB10_466;
	sub.s32 	%r597, %r385, %r400;
	shl.b32 	%r598, %r597, 2;
	mov.u32 	%r599, _ZZN3cub18CUB_300001_SM_10006detail6select23DeviceSelectSweepKernelINS2_10policy_hubIiciLb0ELNS0_10SelectImplE0EE10Policy1000EN6thrust24THRUST_300001_SM_1000_NS17counting_iteratorIiNS9_11use_defaultESB_SB_EENS9_6detail15normal_iteratorINS9_10device_ptrIcEEEENSE_INSF_IiEEEEPlNS0_13ScanTileStateIiLb1EEE6is_endNS0_8NullTypeEiNS2_19streaming_context_tIlLb1EEELS5_0EEEvT0_T1_T2_T3_T4_T5_T6_T7_iT8_NS1_7vsmem_tEE19static_temp_storage;
	add.s32 	%r600, %r599, %r598;
	st.shared.u32 	[%r600], %r283;
$L__BB10_466:
	setp.eq.s32 	%p125, %r1461, 0;
	@%p125 bra 	$L__BB10_468;
	sub.s32 	%r601, %r386, %r400;
	shl.b32 	%r602, %r601, 2;
	mov.u32 	%r603, _ZZN3cub18CUB_300001_SM_10006detail6select23DeviceSelectSweepKernelINS2_10policy_hubIiciLb0ELNS0_10SelectImplE0EE10Policy1000EN6thrust24THRUST_300001_SM_1000_NS17counting_iteratorIiNS9_11use_defaultESB_SB_EENS9_6detail15normal_iteratorINS9_10device_ptrIcEEEENSE_INSF_IiEEEEPlNS0_13ScanTileStateIiLb1EEE6is_endNS0_8NullTypeEiNS2_19streaming_context_tIlLb1EEELS5_0EEEvT0_T1_T2_T3_T4_T5_T6_T7_iT8_NS1_7vsmem_tEE19static_temp_storage;
	add.s32 	%r604, %r603, %r602;
	st.shared.u32 	[%r604], %r285;
$L__BB10_468:
	setp.eq.s32 	%p126, %r1462, 0;
	@%p126 bra 	$L__BB10_470;
	sub.s32 	%r605, %r387, %r400;
	shl.b32 	%r606, %r605, 2;
	mov.u32 	%r607, _ZZN3cub18CUB_300001_SM_10006detail6select23DeviceSelectSweepKernelINS2_10policy_hubIiciLb0ELNS0_10SelectImplE0EE10Policy1000EN6thrust24THRUST_300001_SM_1000_NS17counting_iteratorIiNS9_11use_defaultESB_SB_EENS9_6detail15normal_iteratorINS9_10device_ptrIcEEEENSE_INSF_IiEEEEPlNS0_13ScanTileStateIiLb1EEE6is_endNS0_8NullTypeEiNS2_19streaming_context_tIlLb1EEELS5_0EEEvT0_T1_T2_T3_T4_T5_T6_T7_iT8_NS1_7vsmem_tEE19static_temp_storage;
	add.s32 	%r608, %r607, %r606;
	st.shared.u32 	[%r608], %r287;
$L__BB10_470:
	setp.eq.s32 	%p127, %r1463, 0;
	@%p127 bra 	$L__BB10_472;
	sub.s32 	%r609, %r388, %r400;
	shl.b32 	%r610, %r609, 2;
	mov.u32 	%r611, _ZZN3cub18CUB_300001_SM_10006detail6select23DeviceSelectSweepKernelINS2_10policy_hubIiciLb0ELNS0_10SelectImplE0EE10Policy1000EN6thrust24THRUST_300001_SM_1000_NS17counting_iteratorIiNS9_11use_defaultESB_SB_EENS9_6detail15normal_iteratorINS9_10device_ptrIcEEEENSE_INSF_IiEEEEPlNS0_13ScanTileStateIiLb1EEE6is_endNS0_8NullTypeEiNS2_19streaming_context_tIlLb1EEELS5_0EEEvT0_T1_T2_T3_T4_T5_T6_T7_iT8_NS1_7vsmem_tEE19static_temp_storage;
	add.s32 	%r612, %r611, %r610;
	st.shared.u32 	[%r612], %r289;
$L__BB10_472:
	setp.eq.s32 	%p128, %r1464, 0;
	@%p128 bra 	$L__BB10_474;
	sub.s32 	%r613, %r389, %r400;
	shl.b32 	%r614, %r613, 2;
	mov.u32 	%r615, _ZZN3cub18CUB_300001_SM_10006detail6select23DeviceSelectSweepKernelINS2_10policy_hubIiciLb0ELNS0_10SelectImplE0EE10Policy1000EN6thrust24THRUST_300001_SM_1000_NS17counting_iteratorIiNS9_11use_defaultESB_SB_EENS9_6detail15normal_iteratorINS9_10device_ptrIcEEEENSE_INSF_IiEEEEPlNS0_13ScanTileStateIiLb1EEE6is_endNS0_8NullTypeEiNS2_19streaming_context_tIlLb1EEELS5_0EEEvT0_T1_T2_T3_T4_T5_T6_T7_iT8_NS1_7vsmem_tEE19static_temp_storage;
	add.s32 	%r616, %r615, %r614;
	st.shared.u32 	[%r616], %r291;
$L__BB10_474:
	setp.eq.s32 	%p129, %r1465, 0;
	@%p129 bra 	$L__BB10_476;
	sub.s32 	%r617, %r390, %r400;
	shl.b32 	%r618, %r617, 2;
	mov.u32 	%r619, _ZZN3cub18CUB_300001_SM_10006detail6select23DeviceSelectSweepKernelINS2_10policy_hubIiciLb0ELNS0_10SelectImplE0EE10Policy1000EN6thrust24THRUST_300001_SM_1000_NS17counting_iteratorIiNS9_11use_defaultESB_SB_EENS9_6detail15normal_iteratorINS9_10device_ptrIcEEEENSE_INSF_IiEEEEPlNS0_13ScanTileStateIiLb1EEE6is_endNS0_8NullTypeEiNS2_19streaming_context_tIlLb1EEELS5_0EEEvT0_T1_T2_T3_T4_T5_T6_T7_iT8_NS1_7vsmem_tEE19static_temp_storage;
	add.s32 	%r620, %r619, %r618;
	st.shared.u32 	[%r620], %r293;
$L__BB10_476:
	setp.eq.s32 	%p130, %r1466, 0;
	@%p130 bra 	$L__BB10_478;
	sub.s32 	%r621, %r391, %r400;
	shl.b32 	%r622, %r621, 2;
	mov.u32 	%r623, _ZZN3cub18CUB_300001_SM_10006detail6select23DeviceSelectSweepKernelINS2_10policy_hubIiciLb0ELNS0_10SelectImplE0EE10Policy1000EN6thrust24THRUST_300001_SM_1000_NS17counting_iteratorIiNS9_11use_defaultESB_SB_EENS9_6detail15normal_iteratorINS9_10device_ptrIcEEEENSE_INSF_IiEEEEPlNS0_13ScanTileStateIiLb1EEE6is_endNS0_8NullTypeEiNS2_19streaming_context_tIlLb1EEELS5_0EEEvT0_T1_T2_T3_T4_T5_T6_T7_iT8_NS1_7vsmem_tEE19static_temp_storage;
	add.s32 	%r624, %r623, %r622;
	st.shared.u32 	[%r624], %r295;
$L__BB10_478:
	setp.eq.s32 	%p131, %r1467, 0;
	@%p131 bra 	$L__BB10_480;
	sub.s32 	%r625, %r392, %r400;
	shl.b32 	%r626, %r625, 2;
	mov.u32 	%r627, _ZZN3cub18CUB_300001_SM_10006detail6select23DeviceSelectSweepKernelINS2_10policy_hubIiciLb0ELNS0_10SelectImplE0EE10Policy1000EN6thrust24THRUST_300001_SM_1000_NS17counting_iteratorIiNS9_11use_defaultESB_SB_EENS9_6detail15normal_iteratorINS9_10device_ptrIcEEEENSE_INSF_IiEEEEPlNS0_13ScanTileStateIiLb1EEE6is_endNS0_8NullTypeEiNS2_19streaming_context_tIlLb1EEELS5_0EEEvT0_T1_T2_T3_T4_T5_T6_T7_iT8_NS1_7vsmem_tEE19static_temp_storage;
	add.s32 	%r628, %r627, %r626;
	st.shared.u32 	[%r628], %r297;
$L__BB10_480:
	setp.eq.s32 	%p132, %r1468, 0;
	@%p132 bra 	$L__BB10_482;
	sub.s32 	%r629, %r393, %r400;
	shl.b32 	%r630, %r629, 2;
	mov.u32 	%r631, _ZZN3cub18CUB_300001_SM_10006detail6select23DeviceSelectSweepKernelINS2_10policy_hubIiciLb0ELNS0_10SelectImplE0EE10Policy1000EN6thrust24THRUST_300001_SM_1000_NS17counting_iteratorIiNS9_11use_defaultESB_SB_EENS9_6detail15normal_iteratorINS9_10device_ptrIcEEEENSE_INSF_IiEEEEPlNS0_13ScanTileStateIiLb1EEE6is_endNS0_8NullTypeEiNS2_19streaming_context_tIlLb1EEELS5_0EEEvT0_T1_T2_T3_T4_T5_T6_T7_iT8_NS1_7vsmem_tEE19static_temp_storage;
	add.s32 	%r632, %r631, %r630;
	st.shared.u32 	[%r632], %r299;
$L__BB10_482:
	setp.eq.s32 	%p133, %r1469, 0;
	@%p133 bra 	$L__BB10_484;
	sub.s32 	%r633, %r394, %r400;
	shl.b32 	%r634, %r633, 2;
	mov.u32 	%r635, _ZZN3cub18CUB_300001_SM_10006detail6select23DeviceSelectSweepKernelINS2_10policy_hubIiciLb0ELNS0_10SelectImplE0EE10Policy1000EN6thrust24THRUST_300001_SM_1000_NS17counting_iteratorIiNS9_11use_defaultESB_SB_EENS9_6detail15normal_iteratorINS9_10device_ptrIcEEEENSE_INSF_IiEEEEPlNS0_13ScanTileStateIiLb1EEE6is_endNS0_8NullTypeEiNS2_19streaming_context_tIlLb1EEELS5_0EEEvT0_T1_T2_T3_T4_T5_T6_T7_iT8_NS1_7vsmem_tEE19static_temp_storage;
	add.s32 	%r636, %r635, %r634;
	st.shared.u32 	[%r636], %r301;
$L__BB10_484:
	setp.eq.s32 	%p134, %r1470, 0;
	@%p134 bra 	$L__BB10_486;
	sub.s32 	%r637, %r395, %r400;
	shl.b32 	%r638, %r637, 2;
	mov.u32 	%r639, _ZZN3cub18CUB_300001_SM_10006detail6select23DeviceSelectSweepKernelINS2_10policy_hubIiciLb0ELNS0_10SelectImplE0EE10Policy1000EN6thrust24THRUST_300001_SM_1000_NS17counting_iteratorIiNS9_11use_defaultESB_SB_EENS9_6detail15normal_iteratorINS9_10device_ptrIcEEEENSE_INSF_IiEEEEPlNS0_13ScanTileStateIiLb1EEE6is_endNS0_8NullTypeEiNS2_19streaming_context_tIlLb1EEELS5_0EEEvT0_T1_T2_T3_T4_T5_T6_T7_iT8_NS1_7vsmem_tEE19static_temp_storage;
	add.s32 	%r640, %r639, %r638;
	st.shared.u32 	[%r640], %r303;
$L__BB10_486:
	setp.eq.s32 	%p135, %r1471, 0;
	@%p135 bra 	$L__BB10_488;
	sub.s32 	%r641, %r396, %r400;
	shl.b32 	%r642, %r641, 2;
	mov.u32 	%r643, _ZZN3cub18CUB_300001_SM_10006detail6select23DeviceSelectSweepKernelINS2_10policy_hubIiciLb0ELNS0_10SelectImplE0EE10Policy1000EN6thrust24THRUST_300001_SM_1000_NS17counting_iteratorIiNS9_11use_defaultESB_SB_EENS9_6detail15normal_iteratorINS9_10device_ptrIcEEEENSE_INSF_IiEEEEPlNS0_13ScanTileStateIiLb1EEE6is_endNS0_8NullTypeEiNS2_19streaming_context_tIlLb1EEELS5_0EEEvT0_T1_T2_T3_T4_T5_T6_T7_iT8_NS1_7vsmem_tEE19static_temp_storage;
	add.s32 	%r644, %r643, %r642;
	st.shared.u32 	[%r644], %r305;
$L__BB10_488:
	setp.eq.s32 	%p136, %r1472, 0;
	@%p136 bra 	$L__BB10_490;
	sub.s32 	%r645, %r397, %r400;
	shl.b32 	%r646, %r645, 2;
	mov.u32 	%r647, _ZZN3cub18CUB_300001_SM_10006detail6select23DeviceSelectSweepKernelINS2_10policy_hubIiciLb0ELNS0_10SelectImplE0EE10Policy1000EN6thrust24THRUST_300001_SM_1000_NS17counting_iteratorIiNS9_11use_defaultESB_SB_EENS9_6detail15normal_iteratorINS9_10device_ptrIcEEEENSE_INSF_IiEEEEPlNS0_13ScanTileStateIiLb1EEE6is_endNS0_8NullTypeEiNS2_19streaming_context_tIlLb1EEELS5_0EEEvT0_T1_T2_T3_T4_T5_T6_T7_iT8_NS1_7vsmem_tEE19static_temp_storage;
	add.s32 	%r648, %r647, %r646;
	st.shared.u32 	[%r648], %r307;
$L__BB10_490:
	setp.eq.s32 	%p137, %r1473, 0;
	@%p137 bra 	$L__BB10_492;
	sub.s32 	%r649, %r398, %r400;
	shl.b32 	%r650, %r649, 2;
	mov.u32 	%r651, _ZZN3cub18CUB_300001_SM_10006detail6select23DeviceSelectSweepKernelINS2_10policy_hubIiciLb0ELNS0_10SelectImplE0EE10Policy1000EN6thrust24THRUST_300001_SM_1000_NS17counting_iteratorIiNS9_11use_defaultESB_SB_EENS9_6detail15normal_iteratorINS9_10device_ptrIcEEEENSE_INSF_IiEEEEPlNS0_13ScanTileStateIiLb1EEE6is_endNS0_8NullTypeEiNS2_19streaming_context_tIlLb1EEELS5_0EEEvT0_T1_T2_T3_T4_T5_T6_T7_iT8_NS1_7vsmem_tEE19static_temp_storage;
	add.s32 	%r652, %r651, %r650;
	st.shared.u32 	[%r652], %r309;
$L__BB10_492:
	bar.sync 	0;
	setp.ge.s32 	%p138, %r1491, %r402;
	@%p138 bra 	$L__BB10_509;
	ld.param.u32 	%r1413, [_ZN3cub18CUB_300001_SM_10006detail6select23DeviceSelectSweepKernelINS2_10policy_hubIiciLb0ELNS0_10SelectImplE0EE10Policy1000EN6thrust24THRUST_300001_SM_1000_NS17counting_iteratorIiNS9_11use_defaultESB_SB_EENS9_6detail15normal_iteratorINS9_10device_ptrIcEEEENSE_INSF_IiEEEEPlNS0_13ScanTileStateIiLb1EEE6is_endNS0_8NullTypeEiNS2_19streaming_context_tIlLb1EEELS5_0EEEvT0_T1_T2_T3_T4_T5_T6_T7_iT8_NS1_7vsmem_tE_param_7];
	ld.param.u8 	%rs36, [%rd148];
	ld.param.u64 	%rd282, [%rd148+24];
	cvta.to.global.u64 	%rd150, %rd282;
	add.s32 	%r653, %r399, %r1413;
	add.s32 	%r654, %r1491, %r3;
	sub.s32 	%r655, %r653, %r654;
	add.s32 	%r403, %r655, -7169;
	and.b32  	%r656, %r403, 1536;
	setp.eq.s32 	%p139, %r656, 1536;
	@%p139 bra 	$L__BB10_498;
	shr.u32 	%r657, %r403, 9;
	add.s32 	%r658, %r657, 1;
	and.b32  	%r659, %r658, 3;
	add.s32 	%r1490, %r1491, %r400;
	shl.b32 	%r660, %r1491, 2;
	mov.u32 	%r661, _ZZN3cub18CUB_300001_SM_10006detail6select23DeviceSelectSweepKernelINS2_10policy_hubIiciLb0ELNS0_10SelectImplE0EE10Policy1000EN6thrust24THRUST_300001_SM_1000_NS17counting_iteratorIiNS9_11use_defaultESB_SB_EENS9_6detail15normal_iteratorINS9_10device_ptrIcEEEENSE_INSF_IiEEEEPlNS0_13ScanTileStateIiLb1EEE6is_endNS0_8NullTypeEiNS2_19streaming_context_tIlLb1EEELS5_0EEEvT0_T1_T2_T3_T4_T5_T6_T7_iT8_NS1_7vsmem_tEE19static_temp_storage;
	add.s32 	%r1489, %r661, %r660;
	neg.s32 	%r1488, %r659;
	shl.b32 	%r662, %r658, 9;
	and.b32  	%r663, %r662, 1536;
	add.s32 	%r1491, %r1491, %r663;
$L__BB10_495:
	.pragma "nounroll";
	setp.ne.s16 	%p140, %rs36, 0;
	mov.b64 	%rd703, 0;
	@%p140 bra 	$L__BB10_497;
	ld.global.u64 	%rd703, [%rd150];
$L__BB10_497:
	cvt.s64.s32 	%rd284, %r1490;
	add.s64 	%rd285, %rd703, %rd284;
	shl.b64 	%rd286, %rd285, 2;
	add.s64 	%rd287, %rd3, %rd286;
	ld.shared.u32 	%r664, [%r1489];
	st.global.u32 	[%rd287], %r664;
	add.s32 	%r1490, %r1490, 512;
	add.s32 	%r1489, %r1489, 2048;
	add.s32 	%r1488, %r1488, 1;
	setp.ne.s32 	%p141, %r1488, 0;
	@%p141 bra 	$L__BB10_495;
$L__BB10_498:
	setp.lt.u32 	%p142, %r403, 1536;
	@%p142 bra 	$L__BB10_509;
	add.s32 	%r1493, %r1491, %r400;
	shl.b32 	%r665, %r1491, 2;
	mov.u32 	%r666, _ZZN3cub18CUB_300001_SM_10006detail6select23DeviceSelectSweepKernelINS2_10policy_hubIiciLb0ELNS0_10SelectImplE0EE10Policy1000EN6thrust24THRUST_300001_SM_1000_NS17counting_iteratorIiNS9_11use_defaultESB_SB_EENS9_6detail15normal_iteratorINS9_10device_ptrIcEEEENSE_INSF_IiEEEEPlNS0_13ScanTileStateIiLb1EEE6is_endNS0_8NullTypeEiNS2_19streaming_context_tIlLb1EEELS5_0EEEvT0_T1_T2_T3_T4_T5_T6_T7_iT8_NS1_7vsmem_tEE19static_temp_storage;
	add.s32 	%r667, %r665, %r666;
	add.s32 	%r1492, %r667, 4096;
$L__BB10_500:
	setp.ne.s16 	%p143, %rs36, 0;
	cvt.s64.s32 	%rd153, %r1493;
	mov.b64 	%rd704, 0;
	@%p143 bra 	$L__BB10_502;
	ld.global.u64 	%rd704, [%rd150];
$L__BB10_502:
	setp.ne.s16 	%p144, %rs36, 0;
	add.s64 	%rd290, %rd704, %rd153;
	shl.b64 	%rd291, %rd290, 2;
	add.s64 	%rd292, %rd3, %rd291;
	ld.shared.u32 	%r668, [%r1492+-4096];
	st.global.u32 	[%rd292], %r668;
	mov.b64 	%rd705, 0;
	@%p144 bra 	$L__BB10_504;
	ld.global.u64 	%rd705, [%rd150];
$L__BB10_504:
	setp.ne.s16 	%p145, %rs36, 0;
	add.s64 	%rd294, %rd705, %rd153;
	shl.b64 	%rd295, %rd294, 2;
	add.s64 	%rd296, %rd3, %rd295;
	ld.shared.u32 	%r669, [%r1492+-2048];
	st.global.u32 	[%rd296+2048], %r669;
	mov.b64 	%rd706, 0;
	@%p145 bra 	$L__BB10_506;
	ld.global.u64 	%rd706, [%rd150];
$L__BB10_506:
	setp.ne.s16 	%p146, %rs36, 0;
	add.s64 	%rd298, %rd706, %rd153;
	shl.b64 	%rd299, %rd298, 2;
	add.s64 	%rd300, %rd3, %rd299;
	ld.shared.u32 	%r670, [%r1492];
	st.global.u32 	[%rd300+4096], %r670;
	mov.b64 	%rd707, 0;
	@%p146 bra 	$L__BB10_508;
	ld.global.u64 	%rd707, [%rd150];
$L__BB10_508:
	cvt.u32.u64 	%r671, %rd153;
	add.s64 	%rd301, %rd707, %rd153;
	shl.b64 	%rd302, %rd301, 2;
	add.s64 	%rd303, %rd3, %rd302;
	ld.shared.u32 	%r672, [%r1492+2048];
	st.global.u32 	[%rd303+6144], %r672;
	add.s32 	%r1491, %r1491, 2048;
	add.s32 	%r1493, %r671, 2048;
	add.s32 	%r1492, %r1492, 8192;
	setp.lt.s32 	%p147, %r1491, %r402;
	@%p147 bra 	$L__BB10_500;
$L__BB10_509:
	mov.u32 	%r893, %tid.x;
	setp.ne.s32 	%p285, %r893, 0;
	@%p285 bra 	$L__BB10_517;
	mov.u64 	%rd190, %rd196;
	ld.param.u8 	%rs105, [%rd190+1];
	setp.eq.s16 	%p286, %rs105, 0;
	@%p286 bra 	$L__BB10_514;
	ld.param.u8 	%rs106, [%rd190];
	setp.ne.s16 	%p287, %rs106, 0;
	mov.b64 	%rd722, 0;
	@%p287 bra 	$L__BB10_513;
	ld.param.u64 	%rd412, [%rd190+24];
	cvta.to.global.u64 	%rd413, %rd412;
	ld.global.u64 	%rd722, [%rd413];
$L__BB10_513:
	ld.param.u64 	%rd641, [_ZN3cub18CUB_300001_SM_10006detail6select23DeviceSelectSweepKernelINS2_10policy_hubIiciLb0ELNS0_10SelectImplE0EE10Policy1000EN6thrust24THRUST_300001_SM_1000_NS17counting_iteratorIiNS9_11use_defaultESB_SB_EENS9_6detail15normal_iteratorINS9_10device_ptrIcEEEENSE_INSF_IiEEEEPlNS0_13ScanTileStateIiLb1EEE6is_endNS0_8NullTypeEiNS2_19streaming_context_tIlLb1EEELS5_0EEEvT0_T1_T2_T3_T4_T5_T6_T7_iT8_NS1_7vsmem_tE_param_3];
	cvt.s64.s32 	%rd414, %r1495;
	add.s64 	%rd415, %rd722, %rd414;
	cvta.to.global.u64 	%rd416, %rd641;
	st.global.u64 	[%rd416], %rd415;
	bra.uni 	$L__BB10_517;
$L__BB10_514:
	ld.param.u8 	%rs107, [%rd190];
	setp.ne.s16 	%p288, %rs107, 0;
	mov.b64 	%rd723, 0;
	@%p288 bra 	$L__BB10_516;
	ld.param.u64 	%rd418, [%rd190+24];
	cvta.to.global.u64 	%rd419, %rd418;
	ld.global.u64 	%rd723, [%rd419];
$L__BB10_516:
	cvt.s64.s32 	%rd420, %r1495;
	add.s64 	%rd421, %rd723, %rd420;
	ld.param.u64 	%rd422, [%rd190+32];
	cvta.to.global.u64 	%rd423, %rd422;
	st.global.u64 	[%rd423], %rd421;
$L__BB10_517:
	ret;

}


// ===== COMPILED SASS (sm_100) =====

	.target	sm_100

	.elftype	@"ET_EXEC"


//--------------------- .note.nv.tkinfo           --------------------------
	.section	.note.nv.tkinfo,"",@"SHT_NOTE"
	.sectionflags	@"SHF_NOTE_NV_TKINFO"
	.tkinfo
        /*0018*/ 	.word	0x00000002
        /*0030*/ 	.string	""
        /*0030*/ 	.string	"ptxas"
        /*0030*/ 	.string	"Cuda compilation tools, release 13.0, V13.0.88"
        /*0030*/ 	.string	"Build cuda_13.0.r13.0/compiler.36424714_0"
        /*0030*/ 	.string	"-arch sm_100 -m 64 "



//--------------------- .note.nv.cuinfo           --------------------------
	.section	.note.nv.cuinfo,"",@"SHT_NOTE"
	.sectionflags	@"SHF_NOTE_NV_CUINFO"
        /*0018*/ 	.short	0x0002
        /*001a*/ 	.short	0x0064
        /*001c*/ 	.short	0x0082
	.zero		2


//--------------------- .nv.info                  --------------------------
	.section	.nv.info,"",@"SHT_CUDA_INFO"
	.align	4


	//----- nvinfo : EIATTR_REGCOUNT
	.align		4
        /*0000*/ 	.byte	0x04, 0x2f
        /*0002*/ 	.short	(.L_44 - .L_43)
	.align		4
.L_43:
        /*0004*/ 	.word	index@(_ZN3cub18CUB_300001_SM_10006detail11EmptyKernelIvEEvv)
        /*0008*/ 	.word	0x00000004


	//----- nvinfo : EIATTR_FRAME_SIZE
	.align		4
.L_44:
        /*000c*/ 	.byte	0x04, 0x11
        /*000e*/ 	.short	(.L_46 - .L_45)
	.align		4
.L_45:
        /*0010*/ 	.word	index@(_ZN3cub18CUB_300001_SM_10006detail11EmptyKernelIvEEvv)
        /*0014*/ 	.word	0x00000000


	//----- nvinfo : EIATTR_REGCOUNT
	.align		4
.L_46:
        /*0018*/ 	.byte	0x04, 0x2f
        /*001a*/ 	.short	(.L_48 - .L_47)
	.align		4
.L_47:
        /*001c*/ 	.word	index@(_ZN3cub18CUB_300001_SM_10006detail8for_each13static_kernelINS2_12policy_hub_t12policy_500_tEmN6thrust24THRUST_300001_SM_1000_NS8cuda_cub20__uninitialized_fill7functorINS7_10device_ptrIcEEcEEEEvT0_T1_)
        /*0020*/ 	.word	0x0000000a


	//----- nvinfo : EIATTR_FRAME_SIZE
	.align		4
.L_48:
        /*0024*/ 	.byte	0x04, 0x11
        /*0026*/ 	.short	(.L_50 - .L_49)
	.align		4
.L_49:
        /*0028*/ 	.word	index@(_ZN3cub18CUB_300001_SM_10006detail8for_each13static_kernelINS2_12policy_hub_t12policy_500_tEmN6thrust24THRUST_300001_SM_1000_NS8cuda_cub20__uninitialized_fill7functorINS7_10device_ptrIcEEcEEEEvT0_T1_)
        /*002c*/ 	.word	0x00000000


	//----- nvinfo : EIATTR_REGCOUNT
	.align		4
.L_50:
        /*0030*/ 	.byte	0x04, 0x2f
        /*0032*/ 	.short	(.L_52 - .L_51)
	.align		4
.L_51:
        /*0034*/ 	.word	index@(_ZN3cub18CUB_300001_SM_10006detail8for_each13static_kernelINS2_12policy_hub_t12policy_500_tEmN6thrust24THRUST_300001_SM_1000_NS8cuda_cub20__uninitialized_fill7functorINS7_10device_ptrIiEEiEEEEvT0_T1_)
        /*0038*/ 	.word	0x00000008


	//----- nvinfo : EIATTR_FRAME_SIZE
	.align		4
.L_52:
        /*003c*/ 	.byte	0x04, 0x11
        /*003e*/ 	.short	(.L_54 - .L_53)
	.align		4
.L_53:
        /*0040*/ 	.word	index@(_ZN3cub18CUB_300001_SM_10006detail8for_each13static_kernelINS2_12policy_hub_t12policy_500_tEmN6thrust24THRUST_300001_SM_1000_NS8cuda_cub20__uninitialized_fill7functorINS7_10device_ptrIiEEiEEEEvT0_T1_)
        /*0044*/ 	.word	0x00000000


	//----- nvinfo : EIATTR_REGCOUNT
	.align		4
.L_54:
        /*0048*/ 	.byte	0x04, 0x2f
        /*004a*/ 	.short	(.L_56 - .L_55)
	.align		4
.L_55:
        /*004c*/ 	.word	index@(_ZN3cub18CUB_300001_SM_10006detail6reduce28DeviceReduceSingleTileKernelINS2_10policy_hubIljN4cuda3std3__44plusIlEEE10Policy1000EN6thrust24THRUST_300001_SM_1000_NS18transform_iteratorINSD_6detail14equal_to_valueIcEENSF_15normal_iteratorINSD_10device_ptrIcEEEEllEEPljS9_llNS7_10__identityEEEvT0_T1_T2_T3_T4_T6_)
        /*0050*/ 	.word	0x00000028


	//----- nvinfo : EIATTR_FRAME_SIZE
	.align		4
.L_56:
        /*0054*/ 	.byte	0x04, 0x11
        /*0056*/ 	.short	(.L_58 - .L_57)
	.align		4
.L_57:
        /*0058*/ 	.word	index@(_ZN3cub18CUB_300001_SM_10006detail6reduce28DeviceReduceSingleTileKernelINS2_10policy_hubIljN4cuda3std3__44plusIlEEE10Policy1000EN6thrust24THRUST_300001_SM_1000_NS18transform_iteratorINSD_6detail14equal_to_valueIcEENSF_15normal_iteratorINSD_10device_ptrIcEEEEllEEPljS9_llNS7_10__identityEEEvT0_T1_T2_T3_T4_T6_)
        /*005c*/ 	.word	0x00000000


	//----- nvinfo : EIATTR_REGCOUNT
	.align		4
.L_58:
        /*0060*/ 	.byte	0x04, 0x2f
        /*0062*/ 	.short	(.L_60 - .L_59)
	.align		4
.L_59:
        /*0064*/ 	.word	index@(_ZN3cub18CUB_300001_SM_10006detail6reduce18DeviceReduceKernelINS2_10policy_hubIljN4cuda3std3__44plusIlEEE10Policy1000EN6thrust24THRUST_300001_SM_1000_NS18transform_iteratorINSD_6detail14equal_to_valueIcEENSF_15normal_iteratorINSD_10device_ptrIcEEEEllEEjS9_lNS7_10__identityEEEvT0_PT3_T1_NS0_13GridEvenShareISR_EET2_T4_)
        /*0068*/ 	.word	0x00000020


	//----- nvinfo : EIATTR_FRAME_SIZE
	.align		4
.L_60:
        /*006c*/ 	.byte	0x04, 0x11
        /*006e*/ 	.short	(.L_62 - .L_61)
	.align		4
.L_61:
        /*0070*/ 	.word	index@(_ZN3cub18CUB_300001_SM_10006detail6reduce18DeviceReduceKernelINS2_10policy_hubIljN4cuda3std3__44plusIlEEE10Policy1000EN6thrust24THRUST_300001_SM_1000_NS18transform_iteratorINSD_6detail14equal_to_valueIcEENSF_15normal_iteratorINSD_10device_ptrIcEEEEllEEjS9_lNS7_10__identityEEEvT0_PT3_T1_NS0_13GridEvenShareISR_EET2_T4_)
        /*0074*/ 	.word	0x00000000


	//----- nvinfo : EIATTR_REGCOUNT
	.align		4
.L_62:
        /*0078*/ 	.byte	0x04, 0x2f
        /*007a*/ 	.short	(.L_64 - .L_63)
	.align		4
.L_63:
        /*007c*/ 	.word	index@(_ZN3cub18CUB_300001_SM_10006detail6reduce28DeviceReduceSingleTileKernelINS2_10policy_hubIljN4cuda3std3__44plusIlEEE10Policy1000EPlSC_iS9_llNS7_10__identityEEEvT0_T1_T2_T3_T4_T6_)
        /*0080*/ 	.word	0x00000030


	//----- nvinfo : EIATTR_FRAME_SIZE
	.align		4
.L_64:
        /*0084*/ 	.byte	0x04, 0x11
        /*0086*/ 	.short	(.L_66 - .L_65)
	.align		4
.L_65:
        /*0088*/ 	.word	index@(_ZN3cub18CUB_300001_SM_10006detail6reduce28DeviceReduceSingleTileKernelINS2_10policy_hubIljN4cuda3std3__44plusIlEEE10Policy1000EPlSC_iS9_llNS7_10__identityEEEvT0_T1_T2_T3_T4_T6_)
        /*008c*/ 	.word	0x00000000


	//----- nvinfo : EIATTR_REGCOUNT
	.align		4
.L_66:
        /*0090*/ 	.byte	0x04, 0x2f
        /*0092*/ 	.short	(.L_68 - .L_67)
	.align		4
.L_67:
        /*0094*/ 	.word	index@(_ZN3cub18CUB_300001_SM_10006detail6reduce28DeviceReduceSingleTileKernelINS2_10policy_hubIlyN4cuda3std3__44plusIlEEE10Policy1000EN6thrust24THRUST_300001_SM_1000_NS18transform_iteratorINSD_6detail14equal_to_valueIcEENSF_15normal_iteratorINSD_10device_ptrIcEEEEllEEPlyS9_llNS7_10__identityEEEvT0_T1_T2_T3_T4_T6_)
        /*0098*/ 	.word	0x00000028


	//----- nvinfo : EIATTR_FRAME_SIZE
	.align		4
.L_68:
        /*009c*/ 	.byte	0x04, 0x11
        /*009e*/ 	.short	(.L_70 - .L_69)
	.align		4
.L_69:
        /*00a0*/ 	.word	index@(_ZN3cub18CUB_300001_SM_10006detail6reduce28DeviceReduceSingleTileKernelINS2_10policy_hubIlyN4cuda3std3__44plusIlEEE10Policy1000EN6thrust24THRUST_300001_SM_1000_NS18transform_iteratorINSD_6detail14equal_to_valueIcEENSF_15normal_iteratorINSD_10device_ptrIcEEEEllEEPlyS9_llNS7_10__identityEEEvT0_T1_T2_T3_T4_T6_)
        /*00a4*/ 	.word	0x00000000


	//----- nvinfo : EIATTR_REGCOUNT
	.align		4
.L_70:
        /*00a8*/ 	.byte	0x04, 0x2f
        /*00aa*/ 	.short	(.L_72 - .L_71)
	.align		4
.L_71:
        /*00ac*/ 	.word	index@(_ZN3cub18CUB_300001_SM_10006detail6reduce18DeviceReduceKernelINS2_10policy_hubIlyN4cuda3std3__44plusIlEEE10Policy1000EN6thrust24THRUST_300001_SM_1000_NS18transform_iteratorINSD_6detail14equal_to_valueIcEENSF_15normal_iteratorINSD_10device_ptrIcEEEEllEEyS9_lNS7_10__identityEEEvT0_PT3_T1_NS0_13GridEvenShareISR_EET2_T4_)
        /*00b0*/ 	.word	0x00000020


	//----- nvinfo : EIATTR_FRAME_SIZE
	.align		4
.L_72:
        /*00b4*/ 	.byte	0x04, 0x11
        /*00b6*/ 	.short	(.L_74 - .L_73)
	.align		4
.L_73:
        /*00b8*/ 	.word	index@(_ZN3cub18CUB_300001_SM_10006detail6reduce18DeviceReduceKernelINS2_10policy_hubIlyN4cuda3std3__44plusIlEEE10Policy1000EN6thrust24THRUST_300001_SM_1000_NS18transform_iteratorINSD_6detail14equal_to_valueIcEENSF_15normal_iteratorINSD_10device_ptrIcEEEEllEEyS9_lNS7_10__identityEEEvT0_PT3_T1_NS0_13GridEvenShareISR_EET2_T4_)
        /*00bc*/ 	.word	0x00000000


	//----- nvinfo : EIATTR_REGCOUNT
	.align		4
.L_74:
        /*00c0*/ 	.byte	0x04, 0x2f
        /*00c2*/ 	.short	(.L_76 - .L_75)
	.align		4
.L_75:
        /*00c4*/ 	.word	index@(_ZN3cub18CUB_300001_SM_10006detail6reduce28DeviceReduceSingleTileKernelINS2_10policy_hubIlyN4cuda3std3__44plusIlEEE10Policy1000EPlSC_iS9_llNS7_10__identityEEEvT0_T1_T2_T3_T4_T6_)
        /*00c8*/ 	.word	0x00000030


	//----- nvinfo : EIATTR_FRAME_SIZE
	.align		4
.L_76:
        /*00cc*/ 	.byte	0x04, 0x11
        /*00ce*/ 	.short	(.L_78 - .L_77)
	.align		4
.L_77:
        /*00d0*/ 	.word	index@(_ZN3cub18CUB_300001_SM_10006detail6reduce28DeviceReduceSingleTileKernelINS2_10policy_hubIlyN4cuda3std3__44plusIlEEE10Policy1000EPlSC_iS9_llNS7_10__identityEEEvT0_T1_T2_T3_T4_T6_)
        /*00d4*/ 	.word	0x00000000


	//----- nvinfo : EIATTR_REGCOUNT
	.align		4
.L_78:
        /*00d8*/ 	.byte	0x04, 0x2f
        /*00da*/ 	.short	(.L_80 - .L_79)
	.align		4
.L_79:
        /*00dc*/ 	.word	index@(_ZN3cub18CUB_300001_SM_10006detail4scan23DeviceCompactInitKernelINS0_13ScanTileStateIiLb1EEEPlEEvT_iT0_)
        /*00e0*/ 	.word	0x0000000a


	//----- nvinfo : EIATTR_FRAME_SIZE
	.align		4
.L_80:
        /*00e4*/ 	.byte	0x04, 0x11
        /*00e6*/ 	.short	(.L_82 - .L_81)
	.align		4
.L_81:
        /*00e8*/ 	.word	index@(_ZN3cub18CUB_300001_SM_10006detail4scan23DeviceCompactInitKernelINS0_13ScanTileStateIiLb1EEEPlEEvT_iT0_)
        /*00ec*/ 	.word	0x00000000


	//----- nvinfo : EIATTR_REGCOUNT
	.align		4
.L_82:
        /*00f0*/ 	.byte	0x04, 0x2f
        /*00f2*/ 	.short	(.L_84 - .L_83)
	.align		4
.L_83:
        /*00f4*/ 	.word	index@(_ZN3cub18CUB_300001_SM_10006detail6select23DeviceSelectSweepKernelINS2_10policy_hubIiciLb0ELNS0_10SelectImplE0EE10Policy1000EN6thrust24THRUST_300001_SM_1000_NS17counting_iteratorIiNS9_11use_defaultESB_SB_EENS9_6detail15normal_iteratorINS9_10device_ptrIcEEEENSE_INSF_IiEEEEPlNS0_13ScanTileStateIiLb1EEE6is_endNS0_8NullTypeEiNS2_19streaming_context_tIlLb1EEELS5_0EEEvT0_T1_T2_T3_T4_T5_T6_T7_iT8_NS1_7vsmem_tE)
        /*00f8*/ 	.word	0x00000040


	//----- nvinfo : EIATTR_FRAME_SIZE
	.align		4
.L_84:
        /*00fc*/ 	.byte	0x04, 0x11
        /*00fe*/ 	.short	(.L_86 - .L_85)
	.align		4
.L_85:
        /*0100*/ 	.word	index@(_ZN3cub18CUB_300001_SM_10006detail6select23DeviceSelectSweepKernelINS2_10policy_hubIiciLb0ELNS0_10SelectImplE0EE10Policy1000EN6thrust24THRUST_300001_SM_1000_NS17counting_iteratorIiNS9_11use_defaultESB_SB_EENS9_6detail15normal_iteratorINS9_10device_ptrIcEEEENSE_INSF_IiEEEEPlNS0_13ScanTileStateIiLb1EEE6is_endNS0_8NullTypeEiNS2_19streaming_context_tIlLb1EEELS5_0EEEvT0_T1_T2_T3_T4_T5_T6_T7_iT8_NS1_7vsmem_tE)
        /*0104*/ 	.word	0x00000008


	//----- nvinfo : EIATTR_MIN_STACK_SIZE
	.align		4
.L_86:
        /*0108*/ 	.byte	0x04, 0x12
        /*010a*/ 	.short	(.L_88 - .L_87)
	.align		4
.L_87:
        /*010c*/ 	.word	index@(_ZN3cub18CUB_300001_SM_10006detail6select23DeviceSelectSweepKernelINS2_10policy_hubIiciLb0ELNS0_10SelectImplE0EE10Policy1000EN6thrust24THRUST_300001_SM_1000_NS17counting_iteratorIiNS9_11use_defaultESB_SB_EENS9_6detail15normal_iteratorINS9_10device_ptrIcEEEENSE_INSF_IiEEEEPlNS0_13ScanTileStateIiLb1EEE6is_endNS0_8NullTypeEiNS2_19streaming_context_tIlLb1EEELS5_0EEEvT0_T1_T2_T3_T4_T5_T6_T7_iT8_NS1_7vsmem_tE)
        /*0110*/ 	.word	0x00000008


	//----- nvinfo : EIATTR_MIN_STACK_SIZE
	.align		4
.L_88:
        /*0114*/ 	.byte	0x04, 0x12
        /*0116*/ 	.short	(.L_90 - .L_89)
	.align		4
.L_89:
        /*0118*/ 	.word	index@(_ZN3cub18CUB_300001_SM_10006detail4scan23DeviceCompactInitKernelINS0_13ScanTileStateIiLb1EEEPlEEvT_iT0_)
        /*011c*/ 	.word	0x00000000


	//----- nvinfo : EIATTR_MIN_STACK_SIZE
	.align		4
.L_90:
        /*0120*/ 	.byte	0x04, 0x12
        /*0122*/ 	.short	(.L_92 - .L_91)
	.align		4
.L_91:
        /*0124*/ 	.word	index@(_ZN3cub18CUB_300001_SM_10006detail6reduce28DeviceReduceSingleTileKernelINS2_10policy_hubIlyN4cuda3std3__44plusIlEEE10Policy1000EPlSC_iS9_llNS7_10__identityEEEvT0_T1_T2_T3_T4_T6_)
        /*0128*/ 	.word	0x00000000


	//----- nvinfo : EIATTR_MIN_STACK_SIZE
	.align		4
.L_92:
        /*012c*/ 	.byte	0x04, 0x12
        /*012e*/ 	.short	(.L_94 - .L_93)
	.align		4
.L_93:
        /*0130*/ 	.word	index@(_ZN3cub18CUB_300001_SM_10006detail6reduce18DeviceReduceKernelINS2_10policy_hubIlyN4cuda3std3__44plusIlEEE10Policy1000EN6thrust24THRUST_300001_SM_1000_NS18transform_iteratorINSD_6detail14equal_to_valueIcEENSF_15normal_iteratorINSD_10device_ptrIcEEEEllEEyS9_lNS7_10__identityEEEvT0_PT3_T1_NS0_13GridEvenShareISR_EET2_T4_)
        /*0134*/ 	.word	0x00000000


	//----- nvinfo : EIATTR_MIN_STACK_SIZE
	.align		4
.L_94:
        /*0138*/ 	.byte	0x04, 0x12
        /*013a*/ 	.short	(.L_96 - .L_95)
	.align		4
.L_95:
        /*013c*/ 	.word	index@(_ZN3cub18CUB_300001_SM_10006detail6reduce28DeviceReduceSingleTileKernelINS2_10policy_hubIlyN4cuda3std3__44plusIlEEE10Policy1000EN6thrust24THRUST_300001_SM_1000_NS18transform_iteratorINSD_6detail14equal_to_valueIcEENSF_15normal_iteratorINSD_10device_ptrIcEEEEllEEPlyS9_llNS7_10__identityEEEvT0_T1_T2_T3_T4_T6_)
        /*0140*/ 	.word	0x00000000


	//----- nvinfo : EIATTR_MIN_STACK_SIZE
	.align		4
.L_96:
        /*0144*/ 	.byte	0x04, 0x12
        /*0146*/ 	.short	(.L_98 - .L_97)
	.align		4
.L_97:
        /*0148*/ 	.word	index@(_ZN3cub18CUB_300001_SM_10006detail6reduce28DeviceReduceSingleTileKernelINS2_10policy_hubIljN4cuda3std3__44plusIlEEE10Policy1000EPlSC_iS9_llNS7_10__identityEEEvT0_T1_T2_T3_T4_T6_)
        /*014c*/ 	.word	0x00000000


	//----- nvinfo : EIATTR_MIN_STACK_SIZE
	.align		4
.L_98:
        /*0150*/ 	.byte	0x04, 0x12
        /*0152*/ 	.short	(.L_100 - .L_99)
	.align		4
.L_99:
        /*0154*/ 	.word	index@(_ZN3cub18CUB_300001_SM_10006detail6reduce18DeviceReduceKernelINS2_10policy_hubIljN4cuda3std3__44plusIlEEE10Policy1000EN6thrust24THRUST_300001_SM_1000_NS18transform_iteratorINSD_6detail14equal_to_valueIcEENSF_15normal_iteratorINSD_10device_ptrIcEEEEllEEjS9_lNS7_10__identityEEEvT0_PT3_T1_NS0_13GridEvenShareISR_EET2_T4_)
        /*0158*/ 	.word	0x00000000


	//----- nvinfo : EIATTR_MIN_STACK_SIZE
	.align		4
.L_100:
        /*015c*/ 	.byte	0x04, 0x12
        /*015e*/ 	.short	(.L_102 - .L_101)
	.align		4
.L_101:
        /*0160*/ 	.word	index@(_ZN3cub18CUB_300001_SM_10006detail6reduce28DeviceReduceSingleTileKernelINS2_10policy_hubIljN4cuda3std3__44plusIlEEE10Policy1000EN6thrust24THRUST_300001_SM_1000_NS18transform_iteratorINSD_6detail14equal_to_valueIcEENSF_15normal_iteratorINSD_10device_ptrIcEEEEllEEPljS9_llNS7_10__identityEEEvT0_T1_T2_T3_T4_T6_)
        /*0164*/ 	.word	0x00000000


	//----- nvinfo : EIATTR_MIN_STACK_SIZE
	.align		4
.L_102:
        /*0168*/ 	.byte	0x04, 0x12
        /*016a*/ 	.short	(.L_104 - .L_103)
	.align		4
.L_103:
        /*016c*/ 	.word	index@(_ZN3cub18CUB_300001_SM_10006detail8for_each13static_kernelINS2_12policy_hub_t12policy_500_tEmN6thrust24THRUST_300001_SM_1000_NS8cuda_cub20__uninitialized_fill7functorINS7_10device_ptrIiEEiEEEEvT0_T1_)
        /*0170*/ 	.word	0x00000000


	//----- nvinfo : EIATTR_MIN_STACK_SIZE
	.align		4
.L_104:
        /*0174*/ 	.byte	0x04, 0x12
        /*0176*/ 	.short	(.L_106 - .L_105)
	.align		4
.L_105:
        /*0178*/ 	.word	index@(_ZN3cub18CUB_300001_SM_10006detail8for_each13static_kernelINS2_12policy_hub_t12policy_500_tEmN6thrust24THRUST_300001_SM_1000_NS8cuda_cub20__uninitialized_fill7functorINS7_10device_ptrIcEEcEEEEvT0_T1_)
        /*017c*/ 	.word	0x00000000


	//----- nvinfo : EIATTR_MIN_STACK_SIZE
	.align		4
.L_106:
        /*0180*/ 	.byte	0x04, 0x12
        /*0182*/ 	.short	(.L_108 - .L_107)
	.align		4
.L_107:
        /*0184*/ 	.word	index@(_ZN3cub18CUB_300001_SM_10006detail11EmptyKernelIvEEvv)
        /*0188*/ 	.word	0x00000000
.L_108:


//--------------------- .nv.compat                --------------------------
	.section	.nv.compat,"",@"SHT_CUDA_COMPAT_INFO"
	.align	4
        /*0000*/ 	.byte	0x02, 0x09, 0x00, 0x00, 0x02, 0x02, 0x01, 0x00, 0x02, 0x05, 0x05, 0x00, 0x03, 0x07, 0x01, 0x01
        /*0010*/ 	.byte	0x02, 0x03, 0x00, 0x00, 0x02, 0x06, 0x01, 0x00, 0x04, 0x0b, 0x08, 0x00, 0x09, 0x00, 0x00, 0x00
        /*0020*/ 	.byte	0x00, 0x00, 0x00, 0x00


//--------------------- .nv.info._ZN3cub18CUB_300001_SM_10006detail6select23DeviceSelectSweepKernelINS2_10policy_hubIiciLb0ELNS0_10SelectImplE0EE10Policy1000EN6thrust24THRUST_300001_SM_1000_NS17counting_iteratorIiNS9_11use_defaultESB_SB_EENS9_6detail15normal_iteratorINS9_10device_ptrIcEEEENSE_INSF_IiEEEEPlNS0_13ScanTileStateIiLb1EEE6is_endNS0_8NullTypeEiNS2_19streaming_context_tIlLb1EEELS5_0EEEvT0_T1_T2_T3_T4_T5_T6_T7_iT8_NS1_7vsmem_tE --------------------------
	.section	.nv.info._ZN3cub18CUB_300001_SM_10006detail6select23DeviceSelectSweepKernelINS2_10policy_hubIiciLb0ELNS0_10SelectImplE0EE10Policy1000EN6thrust24THRUST_300001_SM_1000_NS17counting_iteratorIiNS9_11use_defaultESB_SB_EENS9_6detail15normal_iteratorINS9_10device_ptrIcEEEENSE_INSF_IiEEEEPlNS0_13ScanTileStateIiLb1EEE6is_endNS0_8NullTypeEiNS2_19streaming_context_tIlLb1EEELS5_0EEEvT0_T1_T2_T3_T4_T5_T6_T7_iT8_NS1_7vsmem_tE,"",@"SHT_CUDA_INFO"
	.sectionflags	@""
	.align	4


	//----- nvinfo : EIATTR_CUDA_API_VERSION
	.align		4
        /*0000*/ 	.byte	0x04, 0x37
        /*0002*/ 	.short	(.L_110 - .L_109)
.L_109:
        /*0004*/ 	.word	0x00000082


	//----- nvinfo : EIATTR_KPARAM_INFO
	.align		4
.L_110:
        /*0008*/ 	.byte	0x04, 0x17
        /*000a*/ 	.short	(.L_112 - .L_111)
.L_111:
        /*000c*/ 	.word	0x00000000
        /*0010*/ 	.short	0x000a
        /*0012*/ 	.short	0x0060
        /*0014*/ 	.byte	0x00, 0xf0, 0x21, 0x00


	//----- nvinfo : EIATTR_KPARAM_INFO
	.align		4
.L_112:
        /*0018*/ 	.byte	0x04, 0x17
        /*001a*/ 	.short	(.L_114 - .L_113)
.L_113:
        /*001c*/ 	.word	0x00000000
        /*0020*/ 	.short	0x0009
        /*0022*/ 	.short	0x0038
        /*0024*/ 	.byte	0x00, 0xf0, 0xa1, 0x00


	//----- nvinfo : EIATTR_KPARAM_INFO
	.align		4
.L_114:
        /*0028*/ 	.byte	0x04, 0x17
        /*002a*/ 	.short	(.L_116 - .L_115)
.L_115:
        /*002c*/ 	.word	0x00000000
        /*0030*/ 	.short	0x0008
        /*0032*/ 	.short	0x0030
        /*0034*/ 	.byte	0x00, 0xf0, 0x11, 0x00


	//----- nvinfo : EIATTR_KPARAM_INFO
	.align		4
.L_116:
        /*0038*/ 	.byte	0x04, 0x17
        /*003a*/ 	.short	(.L_118 - .L_117)
.L_117:
        /*003c*/ 	.word	0x00000000
        /*0040*/ 	.short	0x0007
        /*0042*/ 	.short	0x002c
        /*0044*/ 	.byte	0x00, 0xf0, 0x11, 0x00


	//----- nvinfo : EIATTR_KPARAM_INFO
	.align		4
.L_118:
        /*0048*/ 	.byte	0x04, 0x17
        /*004a*/ 	.short	(.L_120 - .L_119)
.L_119:
        /*004c*/ 	.word	0x00000000
        /*0050*/ 	.short	0x0006
        /*0052*/ 	.short	0x0029
        /*0054*/ 	.byte	0x00, 0xf0, 0x05, 0x00


	//----- nvinfo : EIATTR_KPARAM_INFO
	.align		4
.L_120:
        /*0058*/ 	.byte	0x04, 0x17
        /*005a*/ 	.short	(.L_122 - .L_121)
.L_121:
        /*005c*/ 	.word	0x00000000
        /*0060*/ 	.short	0x0005
        /*0062*/ 	.short	0x0028
        /*0064*/ 	.byte	0x00, 0xf0, 0x05, 0x00


	//----- nvinfo : EIATTR_KPARAM_INFO
	.align		4
.L_122:
        /*0068*/ 	.byte	0x04, 0x17
        /*006a*/ 	.short	(.L_124 - .L_123)
.L_123:
        /*006c*/ 	.word	0x00000000
        /*0070*/ 	.short	0x0004
        /*0072*/ 	.short	0x0020
        /*0074*/ 	.byte	0x00, 0xf0, 0x21, 0x00


	//----- nvinfo : EIATTR_KPARAM_INFO
	.align		4
.L_124:
        /*0078*/ 	.byte	0x04, 0x17
        /*007a*/ 	.short	(.L_126 - .L_125)
.L_125:
        /*007c*/ 	.word	0x00000000
        /*0080*/ 	.short	0x0003
        /*0082*/ 	.short	0x0018
        /*0084*/ 	.byte	0x00, 0xf5, 0x21, 0x00


	//----- nvinfo : EIATTR_KPARAM_INFO
	.align		4
.L_126:
        /*0088*/ 	.byte	0x04, 0x17
        /*008a*/ 	.short	(.L_128 - .L_127)
.L_127:
        /*008c*/ 	.word	0x00000000
        /*0090*/ 	.short	0x0002
        /*0092*/ 	.short	0x0010
        /*0094*/ 	.byte	0x00, 0xf0, 0x21, 0x00


	//----- nvinfo : EIATTR_KPARAM_INFO
	.align		4
.L_128:
        /*0098*/ 	.byte	0x04, 0x17
        /*009a*/ 	.short	(.L_130 - .L_129)
.L_129:
        /*009c*/ 	.word	0x00000000
        /*00a0*/ 	.short	0x0001
        /*00a2*/ 	.short	0x0008
        /*00a4*/ 	.byte	0x00, 0xf0, 0x21, 0x00


	//----- nvinfo : EIATTR_KPARAM_INFO
	.align		4
.L_130:
        /*00a8*/ 	.byte	0x04, 0x17
        /*00aa*/ 	.short	(.L_132 - .L_131)
.L_131:
        /*00ac*/ 	.word	0x00000000
        /*00b0*/ 	.short	0x0000
        /*00b2*/ 	.short	0x0000
        /*00b4*/ 	.byte	0x00, 0xf0, 0x11, 0x00


	//----- nvinfo : EIATTR_SPARSE_MMA_MASK
	.align		4
.L_132:
        /*00b8*/ 	.byte	0x03, 0x50
        /*00ba*/ 	.short	0x0000


	//----- nvinfo : EIATTR_MAXREG_COUNT
	.align		4
        /*00bc*/ 	.byte	0x03, 0x1b
        /*00be*/ 	.short	0x0080


	//----- nvinfo : EIATTR_NUM_BARRIERS
	.align		4
        /*00c0*/ 	.byte	0x02, 0x4c
        /*00c2*/ 	.byte	0x01
	.zero		1


	//----- nvinfo : EIATTR_ANNOTATIONS
	.align		4
        /*00c4*/ 	.byte	0x04, 0x55
        /*00c6*/ 	.short	(.L_134 - .L_133)


	//   ....[0]....
.L_133:
        /*00c8*/ 	.word	0x00000001
        /*00cc*/ 	.byte	0x10, 0x0d, 0x00, 0x00, 0x01, 0x00, 0x00, 0x00, 0xc0, 0x0d, 0x00, 0x00


	//----- nvinfo : EIATTR_MERCURY_ISA_VERSION
	.align		4
.L_134:
        /*00d8*/ 	.byte	0x03, 0x5f
        /*00da*/ 	.short	0x0101


	//----- nvinfo : EIATTR_UNUSED_LOAD_BYTE_OFFSET
	.align		4
        /*00dc*/ 	.byte	0x04, 0x44
        /*00de*/ 	.short	(.L_136 - .L_135)


	//   ....[0]....
.L_135:
        /*00e0*/ 	.word	0x00008e70
        /*00e4*/ 	.word	0x0000fff0


	//----- nvinfo : EIATTR_COOP_GROUP_MASK_REGIDS
	.align		4
.L_136:
        /*00e8*/ 	.byte	0x04, 0x29
        /*00ea*/ 	.short	(.L_138 - .L_137)


	//   ....[0]....
.L_137:
        /*00ec*/ 	.word	0xffffffff


	//   ....[1]....
        /*00f0*/ 	.word	0xffffffff


	//   ....[2]....
        /*00f4*/ 	.word	0xffffffff


	//   ....[3]....
        /*00f8*/ 	.word	0xffffffff


	//   ....[4]....
        /*00fc*/ 	.word	0xffffffff


	//   ....[5]....
        /*0100*/ 	.word	0xffffffff


	//   ....[6]....
        /*0104*/ 	.word	0xffffffff


	//   ....[7]....
        /*0108*/ 	.word	0xffffffff


	//   ....[8]....
        /*010c*/ 	.word	0xffffffff


	//   ....[9]....
        /*0110*/ 	.word	0xffffffff


	//   ....[10]....
        /*0114*/ 	.word	0xffffffff


	//   ....[11]....
        /*0118*/ 	.word	0xffffffff


	//   ....[12]....
        /*011c*/ 	.word	0xffffffff


	//   ....[13]....
        /*0120*/ 	.word	0xffffffff


	//   ....[14]....
        /*0124*/ 	.word	0xffffffff


	//   ....[15]....
        /*0128*/ 	.word	0xffffffff


	//   ....[16]....
        /*012c*/ 	.word	0xffffffff


	//   ....[17]....
        /*0130*/ 	.word	0xffffffff


	//   ....[18]....
        /*0134*/ 	.word	0xffffffff


	//   ....[19]....
        /*0138*/ 	.word	0xffffffff


	//   ....[20]....
        /*013c*/ 	.word	0xffffffff


	//   ....[21]....
        /*0140*/ 	.word	0xffffffff


	//   ....[22]....
        /*0144*/ 	.word	0xffffffff


	//   ....[23]....
        /*0148*/ 	.word	0xffffffff


	//   ....[24]....
        /*014c*/ 	.word	0xffffffff


	//   ....[25]....
        /*0150*/ 	.word	0xffffffff


	//   ....[26]....
        /*0154*/ 	.word	0xffffffff


	//   ....[27]....
        /*0158*/ 	.word	0xffffffff


	//   ....[28]....
        /*015c*/ 	.word	0xffffffff


	//   ....[29]....
        /*0160*/ 	.word	0xffffffff


	//   ....[30]....
        /*0164*/ 	.word	0xffffffff


	//   ....[31]....
        /*0168*/ 	.word	0xffffffff


	//   ....[32]....
        /*016c*/ 	.word	0xffffffff


	//   ....[33]....
        /*0170*/ 	.word	0xffffffff


	//   ....[34]....
        /*0174*/ 	.word	0xffffffff


	//   ....[35]....
        /*0178*/ 	.word	0xffffffff


	//   ....[36]....
        /*017c*/ 	.word	0xffffffff


	//   ....[37]....
        /*0180*/ 	.word	0xffffffff


	//   ....[38]....
        /*0184*/ 	.word	0xffffffff


	//   ....[39]....
        /*0188*/ 	.word	0xffffffff


	//   ....[40]....
        /*018c*/ 	.word	0xffffffff


	//   ....[41]....
        /*0190*/ 	.word	0xffffffff


	//   ....[42]....
        /*0194*/ 	.word	0xffffffff


	//   ....[43]....
        /*0198*/ 	.word	0xffffffff


	//   ....[44]....
        /*019c*/ 	.word	0xffffffff


	//   ....[45]....
        /*01a0*/ 	.word	0xffffffff


	//   ....[46]....
        /*01a4*/ 	.word	0xffffffff


	//   ....[47]....
        /*01a8*/ 	.word	0xffffffff


	//   ....[48]....
        /*01ac*/ 	.word	0xffffffff


	//   ....[49]....
        /*01b0*/ 	.word	0xffffffff


	//   ....[50]....
        /*01b4*/ 	.word	0xffffffff


	//   ....[51]....
        /*01b8*/ 	.word	0xffffffff


	//   ....[52]....
        /*01bc*/ 	.word	0xffffffff


	//   ....[53]....
        /*01c0*/ 	.word	0xffffffff


	//   ....[54]....
        /*01c4*/ 	.word	0xffffffff


	//   ....[55]....
        /*01c8*/ 	.word	0xffffffff


	//   ....[56]....
        /*01cc*/ 	.word	0x05000016


	//   ....[57]....
        /*01d0*/ 	.word	0x05000016


	//   ....[58]....
        /*01d4*/ 	.word	0x05000016


	//   ....[59]....
        /*01d8*/ 	.word	0x05000016


	//   ....[60]....
        /*01dc*/ 	.word	0x05000016


	//   ....[61]....
        /*01e0*/ 	.word	0x05000016


	//   ....[62]....
        /*01e4*/ 	.word	0x05000016


	//   ....[63]....
        /*01e8*/ 	.word	0x05000016


	//   ....[64]....
        /*01ec*/ 	.word	0x05000016


	//   ....[65]....
        /*01f0*/ 	.word	0x05000016


	//   ....[66]....
        /*01f4*/ 	.word	0x05000016


	//   ....[67]....
        /*01f8*/ 	.word	0x05000016


	//   ....[68]....
        /*01fc*/ 	.word	0x05000016


	//   ....[69]....
        /*0200*/ 	.word	0x05000016


	//   ....[70]....
        /*0204*/ 	.word	0x05000016


	//   ....[71]....
        /*0208*/ 	.word	0x05000016


	//   ....[72]....
        /*020c*/ 	.word	0x05000016


	//   ....[73]....
        /*0210*/ 	.word	0x05000016


	//   ....[74]....
        /*0214*/ 	.word	0x05000016


	//   ....[75]....
        /*0218*/ 	.word	0x05000016


	//   ....[76]....
        /*021c*/ 	.word	0x05000016


	//   ....[77]....
        /*0220*/ 	.word	0x05000016


	//   ....[78]....
        /*0224*/ 	.word	0x05000016


	//   ....[79]....
        /*0228*/ 	.word	0x05000016


	//   ....[80]....
        /*022c*/ 	.word	0x05000016


	//   ....[81]....
        /*0230*/ 	.word	0x05000016


	//   ....[82]....
        /*0234*/ 	.word	0x05000016


	//   ....[83]....
        /*0238*/ 	.word	0x05000016


	//   ....[84]....
        /*023c*/ 	.word	0x05000016


	//   ....[85]....
        /*0240*/ 	.word	0x05000016


	//   ....[86]....
        /*0244*/ 	.word	0x05000016


	//   ....[87]....
        /*0248*/ 	.word	0x05000016


	//   ....[88]....
        /*024c*/ 	.word	0x05000016


	//   ....[89]....
        /*0250*/ 	.word	0x05000016


	//   ....[90]....
        /*0254*/ 	.word	0x05000016


	//   ....[91]....
        /*0258*/ 	.word	0x05000016


	//----- nvinfo : EIATTR_COOP_GROUP_INSTR_OFFSETS
	.align		4
.L_138:
        /*025c*/ 	.byte	0x04, 0x28
        /*025e*/ 	.short	(.L_140 - .L_139)


	//   ....[0]....
.L_139:
        /*0260*/ 	.word	0x00000620


	//   ....[1]....
        /*0264*/ 	.word	0x00000640


	//   ....[2]....
        /*0268*/ 	.word	0x00000660


	//   ....[3]....
        /*026c*/ 	.word	0x00000680


	//   ....[4]....
        /*0270*/ 	.word	0x000006d0


	//   ....[5]....
        /*0274*/ 	.word	0x000029e0


	//   ....[6]....
        /*0278*/ 	.word	0x00002a10


	//   ....[7]....
        /*027c*/ 	.word	0x00002a30


	//   ....[8]....
        /*0280*/ 	.word	0x00002a50


	//   ....[9]....
        /*0284*/ 	.word	0x00002a70


	//   ....[10]....
        /*0288*/ 	.word	0x00003000


	//   ....[11]....
        /*028c*/ 	.word	0x000031d0


	//   ....[12]....
        /*0290*/ 	.word	0x00003230


	//   ....[13]....
        /*0294*/ 	.word	0x000032b0


	//   ....[14]....
        /*0298*/ 	.word	0x00003300


	//   ....[15]....
        /*029c*/ 	.word	0x00003350


	//   ....[16]....
        /*02a0*/ 	.word	0x000033a0


	//   ....[17]....
        /*02a4*/ 	.word	0x000033f0


	//   ....[18]....
        /*02a8*/ 	.word	0x00003400


	//   ....[19]....
        /*02ac*/ 	.word	0x00003500


	//   ....[20]....
        /*02b0*/ 	.word	0x000036d0


	//   ....[21]....
        /*02b4*/ 	.word	0x00003720


	//   ....[22]....
        /*02b8*/ 	.word	0x00003780


	//   ....[23]....
        /*02bc*/ 	.word	0x000037e0


	//   ....[24]....
        /*02c0*/ 	.word	0x00003820


	//   ....[25]....
        /*02c4*/ 	.word	0x00003860


	//   ....[26]....
        /*02c8*/ 	.word	0x000038a0


	//   ....[27]....
        /*02cc*/ 	.word	0x000038b0


	//   ....[28]....
        /*02d0*/ 	.word	0x000059c0


	//   ....[29]....
        /*02d4*/ 	.word	0x000059e0


	//   ....[30]....
        /*02d8*/ 	.word	0x00005a00


	//   ....[31]....
        /*02dc*/ 	.word	0x00005a30


	//   ....[32]....
        /*02e0*/ 	.word	0x00005a60


	//   ....[33]....
        /*02e4*/ 	.word	0x00007dd0


	//   ....[34]....
        /*02e8*/ 	.word	0x00007df0


	//   ....[35]....
        /*02ec*/ 	.word	0x00007e10


	//   ....[36]....
        /*02f0*/ 	.word	0x00007e30


	//   ....[37]....
        /*02f4*/ 	.word	0x00007e60


	//   ....[38]....
        /*02f8*/ 	.word	0x00008400


	//   ....[39]....
        /*02fc*/ 	.word	0x000085d0


	//   ....[40]....
        /*0300*/ 	.word	0x00008630


	//   ....[41]....
        /*0304*/ 	.word	0x000086c0


	//   ....[42]....
        /*0308*/ 	.word	0x00008720


	//   ....[43]....
        /*030c*/ 	.word	0x00008770


	//   ....[44]....
        /*0310*/ 	.word	0x000087c0


	//   ....[45]....
        /*0314*/ 	.word	0x00008810


	//   ....[46]....
        /*0318*/ 	.word	0x00008820


	//   ....[47]....
        /*031c*/ 	.word	0x00008900


	//   ....[48]....
        /*0320*/ 	.word	0x00008ad0


	//   ....[49]....
        /*0324*/ 	.word	0x00008b20


	//   ....[50]....
        /*0328*/ 	.word	0x00008b80


	//   ....[51]....
        /*032c*/ 	.word	0x00008be0


	//   ....[52]....
        /*0330*/ 	.word	0x00008c20


	//   ....[53]....
        /*0334*/ 	.word	0x00008c60


	//   ....[54]....
        /*0338*/ 	.word	0x00008ca0


	//   ....[55]....
        /*033c*/ 	.word	0x00008cb0


	//   ....[56]....
        /*0340*/ 	.word	0x0000a8f0


	//   ....[57]....
        /*0344*/ 	.word	0x0000a970


	//   ....[58]....
        /*0348*/ 	.word	0x0000aa00


	//   ....[59]....
        /*034c*/ 	.word	0x0000aae0


	//   ....[60]....
        /*0350*/ 	.word	0x0000ab60


	//   ....[61]....
        /*0354*/ 	.word	0x0000ac00


	//   ....[62]....
        /*0358*/ 	.word	0x0000ac90


	//   ....[63]....
        /*035c*/ 	.word	0x0000ad10


	//   ....[64]....
        /*0360*/ 	.word	0x0000ad40


	//   ....[65]....
        /*0364*/ 	.word	0x0000ae00


	//   ....[66]....
        /*0368*/ 	.word	0x0000ae80


	//   ....[67]....
        /*036c*/ 	.word	0x0000af00


	//   ....[68]....
        /*0370*/ 	.word	0x0000afb0


	//   ....[69]....
        /*0374*/ 	.word	0x0000b040


	//   ....[70]....
        /*0378*/ 	.word	0x0000b0c0


	//   ....[71]....
        /*037c*/ 	.word	0x0000b130


	//   ....[72]....
        /*0380*/ 	.word	0x0000b1b0


	//   ....[73]....
        /*0384*/ 	.word	0x0000b210


	//   ....[74]....
        /*0388*/ 	.word	0x0000b280


	//   ....[75]....
        /*038c*/ 	.word	0x0000b300


	//   ....[76]....
        /*0390*/ 	.word	0x0000b390


	//   ....[77]....
        /*0394*/ 	.word	0x0000b4a0


	//   ....[78]....
        /*0398*/ 	.word	0x0000b520


	//   ....[79]....
        /*039c*/ 	.word	0x0000b5b0


	//   ....[80]....
        /*03a0*/ 	.word	0x0000b640


	//   ....[81]....
        /*03a4*/ 	.word	0x0000b6c0


	//   ....[82]....
        /*03a8*/ 	.word	0x0000b6f0


	//   ....[83]....
        /*03ac*/ 	.word	0x0000b7a0


	//   ....[84]....
        /*03b0*/ 	.word	0x0000b820


	//   ....[85]....
        /*03b4*/ 	.word	0x0000b8a0


	//   ....[86]....
        /*03b8*/ 	.word	0x0000b960


	//   ....[87]....
        /*03bc*/ 	.word	0x0000ba00


	//   ....[88]....
        /*03c0*/ 	.word	0x0000ba80


	//   ....[89]....
        /*03c4*/ 	.word	0x0000bb00


	//   ....[90]....
        /*03c8*/ 	.word	0x0000bb80


	//   ....[91]....
        /*03cc*/ 	.word	0x0000bbb0


	//----- nvinfo : EIATTR_VRC_CTA_INIT_COUNT
	.align		4
.L_140:
        /*03d0*/ 	.byte	0x02, 0x4a
	.zero		1
	.zero		1


	//----- nvinfo : EIATTR_EXIT_INSTR_OFFSETS
	.align		4
        /*03d4*/ 	.byte	0x04, 0x1c
        /*03d6*/ 	.short	(.L_142 - .L_141)


	//   ....[0]....
.L_141:
        /*03d8*/ 	.word	0x00001af0


	//   ....[1]....
        /*03dc*/ 	.word	0x00001bb0


	//   ....[2]....
        /*03e0*/ 	.word	0x00001ea0


	//   ....[3]....
        /*03e4*/ 	.word	0x00002160


	//   ....[4]....
        /*03e8*/ 	.word	0x000024e0


	//   ....[5]....
        /*03ec*/ 	.word	0x00004870


	//   ....[6]....
        /*03f0*/ 	.word	0x00004930


	//   ....[7]....
        /*03f4*/ 	.word	0x00004cf0


	//   ....[8]....
        /*03f8*/ 	.word	0x00004f10


	//   ....[9]....
        /*03fc*/ 	.word	0x00005270


	//   ....[10]....
        /*0400*/ 	.word	0x0000a710


	//   ....[11]....
        /*0404*/ 	.word	0x0000a7f0


	//   ....[12]....
        /*0408*/ 	.word	0x0000a8a0


	//----- nvinfo : EIATTR_MAX_THREADS
	.align		4
.L_142:
        /*040c*/ 	.byte	0x04, 0x05
        /*040e*/ 	.short	(.L_144 - .L_143)
.L_143:
        /*0410*/ 	.word	0x00000200
        /*0414*/ 	.word	0x00000001
        /*0418*/ 	.word	0x00000001


	//----- nvinfo : EIATTR_CRS_STACK_SIZE
	.align		4
.L_144:
        /*041c*/ 	.byte	0x04, 0x1e
        /*041e*/ 	.short	(.L_146 - .L_145)
.L_145:
        /*0420*/ 	.word	0x00000000


	//----- nvinfo : EIATTR_CBANK_PARAM_SIZE
	.align		4
.L_146:
        /*0424*/ 	.byte	0x03, 0x19
        /*0426*/ 	.short	0x0068


	//----- nvinfo : EIATTR_PARAM_CBANK
	.align		4
        /*0428*/ 	.byte	0x04, 0x0a
        /*042a*/ 	.short	(.L_148 - .L_147)
	.align		4
.L_147:
        /*042c*/ 	.word	index@(.nv.constant0._ZN3cub18CUB_300001_SM_10006detail6select23DeviceSelectSweepKernelINS2_10policy_hubIiciLb0ELNS0_10SelectImplE0EE10Policy1000EN6thrust24THRUST_300001_SM_1000_NS17counting_iteratorIiNS9_11use_defaultESB_SB_EENS9_6detail15normal_iteratorINS9_10device_ptrIcEEEENSE_INSF_IiEEEEPlNS0_13ScanTileStateIiLb1EEE6is_endNS0_8NullTypeEiNS2_19streaming_context_tIlLb1EEELS5_0EEEvT0_T1_T2_T3_T4_T5_T6_T7_iT8_NS1_7vsmem_tE)
        /*0430*/ 	.short	0x0380
        /*0432*/ 	.short	0x0068


	//----- nvinfo : EIATTR_SW_WAR
	.align		4
.L_148:
        /*0434*/ 	.byte	0x04, 0x36
        /*0436*/ 	.short	(.L_150 - .L_149)
.L_149:
        /*0438*/ 	.word	0x00000008
.L_150:


//--------------------- .nv.info._ZN3cub18CUB_300001_SM_10006detail4scan23DeviceCompactInitKernelINS0_13ScanTileStateIiLb1EEEPlEEvT_iT0_ --------------------------
	.section	.nv.info._ZN3cub18CUB_300001_SM_10006detail4scan23DeviceCompactInitKernelINS0_13ScanTileStateIiLb1EEEPlEEvT_iT0_,"",@"SHT_CUDA_INFO"
	.sectionflags	@""
	.align	4


	//----- nvinfo : EIATTR_CUDA_API_VERSION
	.align		4
        /*0000*/ 	.byte	0x04, 0x37
        /*0002*/ 	.short	(.L_152 - .L_151)
.L_151:
        /*0004*/ 	.word	0x00000082


	//----- nvinfo : EIATTR_KPARAM_INFO
	.align		4
.L_152:
        /*0008*/ 	.byte	0x04, 0x17
        /*000a*/ 	.short	(.L_154 - .L_153)
.L_153:
        /*000c*/ 	.word	0x00000000
        /*0010*/ 	.short	0x0002
        /*0012*/ 	.short	0x0010
        /*0014*/ 	.byte	0x00, 0xf5, 0x21, 0x00


	//----- nvinfo : EIATTR_KPARAM_INFO
	.align		4
.L_154:
        /*0018*/ 	.byte	0x04, 0x17
        /*001a*/ 	.short	(.L_156 - .L_155)
.L_155:
        /*001c*/ 	.word	0x00000000
        /*0020*/ 	.short	0x0001
        /*0022*/ 	.short	0x0008
        /*0024*/ 	.byte	0x00, 0xf0, 0x11, 0x00


	//----- nvinfo : EIATTR_KPARAM_INFO
	.align		4
.L_156:
        /*0028*/ 	.byte	0x04, 0x17
        /*002a*/ 	.short	(.L_158 - .L_157)
.L_157:
        /*002c*/ 	.word	0x00000000
        /*0030*/ 	.short	0x0000
        /*0032*/ 	.short	0x0000
        /*0034*/ 	.byte	0x00, 0xf0, 0x21, 0x00


	//----- nvinfo : EIATTR_SPARSE_MMA_MASK
	.align		4
.L_158:
        /*0038*/ 	.byte	0x03, 0x50
        /*003a*/ 	.short	0x0000


	//----- nvinfo : EIATTR_MAXREG_COUNT
	.align		4
        /*003c*/ 	.byte	0x03, 0x1b
        /*003e*/ 	.short	0x00ff


	//----- nvinfo : EIATTR_MERCURY_ISA_VERSION
	.align		4
        /*0040*/ 	.byte	0x03, 0x5f
        /*0042*/ 	.short	0x0101


	//----- nvinfo : EIATTR_VRC_CTA_INIT_COUNT
	.align		4
        /*0044*/ 	.byte	0x02, 0x4a
	.zero		1
	.zero		1


	//----- nvinfo : EIATTR_EXIT_INSTR_OFFSETS
	.align		4
        /*0048*/ 	.byte	0x04, 0x1c
        /*004a*/ 	.short	(.L_160 - .L_159)


	//   ....[0]....
.L_159:
        /*004c*/ 	.word	0x00000130


	//   ....[1]....
        /*0050*/ 	.word	0x00000160


	//----- nvinfo : EIATTR_CBANK_PARAM_SIZE
	.align		4
.L_160:
        /*0054*/ 	.byte	0x03, 0x19
        /*0056*/ 	.short	0x0018


	//----- nvinfo : EIATTR_PARAM_CBANK
	.align		4
        /*0058*/ 	.byte	0x04, 0x0a
        /*005a*/ 	.short	(.L_162 - .L_161)
	.align		4
.L_161:
        /*005c*/ 	.word	index@(.nv.constant0._ZN3cub18CUB_300001_SM_10006detail4scan23DeviceCompactInitKernelINS0_13ScanTileStateIiLb1EEEPlEEvT_iT0_)
        /*0060*/ 	.short	0x0380
        /*0062*/ 	.short	0x0018


	//----- nvinfo : EIATTR_SW_WAR
	.align		4
.L_162:
        /*0064*/ 	.byte	0x04, 0x36
        /*0066*/ 	.short	(.L_164 - .L_163)
.L_163:
        /*0068*/ 	.word	0x00000008
.L_164:


//--------------------- .nv.info._ZN3cub18CUB_300001_SM_10006detail6reduce28DeviceReduceSingleTileKernelINS2_10policy_hubIlyN4cuda3std3__44plusIlEEE10Policy1000EPlSC_iS9_llNS7_10__identityEEEvT0_T1_T2_T3_T4_T6_ --------------------------
	.section	.nv.info._ZN3cub18CUB_300001_SM_10006detail6reduce28DeviceReduceSingleTileKernelINS2_10policy_hubIlyN4cuda3std3__44plusIlEEE10Policy1000EPlSC_iS9_llNS7_10__identityEEEvT0_T1_T2_T3_T4_T6_,"",@"SHT_CUDA_INFO"
	.sectionflags	@""
	.align	4


	//----- nvinfo : EIATTR_CUDA_API_VERSION
	.align		4
        /*0000*/ 	.byte	0x04, 0x37
        /*0002*/ 	.short	(.L_166 - .L_165)
.L_165:
        /*0004*/ 	.word	0x00000082


	//----- nvinfo : EIATTR_KPARAM_INFO
	.align		4
.L_166:
        /*0008*/ 	.byte	0x04, 0x17
        /*000a*/ 	.short	(.L_168 - .L_167)
.L_167:
        /*000c*/ 	.word	0x00000000
        /*0010*/ 	.short	0x0005
        /*0012*/ 	.short	0x0020
        /*0014*/ 	.byte	0x00, 0xf0, 0x05, 0x00


	//----- nvinfo : EIATTR_KPARAM_INFO
	.align		4
.L_168:
        /*0018*/ 	.byte	0x04, 0x17
        /*001a*/ 	.short	(.L_170 - .L_169)
.L_169:
        /*001c*/ 	.word	0x00000000
        /*0020*/ 	.short	0x0004
        /*0022*/ 	.short	0x0018
        /*0024*/ 	.byte	0x00, 0xf0, 0x21, 0x00


	//----- nvinfo : EIATTR_KPARAM_INFO
	.align		4
.L_170:
        /*0028*/ 	.byte	0x04, 0x17
        /*002a*/ 	.short	(.L_172 - .L_171)
.L_171:
        /*002c*/ 	.word	0x00000000
        /*0030*/ 	.short	0x0003
        /*0032*/ 	.short	0x0014
        /*0034*/ 	.byte	0x00, 0xf0, 0x05, 0x00


	//----- nvinfo : EIATTR_KPARAM_INFO
	.align		4
.L_172:
        /*0038*/ 	.byte	0x04, 0x17
        /*003a*/ 	.short	(.L_174 - .L_173)
.L_173:
        /*003c*/ 	.word	0x00000000
        /*0040*/ 	.short	0x0002
        /*0042*/ 	.short	0x0010
        /*0044*/ 	.byte	0x00, 0xf0, 0x11, 0x00


	//----- nvinfo : EIATTR_KPARAM_INFO
	.align		4
.L_174:
        /*0048*/ 	.byte	0x04, 0x17
        /*004a*/ 	.short	(.L_176 - .L_175)
.L_175:
        /*004c*/ 	.word	0x00000000
        /*0050*/ 	.short	0x0001
        /*0052*/ 	.short	0x0008
        /*0054*/ 	.byte	0x00, 0xf5, 0x21, 0x00


	//----- nvinfo : EIATTR_KPARAM_INFO
	.align		4
.L_176:
        /*0058*/ 	.byte	0x04, 0x17
        /*005a*/ 	.short	(.L_178 - .L_177)
.L_177:
        /*005c*/ 	.word	0x00000000
        /*0060*/ 	.short	0x0000
        /*0062*/ 	.short	0x0000
        /*0064*/ 	.byte	0x00, 0xf5, 0x21, 0x00


	//----- nvinfo : EIATTR_SPARSE_MMA_MASK
	.align		4
.L_178:
        /*0068*/ 	.byte	0x03, 0x50
        /*006a*/ 	.short	0x0000


	//----- nvinfo : EIATTR_MAXREG_COUNT
	.align		4
        /*006c*/ 	.byte	0x03, 0x1b
        /*006e*/ 	.short	0x0080


	//----- nvinfo : EIATTR_NUM_BARRIERS
	.align		4
        /*0070*/ 	.byte	0x02, 0x4c
        /*0072*/ 	.byte	0x01
	.zero		1


	//----- nvinfo : EIATTR_MERCURY_ISA_VERSION
	.align		4
        /*0074*/ 	.byte	0x03, 0x5f
        /*0076*/ 	.short	0x0101


	//----- nvinfo : EIATTR_COOP_GROUP_MASK_REGIDS
	.align		4
        /*0078*/ 	.byte	0x04, 0x29
        /*007a*/ 	.short	(.L_180 - .L_179)


	//   ....[0]....
.L_179:
        /*007c*/ 	.word	0xffffffff


	//   ....[1]....
        /*0080*/ 	.word	0xffffffff


	//   ....[2]....
        /*0084*/ 	.word	0xffffffff


	//   ....[3]....
        /*0088*/ 	.word	0xffffffff


	//   ....[4]....
        /*008c*/ 	.word	0xffffffff


	//   ....[5]....
        /*0090*/ 	.word	0xffffffff


	//   ....[6]....
        /*0094*/ 	.word	0xffffffff


	//   ....[7]....
        /*0098*/ 	.word	0xffffffff


	//   ....[8]....
        /*009c*/ 	.word	0xffffffff


	//   ....[9]....
        /*00a0*/ 	.word	0xffffffff


	//   ....[10]....
        /*00a4*/ 	.word	0xffffffff


	//   ....[11]....
        /*00a8*/ 	.word	0xffffffff


	//   ....[12]....
        /*00ac*/ 	.word	0xffffffff


	//   ....[13]....
        /*00b0*/ 	.word	0xffffffff


	//   ....[14]....
        /*00b4*/ 	.word	0xffffffff


	//   ....[15]....
        /*00b8*/ 	.word	0xffffffff


	//   ....[16]....
        /*00bc*/ 	.word	0xffffffff


	//   ....[17]....
        /*00c0*/ 	.word	0xffffffff


	//   ....[18]....
        /*00c4*/ 	.word	0xffffffff


	//   ....[19]....
        /*00c8*/ 	.word	0xffffffff


	//   ....[20]....
        /*00cc*/ 	.word	0xffffffff


	//   ....[21]....
        /*00d0*/ 	.word	0xffffffff


	//   ....[22]....
        /*00d4*/ 	.word	0xffffffff


	//   ....[23]....
        /*00d8*/ 	.word	0xffffffff


	//   ....[24]....
        /*00dc*/ 	.word	0xffffffff


	//   ....[25]....
        /*00e0*/ 	.word	0xffffffff


	//   ....[26]....
        /*00e4*/ 	.word	0xffffffff


	//   ....[27]....
        /*00e8*/ 	.word	0xffffffff


	//   ....[28]....
        /*00ec*/ 	.word	0xffffffff


	//   ....[29]....
        /*00f0*/ 	.word	0xffffffff


	//----- nvinfo : EIATTR_COOP_GROUP_INSTR_OFFSETS
	.align		4
.L_180:
        /*00f4*/ 	.byte	0x04, 0x28
        /*00f6*/ 	.short	(.L_182 - .L_181)


	//   ....[0]....
.L_181:
        /*00f8*/ 	.word	0x00000970


	//   ....[1]....
        /*00fc*/ 	.word	0x00000980


	//   ....[2]....
        /*0100*/ 	.word	0x000009e0


	//   ....[3]....
        /*0104*/ 	.word	0x00000a00


	//   ....[4]....
        /*0108*/ 	.word	0x00000a50


	//   ....[5]....
        /*010c*/ 	.word	0x00000a70


	//   ....[6]....
        /*0110*/ 	.word	0x00000ab0


	//   ....[7]....
        /*0114*/ 	.word	0x00000af0


	//   ....[8]....
        /*0118*/ 	.word	0x00000b40


	//   ....[9]....
        /*011c*/ 	.word	0x00000b80


	//   ....[10]....
        /*0120*/ 	.word	0x00000e80


	//   ....[11]....
        /*0124*/ 	.word	0x00000e90


	//   ....[12]....
        /*0128*/ 	.word	0x00000f10


	//   ....[13]....
        /*012c*/ 	.word	0x00000f30


	//   ....[14]....
        /*0130*/ 	.word	0x00000f70


	//   ....[15]....
        /*0134*/ 	.word	0x00000fb0


	//   ....[16]....
        /*0138*/ 	.word	0x00001010


	//   ....[17]....
        /*013c*/ 	.word	0x00001040


	//   ....[18]....
        /*0140*/ 	.word	0x00001080


	//   ....[19]....
        /*0144*/ 	.word	0x000010c0


	//   ....[20]....
        /*0148*/ 	.word	0x000021b0


	//   ....[21]....
        /*014c*/ 	.word	0x000021c0


	//   ....[22]....
        /*0150*/ 	.word	0x00002240


	//   ....[23]....
        /*0154*/ 	.word	0x00002250


	//   ....[24]....
        /*0158*/ 	.word	0x000022b0


	//   ....[25]....
        /*015c*/ 	.word	0x000022d0


	//   ....[26]....
        /*0160*/ 	.word	0x00002310


	//   ....[27]....
        /*0164*/ 	.word	0x00002340


	//   ....[28]....
        /*0168*/ 	.word	0x00002380


	//   ....[29]....
        /*016c*/ 	.word	0x000023e0


	//----- nvinfo : EIATTR_VRC_CTA_INIT_COUNT
	.align		4
.L_182:
        /*0170*/ 	.byte	0x02, 0x4a
	.zero		1
	.zero		1


	//----- nvinfo : EIATTR_EXIT_INSTR_OFFSETS
	.align		4
        /*0174*/ 	.byte	0x04, 0x1c
        /*0176*/ 	.short	(.L_184 - .L_183)


	//   ....[0]....
.L_183:
        /*0178*/ 	.word	0x00000080


	//   ....[1]....
        /*017c*/ 	.word	0x000000c0


	//   ....[2]....
        /*0180*/ 	.word	0x00002650


	//   ....[3]....
        /*0184*/ 	.word	0x000026b0


	//----- nvinfo : EIATTR_MAX_THREADS
	.align		4
.L_184:
        /*0188*/ 	.byte	0x04, 0x05
        /*018a*/ 	.short	(.L_186 - .L_185)
.L_185:
        /*018c*/ 	.word	0x00000200
        /*0190*/ 	.word	0x00000001
        /*0194*/ 	.word	0x00000001


	//----- nvinfo : EIATTR_CRS_STACK_SIZE
	.align		4
.L_186:
        /*0198*/ 	.byte	0x04, 0x1e
        /*019a*/ 	.short	(.L_188 - .L_187)
.L_187:
        /*019c*/ 	.word	0x00000000


	//----- nvinfo : EIATTR_CBANK_PARAM_SIZE
	.align		4
.L_188:
        /*01a0*/ 	.byte	0x03, 0x19
        /*01a2*/ 	.short	0x0021


	//----- nvinfo : EIATTR_PARAM_CBANK
	.align		4
        /*01a4*/ 	.byte	0x04, 0x0a
        /*01a6*/ 	.short	(.L_190 - .L_189)
	.align		4
.L_189:
        /*01a8*/ 	.word	index@(.nv.constant0._ZN3cub18CUB_300001_SM_10006detail6reduce28DeviceReduceSingleTileKernelINS2_10policy_hubIlyN4cuda3std3__44plusIlEEE10Policy1000EPlSC_iS9_llNS7_10__identityEEEvT0_T1_T2_T3_T4_T6_)
        /*01ac*/ 	.short	0x0380
        /*01ae*/ 	.short	0x0021


	//----- nvinfo : EIATTR_SW_WAR
	.align		4
.L_190:
        /*01b0*/ 	.byte	0x04, 0x36
        /*01b2*/ 	.short	(.L_192 - .L_191)
.L_191:
        /*01b4*/ 	.word	0x00000008
.L_192:


//--------------------- .nv.info._ZN3cub18CUB_300001_SM_10006detail6reduce18DeviceReduceKernelINS2_10policy_hubIlyN4cuda3std3__44plusIlEEE10Policy1000EN6thrust24THRUST_300001_SM_1000_NS18transform_iteratorINSD_6detail14equal_to_valueIcEENSF_15normal_iteratorINSD_10device_ptrIcEEEEllEEyS9_lNS7_10__identityEEEvT0_PT3_T1_NS0_13GridEvenShareISR_EET2_T4_ --------------------------
	.section	.nv.info._ZN3cub18CUB_300001_SM_10006detail6reduce18DeviceReduceKernelINS2_10policy_hubIlyN4cuda3std3__44plusIlEEE10Policy1000EN6thrust24THRUST_300001_SM_1000_NS18transform_iteratorINSD_6detail14equal_to_valueIcEENSF_15normal_iteratorINSD_10device_ptrIcEEEEllEEyS9_lNS7_10__identityEEEvT0_PT3_T1_NS0_13GridEvenShareISR_EET2_T4_,"",@"SHT_CUDA_INFO"
	.sectionflags	@""
	.align	4


	//----- nvinfo : EIATTR_CUDA_API_VERSION
	.align		4
        /*0000*/ 	.byte	0x04, 0x37
        /*0002*/ 	.short	(.L_194 - .L_193)
.L_193:
        /*0004*/ 	.word	0x00000082


	//----- nvinfo : EIATTR_KPARAM_INFO
	.align		4
.L_194:
        /*0008*/ 	.byte	0x04, 0x17
        /*000a*/ 	.short	(.L_196 - .L_195)
.L_195:
        /*000c*/ 	.word	0x00000000
        /*0010*/ 	.short	0x0005
        /*0012*/ 	.short	0x0069
        /*0014*/ 	.byte	0x00, 0xf0, 0x05, 0x00


	//----- nvinfo : EIATTR_KPARAM_INFO
	.align		4
.L_196:
        /*0018*/ 	.byte	0x04, 0x17
        /*001a*/ 	.short	(.L_198 - .L_197)
.L_197:
        /*001c*/ 	.word	0x00000000
        /*0020*/ 	.short	0x0004
        /*0022*/ 	.short	0x0068
        /*0024*/ 	.byte	0x00, 0xf0, 0x05, 0x00


	//----- nvinfo : EIATTR_KPARAM_INFO
	.align		4
.L_198:
        /*0028*/ 	.byte	0x04, 0x17
        /*002a*/ 	.short	(.L_200 - .L_199)
.L_199:
        /*002c*/ 	.word	0x00000000
        /*0030*/ 	.short	0x0003
        /*0032*/ 	.short	0x0020
        /*0034*/ 	.byte	0x00, 0xf0, 0x21, 0x01


	//----- nvinfo : EIATTR_KPARAM_INFO
	.align		4
.L_200:
        /*0038*/ 	.byte	0x04, 0x17
        /*003a*/ 	.short	(.L_202 - .L_201)
.L_201:
        /*003c*/ 	.word	0x00000000
        /*0040*/ 	.short	0x0002
        /*0042*/ 	.short	0x0018
        /*0044*/ 	.byte	0x00, 0xf0, 0x21, 0x00


	//----- nvinfo : EIATTR_KPARAM_INFO
	.align		4
.L_202:
        /*0048*/ 	.byte	0x04, 0x17
        /*004a*/ 	.short	(.L_204 - .L_203)
.L_203:
        /*004c*/ 	.word	0x00000000
        /*0050*/ 	.short	0x0001
        /*0052*/ 	.short	0x0010
        /*0054*/ 	.byte	0x00, 0xf5, 0x21, 0x00


	//----- nvinfo : EIATTR_KPARAM_INFO
	.align		4
.L_204:
        /*0058*/ 	.byte	0x04, 0x17
        /*005a*/ 	.short	(.L_206 - .L_205)
.L_205:
        /*005c*/ 	.word	0x00000000
        /*0060*/ 	.short	0x0000
        /*0062*/ 	.short	0x0000
        /*0064*/ 	.byte	0x00, 0xf0, 0x41, 0x00


	//----- nvinfo : EIATTR_SPARSE_MMA_MASK
	.align		4
.L_206:
        /*0068*/ 	.byte	0x03, 0x50
        /*006a*/ 	.short	0x0000


	//----- nvinfo : EIATTR_MAXREG_COUNT
	.align		4
        /*006c*/ 	.byte	0x03, 0x1b
        /*006e*/ 	.short	0x0080


	//----- nvinfo : EIATTR_NUM_BARRIERS
	.align		4
        /*0070*/ 	.byte	0x02, 0x4c
        /*0072*/ 	.byte	0x01
	.zero		1


	//----- nvinfo : EIATTR_MERCURY_ISA_VERSION
	.align		4
        /*0074*/ 	.byte	0x03, 0x5f
        /*0076*/ 	.short	0x0101


	//----- nvinfo : EIATTR_COOP_GROUP_MASK_REGIDS
	.align		4
        /*0078*/ 	.byte	0x04, 0x29
        /*007a*/ 	.short	(.L_208 - .L_207)


	//   ....[0]....
.L_207:
        /*007c*/ 	.word	0xffffffff


	//   ....[1]....
        /*0080*/ 	.word	0xffffffff


	//   ....[2]....
        /*0084*/ 	.word	0xffffffff


	//   ....[3]....
        /*0088*/ 	.word	0xffffffff


	//   ....[4]....
        /*008c*/ 	.word	0xffffffff


	//   ....[5]....
        /*0090*/ 	.word	0xffffffff


	//   ....[6]....
        /*0094*/ 	.word	0xffffffff


	//   ....[7]....
        /*0098*/ 	.word	0xffffffff


	//   ....[8]....
        /*009c*/ 	.word	0xffffffff


	//   ....[9]....
        /*00a0*/ 	.word	0xffffffff


	//   ....[10]....
        /*00a4*/ 	.word	0xffffffff


	//   ....[11]....
        /*00a8*/ 	.word	0xffffffff


	//   ....[12]....
        /*00ac*/ 	.word	0xffffffff


	//   ....[13]....
        /*00b0*/ 	.word	0xffffffff


	//   ....[14]....
        /*00b4*/ 	.word	0xffffffff


	//   ....[15]....
        /*00b8*/ 	.word	0xffffffff


	//   ....[16]....
        /*00bc*/ 	.word	0xffffffff


	//   ....[17]....
        /*00c0*/ 	.word	0xffffffff


	//   ....[18]....
        /*00c4*/ 	.word	0xffffffff


	//   ....[19]....
        /*00c8*/ 	.word	0xffffffff


	//   ....[20]....
        /*00cc*/ 	.word	0xffffffff


	//   ....[21]....
        /*00d0*/ 	.word	0xffffffff


	//   ....[22]....
        /*00d4*/ 	.word	0xffffffff


	//   ....[23]....
        /*00d8*/ 	.word	0xffffffff


	//   ....[24]....
        /*00dc*/ 	.word	0xffffffff


	//   ....[25]....
        /*00e0*/ 	.word	0xffffffff


	//   ....[26]....
        /*00e4*/ 	.word	0xffffffff


	//   ....[27]....
        /*00e8*/ 	.word	0xffffffff


	//   ....[28]....
        /*00ec*/ 	.word	0xffffffff


	//   ....[29]....
        /*00f0*/ 	.word	0xffffffff


	//----- nvinfo : EIATTR_COOP_GROUP_INSTR_OFFSETS
	.align		4
.L_208:
        /*00f4*/ 	.byte	0x04, 0x28
        /*00f6*/ 	.short	(.L_210 - .L_209)


	//   ....[0]....
.L_209:
        /*00f8*/ 	.word	0x00000dd0


	//   ....[1]....
        /*00fc*/ 	.word	0x00000de0


	//   ....[2]....
        /*0100*/ 	.word	0x00000e40


	//   ....[3]....
        /*0104*/ 	.word	0x00000e60


	//   ....[4]....
        /*0108*/ 	.word	0x00000eb0


	//   ....[5]....
        /*010c*/ 	.word	0x00000ed0


	//   ....[6]....
        /*0110*/ 	.word	0x00000f10


	//   ....[7]....
        /*0114*/ 	.word	0x00000f50


	//   ....[8]....
        /*0118*/ 	.word	0x00000fb0


	//   ....[9]....
        /*011c*/ 	.word	0x00000ff0


	//   ....[10]....
        /*0120*/ 	.word	0x000012e0


	//   ....[11]....
        /*0124*/ 	.word	0x000012f0


	//   ....[12]....
        /*0128*/ 	.word	0x00001370


	//   ....[13]....
        /*012c*/ 	.word	0x000013a0


	//   ....[14]....
        /*0130*/ 	.word	0x00001400


	//   ....[15]....
        /*0134*/ 	.word	0x00001430


	//   ....[16]....
        /*0138*/ 	.word	0x00001470


	//   ....[17]....
        /*013c*/ 	.word	0x000014c0


	//   ....[18]....
        /*0140*/ 	.word	0x00001510


	//   ....[19]....
        /*0144*/ 	.word	0x00001560


	//   ....[20]....
        /*0148*/ 	.word	0x00002cc0


	//   ....[21]....
        /*014c*/ 	.word	0x00002cd0


	//   ....[22]....
        /*0150*/ 	.word	0x00002d50


	//   ....[23]....
        /*0154*/ 	.word	0x00002d60


	//   ....[24]....
        /*0158*/ 	.word	0x00002dd0


	//   ....[25]....
        /*015c*/ 	.word	0x00002de0


	//   ....[26]....
        /*0160*/ 	.word	0x00002e30


	//   ....[27]....
        /*0164*/ 	.word	0x00002e50


	//   ....[28]....
        /*0168*/ 	.word	0x00002ea0


	//   ....[29]....
        /*016c*/ 	.word	0x00002ef0


	//----- nvinfo : EIATTR_VRC_CTA_INIT_COUNT
	.align		4
.L_210:
        /*0170*/ 	.byte	0x02, 0x4a
	.zero		1
	.zero		1


	//----- nvinfo : EIATTR_EXIT_INSTR_OFFSETS
	.align		4
        /*0174*/ 	.byte	0x04, 0x1c
        /*0176*/ 	.short	(.L_212 - .L_211)


	//   ....[0]....
.L_211:
        /*0178*/ 	.word	0x00003160


	//   ....[1]....
        /*017c*/ 	.word	0x000031a0


	//----- nvinfo : EIATTR_MAX_THREADS
	.align		4
.L_212:
        /*0180*/ 	.byte	0x04, 0x05
        /*0182*/ 	.short	(.L_214 - .L_213)
.L_213:
        /*0184*/ 	.word	0x00000200
        /*0188*/ 	.word	0x00000001
        /*018c*/ 	.word	0x00000001


	//----- nvinfo : EIATTR_CRS_STACK_SIZE
	.align		4
.L_214:
        /*0190*/ 	.byte	0x04, 0x1e
        /*0192*/ 	.short	(.L_216 - .L_215)
.L_215:
        /*0194*/ 	.word	0x00000000


	//----- nvinfo : EIATTR_CBANK_PARAM_SIZE
	.align		4
.L_216:
        /*0198*/ 	.byte	0x03, 0x19
        /*019a*/ 	.short	0x006a


	//----- nvinfo : EIATTR_PARAM_CBANK
	.align		4
        /*019c*/ 	.byte	0x04, 0x0a
        /*019e*/ 	.short	(.L_218 - .L_217)
	.align		4
.L_217:
        /*01a0*/ 	.word	index@(.nv.constant0._ZN3cub18CUB_300001_SM_10006detail6reduce18DeviceReduceKernelINS2_10policy_hubIlyN4cuda3std3__44plusIlEEE10Policy1000EN6thrust24THRUST_300001_SM_1000_NS18transform_iteratorINSD_6detail14equal_to_valueIcEENSF_15normal_iteratorINSD_10device_ptrIcEEEEllEEyS9_lNS7_10__identityEEEvT0_PT3_T1_NS0_13GridEvenShareISR_EET2_T4_)
        /*01a4*/ 	.short	0x0380
        /*01a6*/ 	.short	0x006a


	//----- nvinfo : EIATTR_SW_WAR
	.align		4
.L_218:
        /*01a8*/ 	.byte	0x04, 0x36
        /*01aa*/ 	.short	(.L_220 - .L_219)
.L_219:
        /*01ac*/ 	.word	0x00000008
.L_220:


//--------------------- .nv.info._ZN3cub18CUB_300001_SM_10006detail6reduce28DeviceReduceSingleTileKernelINS2_10policy_hubIlyN4cuda3std3__44plusIlEEE10Policy1000EN6thrust24THRUST_300001_SM_1000_NS18transform_iteratorINSD_6detail14equal_to_valueIcEENSF_15normal_iteratorINSD_10device_ptrIcEEEEllEEPlyS9_llNS7_10__identityEEEvT0_T1_T2_T3_T4_T6_ --------------------------
	.section	.nv.info._ZN3cub18CUB_300001_SM_10006detail6reduce28DeviceReduceSingleTileKernelINS2_10policy_hubIlyN4cuda3std3__44plusIlEEE10Policy1000EN6thrust24THRUST_300001_SM_1000_NS18transform_iteratorINSD_6detail14equal_to_valueIcEENSF_15normal_iteratorINSD_10device_ptrIcEEEEllEEPlyS9_llNS7_10__identityEEEvT0_T1_T2_T3_T4_T6_,"",@"SHT_CUDA_INFO"
	.sectionflags	@""
	.align	4


	//----- nvinfo : EIATTR_CUDA_API_VERSION
	.align		4
        /*0000*/ 	.byte	0x04, 0x37
        /*0002*/ 	.short	(.L_222 - .L_221)
.L_221:
        /*0004*/ 	.word	0x00000082


	//----- nvinfo : EIATTR_KPARAM_INFO
	.align		4
.L_222:
        /*0008*/ 	.byte	0x04, 0x17
        /*000a*/ 	.short	(.L_224 - .L_223)
.L_223:
        /*000c*/ 	.word	0x00000000
        /*0010*/ 	.short	0x0005
        /*0012*/ 	.short	0x0030
        /*0014*/ 	.byte	0x00, 0xf0, 0x05, 0x00


	//----- nvinfo : EIATTR_KPARAM_INFO
	.align		4
.L_224:
        /*0018*/ 	.byte	0x04, 0x17
        /*001a*/ 	.short	(.L_226 - .L_225)
.L_225:
        /*001c*/ 	.word	0x00000000
        /*0020*/ 	.short	0x0004
        /*0022*/ 	.short	0x0028
        /*0024*/ 	.byte	0x00, 0xf0, 0x21, 0x00


	//----- nvinfo : EIATTR_KPARAM_INFO
	.align		4
.L_226:
        /*0028*/ 	.byte	0x04, 0x17
        /*002a*/ 	.short	(.L_228 - .L_227)
.L_227:
        /*002c*/ 	.word	0x00000000
        /*0030*/ 	.short	0x0003
        /*0032*/ 	.short	0x0020
        /*0034*/ 	.byte	0x00, 0xf0, 0x05, 0x00


	//----- nvinfo : EIATTR_KPARAM_INFO
	.align		4
.L_228:
        /*0038*/ 	.byte	0x04, 0x17
        /*003a*/ 	.short	(.L_230 - .L_229)
.L_229:
        /*003c*/ 	.word	0x00000000
        /*0040*/ 	.short	0x0002
        /*0042*/ 	.short	0x0018
        /*0044*/ 	.byte	0x00, 0xf0, 0x21, 0x00


	//----- nvinfo : EIATTR_KPARAM_INFO
	.align		4
.L_230:
        /*0048*/ 	.byte	0x04, 0x17
        /*004a*/ 	.short	(.L_232 - .L_231)
.L_231:
        /*004c*/ 	.word	0x00000000
        /*0050*/ 	.short	0x0001
        /*0052*/ 	.short	0x0010
        /*0054*/ 	.byte	0x00, 0xf5, 0x21, 0x00


	//----- nvinfo : EIATTR_KPARAM_INFO
	.align		4
.L_232:
        /*0058*/ 	.byte	0x04, 0x17
        /*005a*/ 	.short	(.L_234 - .L_233)
.L_233:
        /*005c*/ 	.word	0x00000000
        /*0060*/ 	.short	0x0000
        /*0062*/ 	.short	0x0000
        /*0064*/ 	.byte	0x00, 0xf0, 0x41, 0x00


	//----- nvinfo : EIATTR_SPARSE_MMA_MASK
	.align		4
.L_234:
        /*0068*/ 	.byte	0x03, 0x50
        /*006a*/ 	.short	0x0000


	//----- nvinfo : EIATTR_MAXREG_COUNT
	.align		4
        /*006c*/ 	.byte	0x03, 0x1b
        /*006e*/ 	.short	0x0080


	//----- nvinfo : EIATTR_NUM_BARRIERS
	.align		4
        /*0070*/ 	.byte	0x02, 0x4c
        /*0072*/ 	.byte	0x01
	.zero		1


	//----- nvinfo : EIATTR_MERCURY_ISA_VERSION
	.align		4
        /*0074*/ 	.byte	0x03, 0x5f
        /*0076*/ 	.short	0x0101


	//----- nvinfo : EIATTR_COOP_GROUP_MASK_REGIDS
	.align		4
        /*0078*/ 	.byte	0x04, 0x29
        /*007a*/ 	.short	(.L_236 - .L_235)


	//   ....[0]....
.L_235:
        /*007c*/ 	.word	0xffffffff


	//   ....[1]....
        /*0080*/ 	.word	0xffffffff


	//   ....[2]....
        /*0084*/ 	.word	0xffffffff


	//   ....[3]....
        /*0088*/ 	.word	0xffffffff


	//   ....[4]....
        /*008c*/ 	.word	0xffffffff


	//   ....[5]....
        /*0090*/ 	.word	0xffffffff


	//   ....[6]....
        /*0094*/ 	.word	0xffffffff


	//   ....[7]....
        /*0098*/ 	.word	0xffffffff


	//   ....[8]....
        /*009c*/ 	.word	0xffffffff


	//   ....[9]....
        /*00a0*/ 	.word	0xffffffff


	//   ....[10]....
        /*00a4*/ 	.word	0xffffffff


	//   ....[11]....
        /*00a8*/ 	.word	0xffffffff


	//   ....[12]....
        /*00ac*/ 	.word	0xffffffff


	//   ....[13]....
        /*00b0*/ 	.word	0xffffffff


	//   ....[14]....
        /*00b4*/ 	.word	0xffffffff


	//   ....[15]....
        /*00b8*/ 	.word	0xffffffff


	//   ....[16]....
        /*00bc*/ 	.word	0xffffffff


	//   ....[17]....
        /*00c0*/ 	.word	0xffffffff


	//   ....[18]....
        /*00c4*/ 	.word	0xffffffff


	//   ....[19]....
        /*00c8*/ 	.word	0xffffffff


	//   ....[20]....
        /*00cc*/ 	.word	0xffffffff


	//   ....[21]....
        /*00d0*/ 	.word	0xffffffff


	//   ....[22]....
        /*00d4*/ 	.word	0xffffffff


	//   ....[23]....
        /*00d8*/ 	.word	0xffffffff


	//   ....[24]....
        /*00dc*/ 	.word	0xffffffff


	//   ....[25]....
        /*00e0*/ 	.word	0xffffffff


	//   ....[26]....
        /*00e4*/ 	.word	0xffffffff


	//   ....[27]....
        /*00e8*/ 	.word	0xffffffff


	//   ....[28]....
        /*00ec*/ 	.word	0xffffffff


	//   ....[29]....
        /*00f0*/ 	.word	0xffffffff


	//----- nvinfo : EIATTR_COOP_GROUP_INSTR_OFFSETS
	.align		4
.L_236:
        /*00f4*/ 	.byte	0x04, 0x28
        /*00f6*/ 	.short	(.L_238 - .L_237)


	//   ....[0]....
.L_237:
        /*00f8*/ 	.word	0x00000da0


	//   ....[1]....
        /*00fc*/ 	.word	0x00000db0


	//   ....[2]....
        /*0100*/ 	.word	0x00000e10


	//   ....[3]....
        /*0104*/ 	.word	0x00000e30


	//   ....[4]....
        /*0108*/ 	.word	0x00000e80


	//   ....[5]....
        /*010c*/ 	.word	0x00000ea0


	//   ....[6]....
        /*0110*/ 	.word	0x00000ee0


	//   ....[7]....
        /*0114*/ 	.word	0x00000f20


	//   ....[8]....
        /*0118*/ 	.word	0x00000f70


	//   ....[9]....
        /*011c*/ 	.word	0x00000fb0


	//   ....[10]....
        /*0120*/ 	.word	0x000012b0


	//   ....[11]....
        /*0124*/ 	.word	0x000012c0


	//   ....[12]....
        /*0128*/ 	.word	0x00001350


	//   ....[13]....
        /*012c*/ 	.word	0x00001370


	//   ....[14]....
        /*0130*/ 	.word	0x000013c0


	//   ....[15]....
        /*0134*/ 	.word	0x00001410


	//   ....[16]....
        /*0138*/ 	.word	0x00001450


	//   ....[17]....
        /*013c*/ 	.word	0x00001480


	//   ....[18]....
        /*0140*/ 	.word	0x000014d0


	//   ....[19]....
        /*0144*/ 	.word	0x00001530


	//   ....[20]....
        /*0148*/ 	.word	0x00002c30


	//   ....[21]....
        /*014c*/ 	.word	0x00002c40


	//   ....[22]....
        /*0150*/ 	.word	0x00002cc0


	//   ....[23]....
        /*0154*/ 	.word	0x00002cd0


	//   ....[24]....
        /*0158*/ 	.word	0x00002d30


	//   ....[25]....
        /*015c*/ 	.word	0x00002d50


	//   ....[26]....
        /*0160*/ 	.word	0x00002d90


	//   ....[27]....
        /*0164*/ 	.word	0x00002dc0


	//   ....[28]....
        /*0168*/ 	.word	0x00002e00


	//   ....[29]....
        /*016c*/ 	.word	0x00002e60


	//----- nvinfo : EIATTR_VRC_CTA_INIT_COUNT
	.align		4
.L_238:
        /*0170*/ 	.byte	0x02, 0x4a
	.zero		1
	.zero		1


	//----- nvinfo : EIATTR_EXIT_INSTR_OFFSETS
	.align		4
        /*0174*/ 	.byte	0x04, 0x1c
        /*0176*/ 	.short	(.L_240 - .L_239)


	//   ....[0]....
.L_239:
        /*0178*/ 	.word	0x000000a0


	//   ....[1]....
        /*017c*/ 	.word	0x000000e0


	//   ....[2]....
        /*0180*/ 	.word	0x000030c0


	//   ....[3]....
        /*0184*/ 	.word	0x00003120


	//----- nvinfo : EIATTR_MAX_THREADS
	.align		4
.L_240:
        /*0188*/ 	.byte	0x04, 0x05
        /*018a*/ 	.short	(.L_242 - .L_241)
.L_241:
        /*018c*/ 	.word	0x00000200
        /*0190*/ 	.word	0x00000001
        /*0194*/ 	.word	0x00000001


	//----- nvinfo : EIATTR_CRS_STACK_SIZE
	.align		4
.L_242:
        /*0198*/ 	.byte	0x04, 0x1e
        /*019a*/ 	.short	(.L_244 - .L_243)
.L_243:
        /*019c*/ 	.word	0x00000000


	//----- nvinfo : EIATTR_CBANK_PARAM_SIZE
	.align		4
.L_244:
        /*01a0*/ 	.byte	0x03, 0x19
        /*01a2*/ 	.short	0x0031


	//----- nvinfo : EIATTR_PARAM_CBANK
	.align		4
        /*01a4*/ 	.byte	0x04, 0x0a
        /*01a6*/ 	.short	(.L_246 - .L_245)
	.align		4
.L_245:
        /*01a8*/ 	.word	index@(.nv.constant0._ZN3cub18CUB_300001_SM_10006detail6reduce28DeviceReduceSingleTileKernelINS2_10policy_hubIlyN4cuda3std3__44plusIlEEE10Policy1000EN6thrust24THRUST_300001_SM_1000_NS18transform_iteratorINSD_6detail14equal_to_valueIcEENSF_15normal_iteratorINSD_10device_ptrIcEEEEllEEPlyS9_llNS7_10__identityEEEvT0_T1_T2_T3_T4_T6_)
        /*01ac*/ 	.short	0x0380
        /*01ae*/ 	.short	0x0031


	//----- nvinfo : EIATTR_SW_WAR
	.align		4
.L_246:
        /*01b0*/ 	.byte	0x04, 0x36
        /*01b2*/ 	.short	(.L_248 - .L_247)
.L_247:
        /*01b4*/ 	.word	0x00000008
.L_248:


//--------------------- .nv.info._ZN3cub18CUB_300001_SM_10006detail6reduce28DeviceReduceSingleTileKernelINS2_10policy_hubIljN4cuda3std3__44plusIlEEE10Policy1000EPlSC_iS9_llNS7_10__identityEEEvT0_T1_T2_T3_T4_T6_ --------------------------
	.section	.nv.info._ZN3cub18CUB_300001_SM_10006detail6reduce28DeviceReduceSingleTileKernelINS2_10policy_hubIljN4cuda3std3__44plusIlEEE10Policy1000EPlSC_iS9_llNS7_10__identityEEEvT0_T1_T2_T3_T4_T6_,"",@"SHT_CUDA_INFO"
	.sectionflags	@""
	.align	4


	//----- nvinfo : EIATTR_CUDA_API_VERSION
	.align		4
        /*0000*/ 	.byte	0x04, 0x37
        /*0002*/ 	.short	(.L_250 - .L_249)
.L_249:
        /*0004*/ 	.word	0x00000082


	//----- nvinfo : EIATTR_KPARAM_INFO
	.align		4
.L_250:
        /*0008*/ 	.byte	0x04, 0x17
        /*000a*/ 	.short	(.L_252 - .L_251)
.L_251:
        /*000c*/ 	.word	0x00000000
        /*0010*/ 	.short	0x0005
        /*0012*/ 	.short	0x0020
        /*0014*/ 	.byte	0x00, 0xf0, 0x05, 0x00


	//----- nvinfo : EIATTR_KPARAM_INFO
	.align		4
.L_252:
        /*0018*/ 	.byte	0x04, 0x17
        /*001a*/ 	.short	(.L_254 - .L_253)
.L_253:
        /*001c*/ 	.word	0x00000000
        /*0020*/ 	.short	0x0004
        /*0022*/ 	.short	0x0018
        /*0024*/ 	.byte	0x00, 0xf0, 0x21, 0x00


	//----- nvinfo : EIATTR_KPARAM_INFO
	.align		4
.L_254:
        /*0028*/ 	.byte	0x04, 0x17
        /*002a*/ 	.short	(.L_256 - .L_255)
.L_255:
        /*002c*/ 	.word	0x00000000
        /*0030*/ 	.short	0x0003
        /*0032*/ 	.short	0x0014
        /*0034*/ 	.byte	0x00, 0xf0, 0x05, 0x00


	//----- nvinfo : EIATTR_KPARAM_INFO
	.align		4
.L_256:
        /*0038*/ 	.byte	0x04, 0x17
        /*003a*/ 	.short	(.L_258 - .L_257)
.L_257:
        /*003c*/ 	.word	0x00000000
        /*0040*/ 	.short	0x0002
        /*0042*/ 	.short	0x0010
        /*0044*/ 	.byte	0x00, 0xf0, 0x11, 0x00


	//----- nvinfo : EIATTR_KPARAM_INFO
	.align		4
.L_258:
        /*0048*/ 	.byte	0x04, 0x17
        /*004a*/ 	.short	(.L_260 - .L_259)
.L_259:
        /*004c*/ 	.word	0x00000000
        /*0050*/ 	.short	0x0001
        /*0052*/ 	.short	0x0008
        /*0054*/ 	.byte	0x00, 0xf5, 0x21, 0x00


	//----- nvinfo : EIATTR_KPARAM_INFO
	.align		4
.L_260:
        /*0058*/ 	.byte	0x04, 0x17
        /*005a*/ 	.short	(.L_262 - .L_261)
.L_261:
        /*005c*/ 	.word	0x00000000
        /*0060*/ 	.short	0x0000
        /*0062*/ 	.short	0x0000
        /*0064*/ 	.byte	0x00, 0xf5, 0x21, 0x00


	//----- nvinfo : EIATTR_SPARSE_MMA_MASK
	.align		4
.L_262:
        /*0068*/ 	.byte	0x03, 0x50
        /*006a*/ 	.short	0x0000


	//----- nvinfo : EIATTR_MAXREG_COUNT
	.align		4
        /*006c*/ 	.byte	0x03, 0x1b
        /*006e*/ 	.short	0x0080


	//----- nvinfo : EIATTR_NUM_BARRIERS
	.align		4
        /*0070*/ 	.byte	0x02, 0x4c
        /*0072*/ 	.byte	0x01
	.zero		1


	//----- nvinfo : EIATTR_MERCURY_ISA_VERSION
	.align		4
        /*0074*/ 	.byte	0x03, 0x5f
        /*0076*/ 	.short	0x0101


	//----- nvinfo : EIATTR_COOP_GROUP_MASK_REGIDS
	.align		4
        /*0078*/ 	.byte	0x04, 0x29
        /*007a*/ 	.short	(.L_264 - .L_263)


	//   ....[0]....
.L_263:
        /*007c*/ 	.word	0xffffffff


	//   ....[1]....
        /*0080*/ 	.word	0xffffffff


	//   ....[2]....
        /*0084*/ 	.word	0xffffffff


	//   ....[3]....
        /*0088*/ 	.word	0xffffffff


	//   ....[4]....
        /*008c*/ 	.word	0xffffffff


	//   ....[5]....
        /*0090*/ 	.word	0xffffffff


	//   ....[6]....
        /*0094*/ 	.word	0xffffffff


	//   ....[7]....
        /*0098*/ 	.word	0xffffffff


	//   ....[8]....
        /*009c*/ 	.word	0xffffffff


	//   ....[9]....
        /*00a0*/ 	.word	0xffffffff


	//   ....[10]....
        /*00a4*/ 	.word	0xffffffff


	//   ....[11]....
        /*00a8*/ 	.word	0xffffffff


	//   ....[12]....
        /*00ac*/ 	.word	0xffffffff


	//   ....[13]....
        /*00b0*/ 	.word	0xffffffff


	//   ....[14]....
        /*00b4*/ 	.word	0xffffffff


	//   ....[15]....
        /*00b8*/ 	.word	0xffffffff


	//   ....[16]....
        /*00bc*/ 	.word	0xffffffff


	//   ....[17]....
        /*00c0*/ 	.word	0xffffffff


	//   ....[18]....
        /*00c4*/ 	.word	0xffffffff


	//   ....[19]....
        /*00c8*/ 	.word	0xffffffff


	//   ....[20]....
        /*00cc*/ 	.word	0xffffffff


	//   ....[21]....
        /*00d0*/ 	.word	0xffffffff


	//   ....[22]....
        /*00d4*/ 	.word	0xffffffff


	//   ....[23]....
        /*00d8*/ 	.word	0xffffffff


	//   ....[24]....
        /*00dc*/ 	.word	0xffffffff


	//   ....[25]....
        /*00e0*/ 	.word	0xffffffff


	//   ....[26]....
        /*00e4*/ 	.word	0xffffffff


	//   ....[27]....
        /*00e8*/ 	.word	0xffffffff


	//   ....[28]....
        /*00ec*/ 	.word	0xffffffff


	//   ....[29]....
        /*00f0*/ 	.word	0xffffffff


	//----- nvinfo : EIATTR_COOP_GROUP_INSTR_OFFSETS
	.align		4
.L_264:
        /*00f4*/ 	.byte	0x04, 0x28
        /*00f6*/ 	.short	(.L_266 - .L_265)


	//   ....[0]....
.L_265:
        /*00f8*/ 	.word	0x00000970


	//   ....[1]....
        /*00fc*/ 	.word	0x00000980


	//   ....[2]....
        /*0100*/ 	.word	0x000009e0


	//   ....[3]....
        /*0104*/ 	.word	0x00000a00


	//   ....[4]....
        /*0108*/ 	.word	0x00000a50


	//   ....[5]....
        /*010c*/ 	.word	0x00000a70


	//   ....[6]....
        /*0110*/ 	.word	0x00000ab0


	//   ....[7]....
        /*0114*/ 	.word	0x00000af0


	//   ....[8]....
        /*0118*/ 	.word	0x00000b40


	//   ....[9]....
        /*011c*/ 	.word	0x00000b80


	//   ....[10]....
        /*0120*/ 	.word	0x00000e80


	//   ....[11]....
        /*0124*/ 	.word	0x00000e90


	//   ....[12]....
        /*0128*/ 	.word	0x00000f10


	//   ....[13]....
        /*012c*/ 	.word	0x00000f30


	//   ....[14]....
        /*0130*/ 	.word	0x00000f70


	//   ....[15]....
        /*0134*/ 	.word	0x00000fb0


	//   ....[16]....
        /*0138*/ 	.word	0x00001010


	//   ....[17]....
        /*013c*/ 	.word	0x00001040


	//   ....[18]....
        /*0140*/ 	.word	0x00001080


	//   ....[19]....
        /*0144*/ 	.word	0x000010c0


	//   ....[20]....
        /*0148*/ 	.word	0x000021b0


	//   ....[21]....
        /*014c*/ 	.word	0x000021c0


	//   ....[22]....
        /*0150*/ 	.word	0x00002240


	//   ....[23]....
        /*0154*/ 	.word	0x00002250


	//   ....[24]....
        /*0158*/ 	.word	0x000022b0


	//   ....[25]....
        /*015c*/ 	.word	0x000022d0


	//   ....[26]....
        /*0160*/ 	.word	0x00002310


	//   ....[27]....
        /*0164*/ 	.word	0x00002340


	//   ....[28]....
        /*0168*/ 	.word	0x00002380


	//   ....[29]....
        /*016c*/ 	.word	0x000023e0


	//----- nvinfo : EIATTR_VRC_CTA_INIT_COUNT
	.align		4
.L_266:
        /*0170*/ 	.byte	0x02, 0x4a
	.zero		1
	.zero		1


	//----- nvinfo : EIATTR_EXIT_INSTR_OFFSETS
	.align		4
        /*0174*/ 	.byte	0x04, 0x1c
        /*0176*/ 	.short	(.L_268 - .L_267)


	//   ....[0]....
.L_267:
        /*0178*/ 	.word	0x00000080


	//   ....[1]....
        /*017c*/ 	.word	0x000000c0


	//   ....[2]....
        /*0180*/ 	.word	0x00002650


	//   ....[3]....
        /*0184*/ 	.word	0x000026b0


	//----- nvinfo : EIATTR_MAX_THREADS
	.align		4
.L_268:
        /*0188*/ 	.byte	0x04, 0x05
        /*018a*/ 	.short	(.L_270 - .L_269)
.L_269:
        /*018c*/ 	.word	0x00000200
        /*0190*/ 	.word	0x00000001
        /*0194*/ 	.word	0x00000001


	//----- nvinfo : EIATTR_CRS_STACK_SIZE
	.align		4
.L_270:
        /*0198*/ 	.byte	0x04, 0x1e
        /*019a*/ 	.short	(.L_272 - .L_271)
.L_271:
        /*019c*/ 	.word	0x00000000


	//----- nvinfo : EIATTR_CBANK_PARAM_SIZE
	.align		4
.L_272:
        /*01a0*/ 	.byte	0x03, 0x19
        /*01a2*/ 	.short	0x0021


	//----- nvinfo : EIATTR_PARAM_CBANK
	.align		4
        /*01a4*/ 	.byte	0x04, 0x0a
        /*01a6*/ 	.short	(.L_274 - .L_273)
	.align		4
.L_273:
        /*01a8*/ 	.word	index@(.nv.constant0._ZN3cub18CUB_300001_SM_10006detail6reduce28DeviceReduceSingleTileKernelINS2_10policy_hubIljN4cuda3std3__44plusIlEEE10Policy1000EPlSC_iS9_llNS7_10__identityEEEvT0_T1_T2_T3_T4_T6_)
        /*01ac*/ 	.short	0x0380
        /*01ae*/ 	.short	0x0021


	//----- nvinfo : EIATTR_SW_WAR
	.align		4
.L_274:
        /*01b0*/ 	.byte	0x04, 0x36
        /*01b2*/ 	.short	(.L_276 - .L_275)
.L_275:
        /*01b4*/ 	.word	0x00000008
.L_276:


//--------------------- .nv.info._ZN3cub18CUB_300001_SM_10006detail6reduce18DeviceReduceKernelINS2_10policy_hubIljN4cuda3std3__44plusIlEEE10Policy1000EN6thrust24THRUST_300001_SM_1000_NS18transform_iteratorINSD_6detail14equal_to_valueIcEENSF_15normal_iteratorINSD_10device_ptrIcEEEEllEEjS9_lNS7_10__identityEEEvT0_PT3_T1_NS0_13GridEvenShareISR_EET2_T4_ --------------------------
	.section	.nv.info._ZN3cub18CUB_300001_SM_10006detail6reduce18DeviceReduceKernelINS2_10policy_hubIljN4cuda3std3__44plusIlEEE10Policy1000EN6thrust24THRUST_300001_SM_1000_NS18transform_iteratorINSD_6detail14equal_to_valueIcEENSF_15normal_iteratorINSD_10device_ptrIcEEEEllEEjS9_lNS7_10__identityEEEvT0_PT3_T1_NS0_13GridEvenShareISR_EET2_T4_,"",@"SHT_CUDA_INFO"
	.sectionflags	@""
	.align	4


	//----- nvinfo : EIATTR_CUDA_API_VERSION
	.align		4
        /*0000*/ 	.byte	0x04, 0x37
        /*0002*/ 	.short	(.L_278 - .L_277)
.L_277:
        /*0004*/ 	.word	0x00000082


	//----- nvinfo : EIATTR_KPARAM_INFO
	.align		4
.L_278:
        /*0008*/ 	.byte	0x04, 0x17
        /*000a*/ 	.short	(.L_280 - .L_279)
.L_279:
        /*000c*/ 	.word	0x00000000
        /*0010*/ 	.short	0x0005
        /*0012*/ 	.short	0x0045
        /*0014*/ 	.byte	0x00, 0xf0, 0x05, 0x00


	//----- nvinfo : EIATTR_KPARAM_INFO
	.align		4
.L_280:
        /*0018*/ 	.byte	0x04, 0x17
        /*001a*/ 	.short	(.L_282 - .L_281)
.L_281:
        /*001c*/ 	.word	0x00000000
        /*0020*/ 	.short	0x0004
        /*0022*/ 	.short	0x0044
        /*0024*/ 	.byte	0x00, 0xf0, 0x05, 0x00


	//----- nvinfo : EIATTR_KPARAM_INFO
	.align		4
.L_282:
        /*0028*/ 	.byte	0x04, 0x17
        /*002a*/ 	.short	(.L_284 - .L_283)
.L_283:
        /*002c*/ 	.word	0x00000000
        /*0030*/ 	.short	0x0003
        /*0032*/ 	.short	0x001c
        /*0034*/ 	.byte	0x00, 0xf0, 0xa1, 0x00


	//----- nvinfo : EIATTR_KPARAM_INFO
	.align		4
.L_284:
        /*0038*/ 	.byte	0x04, 0x17
        /*003a*/ 	.short	(.L_286 - .L_285)
.L_285:
        /*003c*/ 	.word	0x00000000
        /*0040*/ 	.short	0x0002
        /*0042*/ 	.short	0x0018
        /*0044*/ 	.byte	0x00, 0xf0, 0x11, 0x00


	//----- nvinfo : EIATTR_KPARAM_INFO
	.align		4
.L_286:
        /*0048*/ 	.byte	0x04, 0x17
        /*004a*/ 	.short	(.L_288 - .L_287)
.L_287:
        /*004c*/ 	.word	0x00000000
        /*0050*/ 	.short	0x0001
        /*0052*/ 	.short	0x0010
        /*0054*/ 	.byte	0x00, 0xf5, 0x21, 0x00


	//----- nvinfo : EIATTR_KPARAM_INFO
	.align		4
.L_288:
        /*0058*/ 	.byte	0x04, 0x17
        /*005a*/ 	.short	(.L_290 - .L_289)
.L_289:
        /*005c*/ 	.word	0x00000000
        /*0060*/ 	.short	0x0000
        /*0062*/ 	.short	0x0000
        /*0064*/ 	.byte	0x00, 0xf0, 0x41, 0x00


	//----- nvinfo : EIATTR_SPARSE_MMA_MASK
	.align		4
.L_290:
        /*0068*/ 	.byte	0x03, 0x50
        /*006a*/ 	.short	0x0000


	//----- nvinfo : EIATTR_MAXREG_COUNT
	.align		4
        /*006c*/ 	.byte	0x03, 0x1b
        /*006e*/ 	.short	0x0080


	//----- nvinfo : EIATTR_NUM_BARRIERS
	.align		4
        /*0070*/ 	.byte	0x02, 0x4c
        /*0072*/ 	.byte	0x01
	.zero		1


	//----- nvinfo : EIATTR_MERCURY_ISA_VERSION
	.align		4
        /*0074*/ 	.byte	0x03, 0x5f
        /*0076*/ 	.short	0x0101


	//----- nvinfo : EIATTR_COOP_GROUP_MASK_REGIDS
	.align		4
        /*0078*/ 	.byte	0x04, 0x29
        /*007a*/ 	.short	(.L_292 - .L_291)


	//   ....[0]....
.L_291:
        /*007c*/ 	.word	0xffffffff


	//   ....[1]....
        /*0080*/ 	.word	0xffffffff


	//   ....[2]....
        /*0084*/ 	.word	0xffffffff


	//   ....[3]....
        /*0088*/ 	.word	0xffffffff


	//   ....[4]....
        /*008c*/ 	.word	0xffffffff


	//   ....[5]....
        /*0090*/ 	.word	0xffffffff


	//   ....[6]....
        /*0094*/ 	.word	0xffffffff


	//   ....[7]....
        /*0098*/ 	.word	0xffffffff


	//   ....[8]....
        /*009c*/ 	.word	0xffffffff


	//   ....[9]....
        /*00a0*/ 	.word	0xffffffff


	//   ....[10]....
        /*00a4*/ 	.word	0xffffffff


	//   ....[11]....
        /*00a8*/ 	.word	0xffffffff


	//   ....[12]....
        /*00ac*/ 	.word	0xffffffff


	//   ....[13]....
        /*00b0*/ 	.word	0xffffffff


	//   ....[14]....
        /*00b4*/ 	.word	0xffffffff


	//   ....[15]....
        /*00b8*/ 	.word	0xffffffff


	//   ....[16]....
        /*00bc*/ 	.word	0xffffffff


	//   ....[17]....
        /*00c0*/ 	.word	0xffffffff


	//   ....[18]....
        /*00c4*/ 	.word	0xffffffff


	//   ....[19]....
        /*00c8*/ 	.word	0xffffffff


	//   ....[20]....
        /*00cc*/ 	.word	0xffffffff


	//   ....[21]....
        /*00d0*/ 	.word	0xffffffff


	//   ....[22]....
        /*00d4*/ 	.word	0xffffffff


	//   ....[23]....
        /*00d8*/ 	.word	0xffffffff


	//   ....[24]....
        /*00dc*/ 	.word	0xffffffff


	//   ....[25]....
        /*00e0*/ 	.word	0xffffffff


	//   ....[26]....
        /*00e4*/ 	.word	0xffffffff


	//   ....[27]....
        /*00e8*/ 	.word	0xffffffff


	//   ....[28]....
        /*00ec*/ 	.word	0xffffffff


	//   ....[29]....
        /*00f0*/ 	.word	0xffffffff


	//----- nvinfo : EIATTR_COOP_GROUP_INSTR_OFFSETS
	.align		4
.L_292:
        /*00f4*/ 	.byte	0x04, 0x28
        /*00f6*/ 	.short	(.L_294 - .L_293)


	//   ....[0]....
.L_293:
        /*00f8*/ 	.word	0x00001220


	//   ....[1]....
        /*00fc*/ 	.word	0x00001230


	//   ....[2]....
        /*0100*/ 	.word	0x00001290


	//   ....[3]....
        /*0104*/ 	.word	0x000012b0


	//   ....[4]....
        /*0108*/ 	.word	0x00001300


	//   ....[5]....
        /*010c*/ 	.word	0x00001320


	//   ....[6]....
        /*0110*/ 	.word	0x00001360


	//   ....[7]....
        /*0114*/ 	.word	0x000013a0


	//   ....[8]....
        /*0118*/ 	.word	0x00001400


	//   ....[9]....
        /*011c*/ 	.word	0x00001440


	//   ....[10]....
        /*0120*/ 	.word	0x00001730


	//   ....[11]....
        /*0124*/ 	.word	0x00001740


	//   ....[12]....
        /*0128*/ 	.word	0x000017c0


	//   ....[13]....
        /*012c*/ 	.word	0x000017f0


	//   ....[14]....
        /*0130*/ 	.word	0x00001850


	//   ....[15]....
        /*0134*/ 	.word	0x00001880


	//   ....[16]....
        /*0138*/ 	.word	0x000018c0


	//   ....[17]....
        /*013c*/ 	.word	0x00001910


	//   ....[18]....
        /*0140*/ 	.word	0x00001960


	//   ....[19]....
        /*0144*/ 	.word	0x000019b0


	//   ....[20]....
        /*0148*/ 	.word	0x000034e0


	//   ....[21]....
        /*014c*/ 	.word	0x000034f0


	//   ....[22]....
        /*0150*/ 	.word	0x00003570


	//   ....[23]....
        /*0154*/ 	.word	0x00003580


	//   ....[24]....
        /*0158*/ 	.word	0x000035e0


	//   ....[25]....
        /*015c*/ 	.word	0x00003600


	//   ....[26]....
        /*0160*/ 	.word	0x00003640


	//   ....[27]....
        /*0164*/ 	.word	0x00003670


	//   ....[28]....
        /*0168*/ 	.word	0x000036b0


	//   ....[29]....
        /*016c*/ 	.word	0x00003710


	//----- nvinfo : EIATTR_VRC_CTA_INIT_COUNT
	.align		4
.L_294:
        /*0170*/ 	.byte	0x02, 0x4a
	.zero		1
	.zero		1


	//----- nvinfo : EIATTR_EXIT_INSTR_OFFSETS
	.align		4
        /*0174*/ 	.byte	0x04, 0x1c
        /*0176*/ 	.short	(.L_296 - .L_295)


	//   ....[0]....
.L_295:
        /*0178*/ 	.word	0x00003980


	//   ....[1]....
        /*017c*/ 	.word	0x000039c0


	//----- nvinfo : EIATTR_MAX_THREADS
	.align		4
.L_296:
        /*0180*/ 	.byte	0x04, 0x05
        /*0182*/ 	.short	(.L_298 - .L_297)
.L_297:
        /*0184*/ 	.word	0x00000200
        /*0188*/ 	.word	0x00000001
        /*018c*/ 	.word	0x00000001


	//----- nvinfo : EIATTR_CRS_STACK_SIZE
	.align		4
.L_298:
        /*0190*/ 	.byte	0x04, 0x1e
        /*0192*/ 	.short	(.L_300 - .L_299)
.L_299:
        /*0194*/ 	.word	0x00000000


	//----- nvinfo : EIATTR_CBANK_PARAM_SIZE
	.align		4
.L_300:
        /*0198*/ 	.byte	0x03, 0x19
        /*019a*/ 	.short	0x0046


	//----- nvinfo : EIATTR_PARAM_CBANK
	.align		4
        /*019c*/ 	.byte	0x04, 0x0a
        /*019e*/ 	.short	(.L_302 - .L_301)
	.align		4
.L_301:
        /*01a0*/ 	.word	index@(.nv.constant0._ZN3cub18CUB_300001_SM_10006detail6reduce18DeviceReduceKernelINS2_10policy_hubIljN4cuda3std3__44plusIlEEE10Policy1000EN6thrust24THRUST_300001_SM_1000_NS18transform_iteratorINSD_6detail14equal_to_valueIcEENSF_15normal_iteratorINSD_10device_ptrIcEEEEllEEjS9_lNS7_10__identityEEEvT0_PT3_T1_NS0_13GridEvenShareISR_EET2_T4_)
        /*01a4*/ 	.short	0x0380
        /*01a6*/ 	.short	0x0046


	//----- nvinfo : EIATTR_SW_WAR
	.align		4
.L_302:
        /*01a8*/ 	.byte	0x04, 0x36
        /*01aa*/ 	.short	(.L_304 - .L_303)
.L_303:
        /*01ac*/ 	.word	0x00000008
.L_304:


//--------------------- .nv.info._ZN3cub18CUB_300001_SM_10006detail6reduce28DeviceReduceSingleTileKernelINS2_10policy_hubIljN4cuda3std3__44plusIlEEE10Policy1000EN6thrust24THRUST_300001_SM_1000_NS18transform_iteratorINSD_6detail14equal_to_valueIcEENSF_15normal_iteratorINSD_10device_ptrIcEEEEllEEPljS9_llNS7_10__identityEEEvT0_T1_T2_T3_T4_T6_ --------------------------
	.section	.nv.info._ZN3cub18CUB_300001_SM_10006detail6reduce28DeviceReduceSingleTileKernelINS2_10policy_hubIljN4cuda3std3__44plusIlEEE10Policy1000EN6thrust24THRUST_300001_SM_1000_NS18transform_iteratorINSD_6detail14equal_to_valueIcEENSF_15normal_iteratorINSD_10device_ptrIcEEEEllEEPljS9_llNS7_10__identityEEEvT0_T1_T2_T3_T4_T6_,"",@"SHT_CUDA_INFO"
	.sectionflags	@""
	.align	4


	//----- nvinfo : EIATTR_CUDA_API_VERSION
	.align		4
        /*0000*/ 	.byte	0x04, 0x37
        /*0002*/ 	.short	(.L_306 - .L_305)
.L_305:
        /*0004*/ 	.word	0x00000082


	//----- nvinfo : EIATTR_KPARAM_INFO
	.align		4
.L_306:
        /*0008*/ 	.byte	0x04, 0x17
        /*000a*/ 	.short	(.L_308 - .L_307)
.L_307:
        /*000c*/ 	.word	0x00000000
        /*0010*/ 	.short	0x0005
        /*0012*/ 	.short	0x0028
        /*0014*/ 	.byte	0x00, 0xf0, 0x05, 0x00


	//----- nvinfo : EIATTR_KPARAM_INFO
	.align		4
.L_308:
        /*0018*/ 	.byte	0x04, 0x17
        /*001a*/ 	.short	(.L_310 - .L_309)
.L_309:
        /*001c*/ 	.word	0x00000000
        /*0020*/ 	.short	0x0004
        /*0022*/ 	.short	0x0020
        /*0024*/ 	.byte	0x00, 0xf0, 0x21, 0x00


	//----- nvinfo : EIATTR_KPARAM_INFO
	.align		4
.L_310:
        /*0028*/ 	.byte	0x04, 0x17
        /*002a*/ 	.short	(.L_312 - .L_311)
.L_311:
        /*002c*/ 	.word	0x00000000
        /*0030*/ 	.short	0x0003
        /*0032*/ 	.short	0x001c
        /*0034*/ 	.byte	0x00, 0xf0, 0x05, 0x00


	//----- nvinfo : EIATTR_KPARAM_INFO
	.align		4
.L_312:
        /*0038*/ 	.byte	0x04, 0x17
        /*003a*/ 	.short	(.L_314 - .L_313)
.L_313:
        /*003c*/ 	.word	0x00000000
        /*0040*/ 	.short	0x0002
        /*0042*/ 	.short	0x0018
        /*0044*/ 	.byte	0x00, 0xf0, 0x11, 0x00


	//----- nvinfo : EIATTR_KPARAM_INFO
	.align		4
.L_314:
        /*0048*/ 	.byte	0x04, 0x17
        /*004a*/ 	.short	(.L_316 - .L_315)
.L_315:
        /*004c*/ 	.word	0x00000000
        /*0050*/ 	.short	0x0001
        /*0052*/ 	.short	0x0010
        /*0054*/ 	.byte	0x00, 0xf5, 0x21, 0x00


	//----- nvinfo : EIATTR_KPARAM_INFO
	.align		4
.L_316:
        /*0058*/ 	.byte	0x04, 0x17
        /*005a*/ 	.short	(.L_318 - .L_317)
.L_317:
        /*005c*/ 	.word	0x00000000
        /*0060*/ 	.short	0x0000
        /*0062*/ 	.short	0x0000
        /*0064*/ 	.byte	0x00, 0xf0, 0x41, 0x00


	//----- nvinfo : EIATTR_SPARSE_MMA_MASK
	.align		4
.L_318:
        /*0068*/ 	.byte	0x03, 0x50
        /*006a*/ 	.short	0x0000


	//----- nvinfo : EIATTR_MAXREG_COUNT
	.align		4
        /*006c*/ 	.byte	0x03, 0x1b
        /*006e*/ 	.short	0x0080


	//----- nvinfo : EIATTR_NUM_BARRIERS
	.align		4
        /*0070*/ 	.byte	0x02, 0x4c
        /*0072*/ 	.byte	0x01
	.zero		1


	//----- nvinfo : EIATTR_MERCURY_ISA_VERSION
	.align		4
        /*0074*/ 	.byte	0x03, 0x5f
        /*0076*/ 	.short	0x0101


	//----- nvinfo : EIATTR_COOP_GROUP_MASK_REGIDS
	.align		4
        /*0078*/ 	.byte	0x04, 0x29
        /*007a*/ 	.short	(.L_320 - .L_319)


	//   ....[0]....
.L_319:
        /*007c*/ 	.word	0xffffffff


	//   ....[1]....
        /*0080*/ 	.word	0xffffffff


	//   ....[2]....
        /*0084*/ 	.word	0xffffffff


	//   ....[3]....
        /*0088*/ 	.word	0xffffffff


	//   ....[4]....
        /*008c*/ 	.word	0xffffffff


	//   ....[5]....
        /*0090*/ 	.word	0xffffffff


	//   ....[6]....
        /*0094*/ 	.word	0xffffffff


	//   ....[7]....
        /*0098*/ 	.word	0xffffffff


	//   ....[8]....
        /*009c*/ 	.word	0xffffffff


	//   ....[9]....
        /*00a0*/ 	.word	0xffffffff


	//   ....[10]....
        /*00a4*/ 	.word	0xffffffff


	//   ....[11]....
        /*00a8*/ 	.word	0xffffffff


	//   ....[12]....
        /*00ac*/ 	.word	0xffffffff


	//   ....[13]....
        /*00b0*/ 	.word	0xffffffff


	//   ....[14]....
        /*00b4*/ 	.word	0xffffffff


	//   ....[15]....
        /*00b8*/ 	.word	0xffffffff


	//   ....[16]....
        /*00bc*/ 	.word	0xffffffff


	//   ....[17]....
        /*00c0*/ 	.word	0xffffffff


	//   ....[18]....
        /*00c4*/ 	.word	0xffffffff


	//   ....[19]....
        /*00c8*/ 	.word	0xffffffff


	//   ....[20]....
        /*00cc*/ 	.word	0xffffffff


	//   ....[21]....
        /*00d0*/ 	.word	0xffffffff


	//   ....[22]....
        /*00d4*/ 	.word	0xffffffff


	//   ....[23]....
        /*00d8*/ 	.word	0xffffffff


	//   ....[24]....
        /*00dc*/ 	.word	0xffffffff


	//   ....[25]....
        /*00e0*/ 	.word	0xffffffff


	//   ....[26]....
        /*00e4*/ 	.word	0xffffffff


	//   ....[27]....
        /*00e8*/ 	.word	0xffffffff


	//   ....[28]....
        /*00ec*/ 	.word	0xffffffff


	//   ....[29]....
        /*00f0*/ 	.word	0xffffffff


	//----- nvinfo : EIATTR_COOP_GROUP_INSTR_OFFSETS
	.align		4
.L_320:
        /*00f4*/ 	.byte	0x04, 0x28
        /*00f6*/ 	.short	(.L_322 - .L_321)


	//   ....[0]....
.L_321:
        /*00f8*/ 	.word	0x00000d80


	//   ....[1]....
        /*00fc*/ 	.word	0x00000d90


	//   ....[2]....
        /*0100*/ 	.word	0x00000df0


	//   ....[3]....
        /*0104*/ 	.word	0x00000e10


	//   ....[4]....
        /*0108*/ 	.word	0x00000e60


	//   ....[5]....
        /*010c*/ 	.word	0x00000e80


	//   ....[6]....
        /*0110*/ 	.word	0x00000ec0


	//   ....[7]....
        /*0114*/ 	.word	0x00000f00


	//   ....[8]....
        /*0118*/ 	.word	0x00000f50


	//   ....[9]....
        /*011c*/ 	.word	0x00000f90


	//   ....[10]....
        /*0120*/ 	.word	0x00001290


	//   ....[11]....
        /*0124*/ 	.word	0x000012a0


	//   ....[12]....
        /*0128*/ 	.word	0x00001320


	//   ....[13]....
        /*012c*/ 	.word	0x00001340


	//   ....[14]....
        /*0130*/ 	.word	0x00001380


	//   ....[15]....
        /*0134*/ 	.word	0x000013c0


	//   ....[16]....
        /*0138*/ 	.word	0x00001430


	//   ....[17]....
        /*013c*/ 	.word	0x00001460


	//   ....[18]....
        /*0140*/ 	.word	0x000014b0


	//   ....[19]....
        /*0144*/ 	.word	0x00001510


	//   ....[20]....
        /*0148*/ 	.word	0x00002f20


	//   ....[21]....
        /*014c*/ 	.word	0x00002f30


	//   ....[22]....
        /*0150*/ 	.word	0x00002fb0


	//   ....[23]....
        /*0154*/ 	.word	0x00002fc0


	//   ....[24]....
        /*0158*/ 	.word	0x00003020


	//   ....[25]....
        /*015c*/ 	.word	0x00003040


	//   ....[26]....
        /*0160*/ 	.word	0x00003080


	//   ....[27]....
        /*0164*/ 	.word	0x000030b0


	//   ....[28]....
        /*0168*/ 	.word	0x00003100


	//   ....[29]....
        /*016c*/ 	.word	0x00003150


	//----- nvinfo : EIATTR_VRC_CTA_INIT_COUNT
	.align		4
.L_322:
        /*0170*/ 	.byte	0x02, 0x4a
	.zero		1
	.zero		1


	//----- nvinfo : EIATTR_EXIT_INSTR_OFFSETS
	.align		4
        /*0174*/ 	.byte	0x04, 0x1c
        /*0176*/ 	.short	(.L_324 - .L_323)


	//   ....[0]....
.L_323:
        /*0178*/ 	.word	0x00000080


	//   ....[1]....
        /*017c*/ 	.word	0x000000c0


	//   ....[2]....
        /*0180*/ 	.word	0x000033c0


	//   ....[3]....
        /*0184*/ 	.word	0x00003420


	//----- nvinfo : EIATTR_MAX_THREADS
	.align		4
.L_324:
        /*0188*/ 	.byte	0x04, 0x05
        /*018a*/ 	.short	(.L_326 - .L_325)
.L_325:
        /*018c*/ 	.word	0x00000200
        /*0190*/ 	.word	0x00000001
        /*0194*/ 	.word	0x00000001


	//----- nvinfo : EIATTR_CRS_STACK_SIZE
	.align		4
.L_326:
        /*0198*/ 	.byte	0x04, 0x1e
        /*019a*/ 	.short	(.L_328 - .L_327)
.L_327:
        /*019c*/ 	.word	0x00000000


	//----- nvinfo : EIATTR_CBANK_PARAM_SIZE
	.align		4
.L_328:
        /*01a0*/ 	.byte	0x03, 0x19
        /*01a2*/ 	.short	0x0029


	//----- nvinfo : EIATTR_PARAM_CBANK
	.align		4
        /*01a4*/ 	.byte	0x04, 0x0a
        /*01a6*/ 	.short	(.L_330 - .L_329)
	.align		4
.L_329:
        /*01a8*/ 	.word	index@(.nv.constant0._ZN3cub18CUB_300001_SM_10006detail6reduce28DeviceReduceSingleTileKernelINS2_10policy_hubIljN4cuda3std3__44plusIlEEE10Policy1000EN6thrust24THRUST_300001_SM_1000_NS18transform_iteratorINSD_6detail14equal_to_valueIcEENSF_15normal_iteratorINSD_10device_ptrIcEEEEllEEPljS9_llNS7_10__identityEEEvT0_T1_T2_T3_T4_T6_)
        /*01ac*/ 	.short	0x0380
        /*01ae*/ 	.short	0x0029


	//----- nvinfo : EIATTR_SW_WAR
	.align		4
.L_330:
        /*01b0*/ 	.byte	0x04, 0x36
        /*01b2*/ 	.short	(.L_332 - .L_331)
.L_331:
        /*01b4*/ 	.word	0x00000008
.L_332:


//--------------------- .nv.info._ZN3cub18CUB_300001_SM_10006detail8for_each13static_kernelINS2_12policy_hub_t12policy_500_tEmN6thrust24THRUST_300001_SM_1000_NS8cuda_cub20__uninitialized_fill7functorINS7_10device_ptrIiEEiEEEEvT0_T1_ --------------------------
	.section	.nv.info._ZN3cub18CUB_300001_SM_10006detail8for_each13static_kernelINS2_12policy_hub_t12policy_500_tEmN6thrust24THRUST_300001_SM_1000_NS8cuda_cub20__uninitialized_fill7functorINS7_10device_ptrIiEEiEEEEvT0_T1_,"",@"SHT_CUDA_INFO"
	.sectionflags	@""
	.align	4


	//----- nvinfo : EIATTR_CUDA_API_VERSION
	.align		4
        /*0000*/ 	.byte	0x04, 0x37
        /*0002*/ 	.short	(.L_334 - .L_333)
.L_333:
        /*0004*/ 	.word	0x00000082


	//----- nvinfo : EIATTR_KPARAM_INFO
	.align		4
.L_334:
        /*0008*/ 	.byte	0x04, 0x17
        /*000a*/ 	.short	(.L_336 - .L_335)
.L_335:
        /*000c*/ 	.word	0x00000000
        /*0010*/ 	.short	0x0001
        /*0012*/ 	.short	0x0008
        /*0014*/ 	.byte	0x00, 0xf0, 0x41, 0x00


	//----- nvinfo : EIATTR_KPARAM_INFO
	.align		4
.L_336:
        /*0018*/ 	.byte	0x04, 0x17
        /*001a*/ 	.short	(.L_338 - .L_337)
.L_337:
        /*001c*/ 	.word	0x00000000
        /*0020*/ 	.short	0x0000
        /*0022*/ 	.short	0x0000
        /*0024*/ 	.byte	0x00, 0xf0, 0x21, 0x00


	//----- nvinfo : EIATTR_SPARSE_MMA_MASK
	.align		4
.L_338:
        /*0028*/ 	.byte	0x03, 0x50
        /*002a*/ 	.short	0x0000


	//----- nvinfo : EIATTR_MAXREG_COUNT
	.align		4
        /*002c*/ 	.byte	0x03, 0x1b
        /*002e*/ 	.short	0x00ff


	//----- nvinfo : EIATTR_MERCURY_ISA_VERSION
	.align		4
        /*0030*/ 	.byte	0x03, 0x5f
        /*0032*/ 	.short	0x0101


	//----- nvinfo : EIATTR_VRC_CTA_INIT_COUNT
	.align		4
        /*0034*/ 	.byte	0x02, 0x4a
	.zero		1
	.zero		1


	//----- nvinfo : EIATTR_EXIT_INSTR_OFFSETS
	.align		4
        /*0038*/ 	.byte	0x04, 0x1c
        /*003a*/ 	.short	(.L_340 - .L_339)


	//   ....[0]....
.L_339:
        /*003c*/ 	.word	0x00000130


	//   ....[1]....
        /*0040*/ 	.word	0x00000230


	//   ....[2]....
        /*0044*/ 	.word	0x00000260


	//----- nvinfo : EIATTR_MAX_THREADS
	.align		4
.L_340:
        /*0048*/ 	.byte	0x04, 0x05
        /*004a*/ 	.short	(.L_342 - .L_341)
.L_341:
        /*004c*/ 	.word	0x00000100
        /*0050*/ 	.word	0x00000001
        /*0054*/ 	.word	0x00000001


	//----- nvinfo : EIATTR_CBANK_PARAM_SIZE
	.align		4
.L_342:
        /*0058*/ 	.byte	0x03, 0x19
        /*005a*/ 	.short	0x0018


	//----- nvinfo : EIATTR_PARAM_CBANK
	.align		4
        /*005c*/ 	.byte	0x04, 0x0a
        /*005e*/ 	.short	(.L_344 - .L_343)
	.align		4
.L_343:
        /*0060*/ 	.word	index@(.nv.constant0._ZN3cub18CUB_300001_SM_10006detail8for_each13static_kernelINS2_12policy_hub_t12policy_500_tEmN6thrust24THRUST_300001_SM_1000_NS8cuda_cub20__uninitialized_fill7functorINS7_10device_ptrIiEEiEEEEvT0_T1_)
        /*0064*/ 	.short	0x0380
        /*0066*/ 	.short	0x0018


	//----- nvinfo : EIATTR_SW_WAR
	.align		4
.L_344:
        /*0068*/ 	.byte	0x04, 0x36
        /*006a*/ 	.short	(.L_346 - .L_345)
.L_345:
        /*006c*/ 	.word	0x00000008
.L_346:


//--------------------- .nv.info._ZN3cub18CUB_300001_SM_10006detail8for_each13static_kernelINS2_12policy_hub_t12policy_500_tEmN6thrust24THRUST_300001_SM_1000_NS8cuda_cub20__uninitialized_fill7functorINS7_10device_ptrIcEEcEEEEvT0_T1_ --------------------------
	.section	.nv.info._ZN3cub18CUB_300001_SM_10006detail8for_each13static_kernelINS2_12policy_hub_t12policy_500_tEmN6thrust24THRUST_300001_SM_1000_NS8cuda_cub20__uninitialized_fill7functorINS7_10device_ptrIcEEcEEEEvT0_T1_,"",@"SHT_CUDA_INFO"
	.sectionflags	@""
	.align	4


	//----- nvinfo : EIATTR_CUDA_API_VERSION
	.align		4
        /*0000*/ 	.byte	0x04, 0x37
        /*0002*/ 	.short	(.L_348 - .L_347)
.L_347:
        /*0004*/ 	.word	0x00000082


	//----- nvinfo : EIATTR_KPARAM_INFO
	.align		4
.L_348:
        /*0008*/ 	.byte	0x04, 0x17
        /*000a*/ 	.short	(.L_350 - .L_349)
.L_349:
        /*000c*/ 	.word	0x00000000
        /*0010*/ 	.short	0x0001
        /*0012*/ 	.short	0x0008
        /*0014*/ 	.byte	0x00, 0xf0, 0x41, 0x00


	//----- nvinfo : EIATTR_KPARAM_INFO
	.align		4
.L_350:
        /*0018*/ 	.byte	0x04, 0x17
        /*001a*/ 	.short	(.L_352 - .L_351)
.L_351:
        /*001c*/ 	.word	0x00000000
        /*0020*/ 	.short	0x0000
        /*0022*/ 	.short	0x0000
        /*0024*/ 	.byte	0x00, 0xf0, 0x21, 0x00


	//----- nvinfo : EIATTR_SPARSE_MMA_MASK
	.align		4
.L_352:
        /*0028*/ 	.byte	0x03, 0x50
        /*002a*/ 	.short	0x0000


	//----- nvinfo : EIATTR_MAXREG_COUNT
	.align		4
        /*002c*/ 	.byte	0x03, 0x1b
        /*002e*/ 	.short	0x00ff


	//----- nvinfo : EIATTR_MERCURY_ISA_VERSION
	.align		4
        /*0030*/ 	.byte	0x03, 0x5f
        /*0032*/ 	.short	0x0101


	//----- nvinfo : EIATTR_VRC_CTA_INIT_COUNT
	.align		4
        /*0034*/ 	.byte	0x02, 0x4a
	.zero		1
	.zero		1


	//----- nvinfo : EIATTR_EXIT_INSTR_OFFSETS
	.align		4
        /*0038*/ 	.byte	0x04, 0x1c
        /*003a*/ 	.short	(.L_354 - .L_353)


	//   ....[0]....
.L_353:
        /*003c*/ 	.word	0x00000120


	//   ....[1]....
        /*0040*/ 	.word	0x000001f0


	//   ....[2]....
        /*0044*/ 	.word	0x00000210


	//----- nvinfo : EIATTR_MAX_THREADS
	.align		4
.L_354:
        /*0048*/ 	.byte	0x04, 0x05
        /*004a*/ 	.short	(.L_356 - .L_355)
.L_355:
        /*004c*/ 	.word	0x00000100
        /*0050*/ 	.word	0x00000001
        /*0054*/ 	.word	0x00000001


	//----- nvinfo : EIATTR_CBANK_PARAM_SIZE
	.align		4
.L_356:
        /*0058*/ 	.byte	0x03, 0x19
        /*005a*/ 	.short	0x0018


	//----- nvinfo : EIATTR_PARAM_CBANK
	.align		4
        /*005c*/ 	.byte	0x04, 0x0a
        /*005e*/ 	.short	(.L_358 - .L_357)
	.align		4
.L_357:
        /*0060*/ 	.word	index@(.nv.constant0._ZN3cub18CUB_300001_SM_10006detail8for_each13static_kernelINS2_12policy_hub_t12policy_500_tEmN6thrust24THRUST_300001_SM_1000_NS8cuda_cub20__uninitialized_fill7functorINS7_10device_ptrIcEEcEEEEvT0_T1_)
        /*0064*/ 	.short	0x0380
        /*0066*/ 	.short	0x0018


	//----- nvinfo : EIATTR_SW_WAR
	.align		4
.L_358:
        /*0068*/ 	.byte	0x04, 0x36
        /*006a*/ 	.short	(.L_360 - .L_359)
.L_359:
        /*006c*/ 	.word	0x00000008
.L_360:


//--------------------- .nv.info._ZN3cub18CUB_300001_SM_10006detail11EmptyKernelIvEEvv --------------------------
	.section	.nv.info._ZN3cub18CUB_300001_SM_10006detail11EmptyKernelIvEEvv,"",@"SHT_CUDA_INFO"
	.sectionflags	@""
	.align	4


	//----- nvinfo : EIATTR_CUDA_API_VERSION
	.align		4
        /*0000*/ 	.byte	0x04, 0x37
        /*0002*/ 	.short	(.L_362 - .L_361)
.L_361:
        /*0004*/ 	.word	0x00000082


	//----- nvinfo : EIATTR_SPARSE_MMA_MASK
	.align		4
.L_362:
        /*0008*/ 	.byte	0x03, 0x50
        /*000a*/ 	.short	0x0000


	//----- nvinfo : EIATTR_MAXREG_COUNT
	.align		4
        /*000c*/ 	.byte	0x03, 0x1b
        /*000e*/ 	.short	0x00ff


	//----- nvinfo : EIATTR_MERCURY_ISA_VERSION
	.align		4
        /*0010*/ 	.byte	0x03, 0x5f
        /*0012*/ 	.short	0x0101


	//----- nvinfo : EIATTR_VRC_CTA_INIT_COUNT
	.align		4
        /*0014*/ 	.byte	0x02, 0x4a
	.zero		1
	.zero		1


	//----- nvinfo : EIATTR_EXIT_INSTR_OFFSETS
	.align		4
        /*0018*/ 	.byte	0x04, 0x1c
        /*001a*/ 	.short	(.L_364 - .L_363)


	//   ....[0]....
.L_363:
        /*001c*/ 	.word	0x00000010


	//----- nvinfo : EIATTR_SW_WAR
	.align		4
.L_364:
        /*0020*/ 	.byte	0x04, 0x36
        /*0022*/ 	.short	(.L_366 - .L_365)
.L_365:
        /*0024*/ 	.word	0x00000008
.L_366:


//--------------------- .nv.callgraph             --------------------------
	.section	.nv.callgraph,"",@"SHT_CUDA_CALLGRAPH"
	.align	4
	.sectionentsize	8
	.align		4
        /*0000*/ 	.word	0x00000000
	.align		4
        /*0004*/ 	.word	0xffffffff
	.align		4
        /*0008*/ 	.word	0x00000000
	.align		4
        /*000c*/ 	.word	0xfffffffe
	.align		4
        /*0010*/ 	.word	0x00000000
	.align		4
        /*0014*/ 	.word	0xfffffffd
	.align		4
        /*0018*/ 	.word	0x00000000
	.align		4
        /*001c*/ 	.word	0xfffffffc


//--------------------- .nv.constant4             --------------------------
	.section	.nv.constant4,"a",@progbits
	.align	8
	.align		8
.nv.constant4:
        /*0000*/ 	.dword	_ZN34_INTERNAL_2c954524_4_k_cu_14c7e5014cuda3std3__45__cpo5beginE
	.align		8
        /*0008*/ 	.dword	_ZN34_INTERNAL_2c954524_4_k_cu_14c7e5014cuda3std3__45__cpo3endE
	.align		8
        /*0010*/ 	.dword	_ZN34_INTERNAL_2c954524_4_k_cu_14c7e5014cuda3std3__45__cpo6cbeginE
	.align		8
        /*0018*/ 	.dword	_ZN34_INTERNAL_2c954524_4_k_cu_14c7e5014cuda3std3__45__cpo4cendE
	.align		8
        /*0020*/ 	.dword	_ZN34_INTERNAL_2c954524_4_k_cu_14c7e5014cuda3std3__45__cpo6rbeginE
	.align		8
        /*0028*/ 	.dword	_ZN34_INTERNAL_2c954524_4_k_cu_14c7e5014cuda3std3__45__cpo4rendE
	.align		8
        /*0030*/ 	.dword	_ZN34_INTERNAL_2c954524_4_k_cu_14c7e5014cuda3std3__45__cpo7crbeginE
	.align		8
        /*0038*/ 	.dword	_ZN34_INTERNAL_2c954524_4_k_cu_14c7e5014cuda3std3__45__cpo5crendE
	.align		8
        /*0040*/ 	.dword	_ZN34_INTERNAL_2c954524_4_k_cu_14c7e5014cuda3std3__436_GLOBAL__N__2c954524_4_k_cu_14c7e5016ignoreE
	.align		8
        /*0048*/ 	.dword	_ZN34_INTERNAL_2c954524_4_k_cu_14c7e5014cuda3std3__419piecewise_constructE
	.align		8
        /*0050*/ 	.dword	_ZN34_INTERNAL_2c954524_4_k_cu_14c7e5014cuda3std3__48in_placeE
	.align		8
        /*0058*/ 	.dword	_ZN34_INTERNAL_2c954524_4_k_cu_14c7e5014cuda3std3__420unreachable_sentinelE
	.align		8
        /*0060*/ 	.dword	_ZN34_INTERNAL_2c954524_4_k_cu_14c7e5014cuda3std3__47nulloptE
	.align		8
        /*0068*/ 	.dword	_ZN34_INTERNAL_2c954524_4_k_cu_14c7e5014cuda3std3__48unexpectE
	.align		8
        /*0070*/ 	.dword	_ZN34_INTERNAL_2c954524_4_k_cu_14c7e5014cuda3std6ranges3__45__cpo4swapE
	.align		8
        /*0078*/ 	.dword	_ZN34_INTERNAL_2c954524_4_k_cu_14c7e5014cuda3std6ranges3__45__cpo9iter_moveE
	.align		8
        /*0080*/ 	.dword	_ZN34_INTERNAL_2c954524_4_k_cu_14c7e5014cuda3std6ranges3__45__cpo5beginE
	.align		8
        /*0088*/ 	.dword	_ZN34_INTERNAL_2c954524_4_k_cu_14c7e5014cuda3std6ranges3__45__cpo3endE
	.align		8
        /*0090*/ 	.dword	_ZN34_INTERNAL_2c954524_4_k_cu_14c7e5014cuda3std6ranges3__45__cpo6cbeginE
	.align		8
        /*0098*/ 	.dword	_ZN34_INTERNAL_2c954524_4_k_cu_14c7e5014cuda3std6ranges3__45__cpo4cendE
	.align		8
        /*00a0*/ 	.dword	_ZN34_INTERNAL_2c954524_4_k_cu_14c7e5014cuda3std6ranges3__45__cpo7advanceE
	.align		8
        /*00a8*/ 	.dword	_ZN34_INTERNAL_2c954524_4_k_cu_14c7e5014cuda3std6ranges3__45__cpo9iter_swapE
	.align		8
        /*00b0*/ 	.dword	_ZN34_INTERNAL_2c954524_4_k_cu_14c7e5014cuda3std6ranges3__45__cpo4nextE
	.align		8
        /*00b8*/ 	.dword	_ZN34_INTERNAL_2c954524_4_k_cu_14c7e5014cuda3std6ranges3__45__cpo4prevE
	.align		8
        /*00c0*/ 	.dword	_ZN34_INTERNAL_2c954524_4_k_cu_14c7e5014cuda3std6ranges3__45__cpo4dataE
	.align		8
        /*00c8*/ 	.dword	_ZN34_INTERNAL_2c954524_4_k_cu_14c7e5014cuda3std6ranges3__45__cpo5cdataE
	.align		8
        /*00d0*/ 	.dword	_ZN34_INTERNAL_2c954524_4_k_cu_14c7e5014cuda3std6ranges3__45__cpo4sizeE
	.align		8
        /*00d8*/ 	.dword	_ZN34_INTERNAL_2c954524_4_k_cu_14c7e5014cuda3std6ranges3__45__cpo5ssizeE
	.align		8
        /*00e0*/ 	.dword	_ZN34_INTERNAL_2c954524_4_k_cu_14c7e5014cuda3std6ranges3__45__cpo8distanceE
	.align		8
        /*00e8*/ 	.dword	_ZN34_INTERNAL_2c954524_4_k_cu_14c7e5016thrust24THRUST_300001_SM_1000_NS8cuda_cub3parE
	.align		8
        /*00f0*/ 	.dword	_ZN34_INTERNAL_2c954524_4_k_cu_14c7e5016thrust24THRUST_300001_SM_1000_NS8cuda_cub10par_nosyncE
	.align		8
        /*00f8*/ 	.dword	_ZN34_INTERNAL_2c954524_4_k_cu_14c7e5016thrust24THRUST_300001_SM_1000_NS6system6detail10sequential3seqE
	.align		8
        /*0100*/ 	.dword	_ZN34_INTERNAL_2c954524_4_k_cu_14c7e5016thrust24THRUST_300001_SM_1000_NS12placeholders2_1E
	.align		8
        /*0108*/ 	.dword	_ZN34_INTERNAL_2c954524_4_k_cu_14c7e5016thrust24THRUST_300001_SM_1000_NS12placeholders2_2E
	.align		8
        /*0110*/ 	.dword	_ZN34_INTERNAL_2c954524_4_k_cu_14c7e5016thrust24THRUST_300001_SM_1000_NS12placeholders2_3E
	.align		8
        /*0118*/ 	.dword	_ZN34_INTERNAL_2c954524_4_k_cu_14c7e5016thrust24THRUST_300001_SM_1000_NS12placeholders2_4E
	.align		8
        /*0120*/ 	.dword	_ZN34_INTERNAL_2c954524_4_k_cu_14c7e5016thrust24THRUST_300001_SM_1000_NS12placeholders2_5E
	.align		8
        /*0128*/ 	.dword	_ZN34_INTERNAL_2c954524_4_k_cu_14c7e5016thrust24THRUST_300001_SM_1000_NS12placeholders2_6E
	.align		8
        /*0130*/ 	.dword	_ZN34_INTERNAL_2c954524_4_k_cu_14c7e5016thrust24THRUST_300001_SM_1000_NS12placeholders2_7E
	.align		8
        /*0138*/ 	.dword	_ZN34_INTERNAL_2c954524_4_k_cu_14c7e5016thrust24THRUST_300001_SM_1000_NS12placeholders2_8E
	.align		8
        /*0140*/ 	.dword	_ZN34_INTERNAL_2c954524_4_k_cu_14c7e5016thrust24THRUST_300001_SM_1000_NS12placeholders2_9E
	.align		8
        /*0148*/ 	.dword	_ZN34_INTERNAL_2c954524_4_k_cu_14c7e5016thrust24THRUST_300001_SM_1000_NS12placeholders3_10E
	.align		8
        /*0150*/ 	.dword	_ZN34_INTERNAL_2c954524_4_k_cu_14c7e5016thrust24THRUST_300001_SM_1000_NS3seqE


//--------------------- .text._ZN3cub18CUB_300001_SM_10006detail6select23DeviceSelectSweepKernelINS2_10policy_hubIiciLb0ELNS0_10SelectImplE0EE10Policy1000EN6thrust24THRUST_300001_SM_1000_NS17counting_iteratorIiNS9_11use_defaultESB_SB_EENS9_6detail15normal_iteratorINS9_10device_ptrIcEEEENSE_INSF_IiEEEEPlNS0_13ScanTileStateIiLb1EEE6is_endNS0_8NullTypeEiNS2_19streaming_context_tIlLb1EEELS5_0EEEvT0_T1_T2_T3_T4_T5_T6_T7_iT8_NS1_7vsmem_tE --------------------------
	.section	.text._ZN3cub18CUB_300001_SM_10006detail6select23DeviceSelectSweepKernelINS2_10policy_hubIiciLb0ELNS0_10SelectImplE0EE10Policy1000EN6thrust24THRUST_300001_SM_1000_NS17counting_iteratorIiNS9_11use_defaultESB_SB_EENS9_6detail15normal_iteratorINS9_10device_ptrIcEEEENSE_INSF_IiEEEEPlNS0_13ScanTileStateIiLb1EEE6is_endNS0_8NullTypeEiNS2_19streaming_context_tIlLb1EEELS5_0EEEvT0_T1_T2_T3_T4_T5_T6_T7_iT8_NS1_7vsmem_tE,"ax",@progbits
	.align	128
        .global         _ZN3cub18CUB_300001_SM_10006detail6select23DeviceSelectSweepKernelINS2_10policy_hubIiciLb0ELNS0_10SelectImplE0EE10Policy1000EN6thrust24THRUST_300001_SM_1000_NS17counting_iteratorIiNS9_11use_defaultESB_SB_EENS9_6detail15normal_iteratorINS9_10device_ptrIcEEEENSE_INSF_IiEEEEPlNS0_13ScanTileStateIiLb1EEE6is_endNS0_8NullTypeEiNS2_19streaming_context_tIlLb1EEELS5_0EEEvT0_T1_T2_T3_T4_T5_T6_T7_iT8_NS1_7vsmem_tE
        .type           _ZN3cub18CUB_300001_SM_10006detail6select23DeviceSelectSweepKernelINS2_10policy_hubIiciLb0ELNS0_10SelectImplE0EE10Policy1000EN6thrust24THRUST_300001_SM_1000_NS17counting_iteratorIiNS9_11use_defaultESB_SB_EENS9_6detail15normal_iteratorINS9_10device_ptrIcEEEENSE_INSF_IiEEEEPlNS0_13ScanTileStateIiLb1EEE6is_endNS0_8NullTypeEiNS2_19streaming_context_tIlLb1EEELS5_0EEEvT0_T1_T2_T3_T4_T5_T6_T7_iT8_NS1_7vsmem_tE,@function
        .size           _ZN3cub18CUB_300001_SM_10006detail6select23DeviceSelectSweepKernelINS2_10policy_hubIiciLb0ELNS0_10SelectImplE0EE10Policy1000EN6thrust24THRUST_300001_SM_1000_NS17counting_iteratorIiNS9_11use_defaultESB_SB_EENS9_6detail15normal_iteratorINS9_10device_ptrIcEEEENSE_INSF_IiEEEEPlNS0_13ScanTileStateIiLb1EEE6is_endNS0_8NullTypeEiNS2_19streaming_context_tIlLb1EEELS5_0EEEvT0_T1_T2_T3_T4_T5_T6_T7_iT8_NS1_7vsmem_tE,(.L_x_467 - _ZN3cub18CUB_300001_SM_10006detail6select23DeviceSelectSweepKernelINS2_10policy_hubIiciLb0ELNS0_10SelectImplE0EE10Policy1000EN6thrust24THRUST_300001_SM_1000_NS17counting_iteratorIiNS9_11use_defaultESB_SB_EENS9_6detail15normal_iteratorINS9_10device_ptrIcEEEENSE_INSF_IiEEEEPlNS0_13ScanTileStateIiLb1EEE6is_endNS0_8NullTypeEiNS2_19streaming_context_tIlLb1EEELS5_0EEEvT0_T1_T2_T3_T4_T5_T6_T7_iT8_NS1_7vsmem_tE)
        .other          _ZN3cub18CUB_300001_SM_10006detail6select23DeviceSelectSweepKernelINS2_10policy_hubIiciLb0ELNS0_10SelectImplE0EE10Policy1000EN6thrust24THRUST_300001_SM_1000_NS17counting_iteratorIiNS9_11use_defaultESB_SB_EENS9_6detail15normal_iteratorINS9_10device_ptrIcEEEENSE_INSF_IiEEEEPlNS0_13ScanTileStateIiLb1EEE6is_endNS0_8NullTypeEiNS2_19streaming_context_tIlLb1EEELS5_0EEEvT0_T1_T2_T3_T4_T5_T6_T7_iT8_NS1_7vsmem_tE,@"STO_CUDA_ENTRY STV_DEFAULT"
_ZN3cub18CUB_300001_SM_10006detail6select23DeviceSelectSweepKernelINS2_10policy_hubIiciLb0ELNS0_10SelectImplE0EE10Policy1000EN6thrust24THRUST_300001_SM_1000_NS17counting_iteratorIiNS9_11use_defaultESB_SB_EENS9_6detail15normal_iteratorINS9_10device_ptrIcEEEENSE_INSF_IiEEEEPlNS0_13ScanTileStateIiLb1EEE6is_endNS0_8NullTypeEiNS2_19streaming_context_tIlLb1EEELS5_0EEEvT0_T1_T2_T3_T4_T5_T6_T7_iT8_NS1_7vsmem_tE:
.text._ZN3cub18CUB_300001_SM_10006detail6select23DeviceSelectSweepKernelINS2_10policy_hubIiciLb0ELNS0_10SelectImplE0EE10Policy1000EN6thrust24THRUST_300001_SM_1000_NS17counting_iteratorIiNS9_11use_defaultESB_SB_EENS9_6detail15normal_iteratorINS9_10device_ptrIcEEEENSE_INSF_IiEEEEPlNS0_13ScanTileStateIiLb1EEE6is_endNS0_8NullTypeEiNS2_19streaming_context_tIlLb1EEELS5_0EEEvT0_T1_T2_T3_T4_T5_T6_T7_iT8_NS1_7vsmem_tE:
[----:B------:R-:W0:Y:S08]  /*0000*/  LDC R1, c[0x0][0x37c] ;  /* 0x0000df00ff017b82 */ /* 0x000e300000000800 */
[----:B------:R-:W-:Y:S01]  /*0010*/  S2UR UR4, SR_CTAID.X ;  /* 0x00000000000479c3 */ /* 0x000fe20000002500 */
[----:B------:R-:W1:Y:S01]  /*0020*/  LDCU UR5, c[0x0][0x374] ;  /* 0x00006e80ff0577ac */ /* 0x000e620008000800 */
[----:B0-----:R-:W-:Y:S01]  /*0030*/  VIADD R1, R1, 0xfffffff8 ;  /* 0xfffffff801017836 */ /* 0x001fe20000000000 */
[----:B------:R-:W0:Y:S05]  /*0040*/  LDCU UR7, c[0x0][0x3b0] ;  /* 0x00007600ff0777ac */ /* 0x000e2a0008000800 */
[----:B------:R-:W1:Y:S01]  /*0050*/  S2UR UR6, SR_CTAID.Y ;  /* 0x00000000000679c3 */ /* 0x000e620000002600 */
[----:B------:R-:W2:Y:S01]  /*0060*/  LDCU.64 UR8, c[0x0][0x358] ;  /* 0x00006b00ff0877ac */ /* 0x000ea20008000a00 */
[----:B-1----:R-:W-:-:S02]  /*0070*/  UIMAD UR4, UR4, UR5, UR6 ;  /* 0x00000005040472a4 */ /* 0x002fc4000f8e0206 */
[----:B0-----:R-:W-:Y:S02]  /*0080*/  UIADD3 UR5, UPT, UPT, UR7, -0x1, URZ ;  /* 0xffffffff07057890 */ /* 0x001fe4000fffe0ff */
[----:B------:R-:W-:Y:S02]  /*0090*/  UIMAD UR7, UR4, 0x1c00, URZ ;  /* 0x00001c00040778a4 */ /* 0x000fe4000f8e02ff */
[----:B------:R-:W-:Y:S02]  /*00a0*/  UISETP.GE.AND UP0, UPT, UR4, UR5, UPT ;  /* 0x000000050400728c */ /* 0x000fe4000bf06270 */
[----:B------:R-:W-:-:S07]  /*00b0*/  IMAD.U32 R0, RZ, RZ, UR4 ;  /* 0x00000004ff007e24 */ /* 0x000fce000f8e00ff */
[----:B--2---:R-:W-:Y:S05]  /*00c0*/  BRA.U UP0, `(.L_x_0) ;  /* 0x00000051006c7547 */ /* 0x004fea000b800000 */
[----:B------:R-:W-:-:S13]  /*00d0*/  ISETP.NE.AND P0, PT, R0, RZ, PT ;  /* 0x000000ff0000720c */ /* 0x000fda0003f05270 */
[----:B------:R-:W-:Y:S05]  /*00e0*/  @P0 BRA `(.L_x_1) ;  /* 0x0000002400000947 */ /* 0x000fea0003800000 */
[----:B------:R-:W0:Y:S01]  /*00f0*/  S2R R34, SR_TID.X ;  /* 0x0000000000227919 */ /* 0x000e220000002100 */
[----:B------:R-:W1:Y:S01]  /*0100*/  LDC R56, c[0x0][0x3c8] ;  /* 0x0000f200ff387b82 */ /* 0x000e620000000800 */
[----:B------:R-:W2:Y:S01]  /*0110*/  LDCU.U8 UR6, c[0x0][0x3b8] ;  /* 0x00007700ff0677ac */ /* 0x000ea20008000000 */
[----:B------:R-:W3:Y:S06]  /*0120*/  LDCU.64 UR4, c[0x0][0x388] ;  /* 0x00007100ff0477ac */ /* 0x000eec0008000a00 */
[----:B------:R-:W4:Y:S08]  /*0130*/  LDC R0, c[0x0][0x3cc] ;  /* 0x0000f300ff007b82 */ /* 0x000f300000000800 */
[----:B------:R-:W-:Y:S01]  /*0140*/  BAR.SYNC.DEFER_BLOCKING 0x0 ;  /* 0x0000000000007b1d */ /* 0x000fe20000010000 */
[----:B--2---:R-:W-:-:S04]  /*0150*/  ISETP.NE.AND P0, PT, RZ, UR6, PT ;  /* 0x00000006ff007c0c */ /* 0x004fc8000bf05270 */
[----:B-1----:R-:W-:Y:S01]  /*0160*/  SEL R56, R56, RZ, !P0 ;  /* 0x000000ff38387207 */ /* 0x002fe20004000000 */
[----:B0-----:R-:W-:Y:S01]  /*0170*/  IMAD R33, R34, 0xe, RZ ;  /* 0x0000000e22217824 */ /* 0x001fe200078e02ff */
[----:B----4-:R-:W-:-:S04]  /*0180*/  SEL R0, R0, RZ, !P0 ;  /* 0x000000ff00007207 */ /* 0x010fc80004000000 */
[----:B------:R-:W-:-:S04]  /*0190*/  IADD3 R2, P1, P2, R33, UR7, R56 ;  /* 0x0000000721027c10 */ /* 0x000fc8000fa3e038 */
[----:B---3--:R-:W-:Y:S02]  /*01a0*/  IADD3 R2, P0, PT, R2, UR4, RZ ;  /* 0x0000000402027c10 */ /* 0x008fe4000ff1e0ff */
[----:B------:R-:W-:-:S04]  /*01b0*/  IADD3.X R0, PT, PT, RZ, R0, RZ, P1, P2 ;  /* 0x00000000ff007210 */ /* 0x000fc80000fe44ff */
[----:B------:R-:W-:-:S05]  /*01c0*/  IADD3.X R3, PT, PT, R0, UR5, RZ, P0, !PT ;  /* 0x0000000500037c10 */ /* 0x000fca00087fe4ff */
[----:B------:R-:W2:Y:S04]  /*01d0*/  LDG.E.U8 R58, desc[UR8][R2.64] ;  /* 0x00000008023a7981 */ /* 0x000ea8000c1e1100 */
[----:B------:R-:W3:Y:S04]  /*01e0*/  LDG.E.U8 R55, desc[UR8][R2.64+0x1] ;  /* 0x0000010802377981 */ /* 0x000ee8000c1e1100 */
[----:B------:R-:W4:Y:S04]  /*01f0*/  LDG.E.U8 R53, desc[UR8][R2.64+0x2] ;  /* 0x0000020802357981 */ /* 0x000f28000c1e1100 */
[----:B------:R-:W5:Y:S04]  /*0200*/  LDG.E.U8 R49, desc[UR8][R2.64+0x3] ;  /* 0x0000030802317981 */ /* 0x000f68000c1e1100 */
[----:B------:R-:W5:Y:S04]  /*0210*/  LDG.E.U8 R31, desc[UR8][R2.64+0x4] ;  /* 0x00000408021f7981 */ /* 0x000f68000c1e1100 */
[----:B------:R-:W5:Y:S04]  /*0220*/  LDG.E.U8 R30, desc[UR8][R2.64+0x5] ;  /* 0x00000508021e7981 */ /* 0x000f68000c1e1100 */
[----:B------:R-:W5:Y:S04]  /*0230*/  LDG.E.U8 R29, desc[UR8][R2.64+0x6] ;  /* 0x00000608021d7981 */ /* 0x000f68000c1e1100 */
[----:B------:R-:W5:Y:S04]  /*0240*/  LDG.E.U8 R28, desc[UR8][R2.64+0x7] ;  /* 0x00000708021c7981 */ /* 0x000f68000c1e1100 */
[----:B------:R-:W5:Y:S04]  /*0250*/  LDG.E.U8 R11, desc[UR8][R2.64+0x8] ;  /* 0x00000808020b7981 */ /* 0x000f68000c1e1100 */
[----:B------:R-:W5:Y:S04]  /*0260*/  LDG.E.U8 R10, desc[UR8][R2.64+0x9] ;  /* 0x00000908020a7981 */ /* 0x000f68000c1e1100 */
[----:B------:R-:W5:Y:S01]  /*0270*/  LDG.E.U8 R9, desc[UR8][R2.64+0xa] ;  /* 0x00000a0802097981 */ /* 0x000f62000c1e1100 */
[----:B------:R-:W-:Y:S01]  /*0280*/  IMAD.MOV.U32 R0, RZ, RZ, 0x2 ;  /* 0x00000002ff007424 */ /* 0x000fe200078e00ff */
[----:B------:R-:W-:-:S02]  /*0290*/  LOP3.LUT R5, R5, 0xffffffef, RZ, 0xc0, !PT ;  /* 0xffffffef05057812 */ /* 0x000fc400078ec0ff */
[----:B------:R-:W5:Y:S04]  /*02a0*/  LDG.E.U8 R8, desc[UR8][R2.64+0xb] ;  /* 0x00000b0802087981 */ /* 0x000f68000c1e1100 */
[----:B------:R-:W5:Y:S01]  /*02b0*/  LDG.E.U8 R7, desc[UR8][R2.64+0xc] ;  /* 0x00000c0802077981 */ /* 0x000f62000c1e1100 */
[----:B--2---:R-:W-:Y:S02]  /*02c0*/  ISETP.NE.AND P0, PT, R58, 0xa, PT ;  /* 0x0000000a3a00780c */ /* 0x004fe40003f05270 */
[----:B---3--:R-:W-:Y:S02]  /*02d0*/  ISETP.NE.AND P4, PT, R55, 0xa, PT ;  /* 0x0000000a3700780c */ /* 0x008fe40003f85270 */
[----:B------:R-:W-:Y:S02]  /*02e0*/  SEL R54, RZ, 0x1, P0 ;  /* 0x00000001ff367807 */ /* 0x000fe40000000000 */
[----:B----4-:R-:W-:-:S02]  /*02f0*/  ISETP.NE.AND P3, PT, R53, 0xa, PT ;  /* 0x0000000a3500780c */ /* 0x010fc40003f65270 */
[----:B------:R-:W-:Y:S02]  /*0300*/  P2R R15, PR, RZ, 0x1 ;  /* 0x00000001ff0f7803 */ /* 0x000fe40000000000 */
[----:B-----5:R-:W-:-:S03]  /*0310*/  ISETP.NE.AND P1, PT, R49, 0xa, PT ;  /* 0x0000000a3100780c */ /* 0x020fc60003f25270 */
[----:B------:R-:W-:Y:S01]  /*0320*/  @P0 IMAD.MOV R0, RZ, RZ, 0x1 ;  /* 0x00000001ff000424 */ /* 0x000fe200078e02ff */
[----:B------:R-:W-:Y:S01]  /*0330*/  ISETP.NE.AND P5, PT, R31, 0xa, PT ;  /* 0x0000000a1f00780c */ /* 0x000fe20003fa5270 */
[----:B------:R-:W-:Y:S01]  /*0340*/  @P4 IMAD.MOV R0, RZ, RZ, R54 ;  /* 0x000000ffff004224 */ /* 0x000fe200078e0236 */
[----:B------:R-:W-:-:S03]  /*0350*/  ISETP.NE.AND P4, PT, R30, 0xa, PT ;  /* 0x0000000a1e00780c */ /* 0x000fc60003f85270 */
[----:B------:R-:W-:Y:S01]  /*0360*/  VIADD R4, R0, 0x1 ;  /* 0x0000000100047836 */ /* 0x000fe20000000000 */
[----:B------:R-:W-:Y:S01]  /*0370*/  @P3 LOP3.LUT R5, R5, 0x10, RZ, 0xfc, !PT ;  /* 0x0000001005053812 */ /* 0x000fe200078efcff */
[----:B------:R-:W-:Y:S01]  /*0380*/  @P3 IMAD.MOV R4, RZ, RZ, R0 ;  /* 0x000000ffff043224 */ /* 0x000fe200078e0200 */
[----:B------:R-:W-:Y:S02]  /*0390*/  ISETP.NE.AND P3, PT, R29, 0xa, PT ;  /* 0x0000000a1d00780c */ /* 0x000fe40003f65270 */
[----:B------:R-:W-:Y:S01]  /*03a0*/  LOP3.LUT R5, R5, 0xfffffff7, RZ, 0xc0, !PT ;  /* 0xfffffff705057812 */ /* 0x000fe200078ec0ff */
[----:B------:R-:W-:Y:S01]  /*03b0*/  VIADD R0, R4, 0x1 ;  /* 0x0000000104007836 */ /* 0x000fe20000000000 */
[----:B------:R-:W-:Y:S01]  /*03c0*/  ISETP.NE.AND P2, PT, R28, 0xa, PT ;  /* 0x0000000a1c00780c */ /* 0x000fe20003f45270 */
[----:B------:R-:W-:Y:S01]  /*03d0*/  @P1 IMAD.MOV R0, RZ, RZ, R4 ;  /* 0x000000ffff001224 */ /* 0x000fe200078e0204 */
[----:B------:R-:W-:-:S03]  /*03e0*/  ISETP.NE.AND P1, PT, R11, 0xa, PT ;  /* 0x0000000a0b00780c */ /* 0x000fc60003f25270 */
[----:B------:R-:W-:Y:S02]  /*03f0*/  VIADD R4, R0, 0x1 ;  /* 0x0000000100047836 */ /* 0x000fe40000000000 */
[----:B------:R-:W-:Y:S01]  /*0400*/  @P5 IMAD.MOV R4, RZ, RZ, R0 ;  /* 0x000000ffff045224 */ /* 0x000fe200078e0200 */
[----:B------:R-:W-:-:S03]  /*0410*/  ISETP.NE.AND P0, PT, R10, 0xa, PT ;  /* 0x0000000a0a00780c */ /* 0x000fc60003f05270 */
[----:B------:R-:W-:Y:S02]  /*0420*/  VIADD R6, R4, 0x1 ;  /* 0x0000000104067836 */ /* 0x000fe40000000000 */
[----:B------:R-:W-:Y:S01]  /*0430*/  @P4 IMAD.MOV R6, RZ, RZ, R4 ;  /* 0x000000ffff064224 */ /* 0x000fe200078e0204 */
[----:B------:R-:W-:-:S03]  /*0440*/  ISETP.NE.AND P6, PT, R8, 0xa, PT ;  /* 0x0000000a0800780c */ /* 0x000fc60003fc5270 */
[----:B------:R-:W-:Y:S02]  /*0450*/  VIADD R4, R6, 0x1 ;  /* 0x0000000106047836 */ /* 0x000fe40000000000 */
[----:B------:R-:W-:Y:S02]  /*0460*/  @P3 IMAD.MOV R4, RZ, RZ, R6 ;  /* 0x000000ffff043224 */ /* 0x000fe400078e0206 */
[----:B------:R-:W-:Y:S02]  /*0470*/  @P0 LOP3.LUT R5, R5, 0x8, RZ, 0xfc, !PT ;  /* 0x0000000805050812 */ /* 0x000fe400078efcff */
[----:B------:R-:W-:Y:S02]  /*0480*/  VIADD R6, R4, 0x1 ;  /* 0x0000000104067836 */ /* 0x000fe40000000000 */
[----:B------:R-:W-:Y:S01]  /*0490*/  @P2 IMAD.MOV R6, RZ, RZ, R4 ;  /* 0x000000ffff062224 */ /* 0x000fe200078e0204 */
[----:B------:R-:W-:-:S03]  /*04a0*/  LOP3.LUT R5, R5, 0xfffffffb, RZ, 0xc0, !PT ;  /* 0xfffffffb05057812 */ /* 0x000fc600078ec0ff */
[----:B------:R-:W-:Y:S02]  /*04b0*/  VIADD R4, R6, 0x1 ;  /* 0x0000000106047836 */ /* 0x000fe40000000000 */
[----:B------:R-:W-:-:S04]  /*04c0*/  @P1 IMAD.MOV R4, RZ, RZ, R6 ;  /* 0x000000ffff041224 */ /* 0x000fc800078e0206 */
[----:B------:R-:W-:Y:S02]  /*04d0*/  VIADD R6, R4, 0x1 ;  /* 0x0000000104067836 */ /* 0x000fe40000000000 */
[----:B------:R-:W-:Y:S01]  /*04e0*/  @P0 IMAD.MOV R6, RZ, RZ, R4 ;  /* 0x000000ffff060224 */ /* 0x000fe200078e0204 */
[----:B------:R-:W-:-:S03]  /*04f0*/  ISETP.NE.AND P0, PT, R9, 0xa, PT ;  /* 0x0000000a0900780c */ /* 0x000fc60003f05270 */
[----:B------:R-:W-:-:S10]  /*0500*/  VIADD R4, R6, 0x1 ;  /* 0x0000000106047836 */ /* 0x000fd40000000000 */
[----:B------:R-:W-:Y:S01]  /*0510*/  @P0 IMAD.MOV R4, RZ, RZ, R6 ;  /* 0x000000ffff040224 */ /* 0x000fe200078e0206 */
[----:B------:R-:W-:Y:S01]  /*0520*/  @P0 LOP3.LUT R5, R5, 0x4, RZ, 0xfc, !PT ;  /* 0x0000000405050812 */ /* 0x000fe200078efcff */
[----:B------:R0:W2:Y:S02]  /*0530*/  LDG.E.U8 R6, desc[UR8][R2.64+0xd] ;  /* 0x00000d0802067981 */ /* 0x0000a4000c1e1100 */
[----:B------:R-:W-:Y:S02]  /*0540*/  VIADD R61, R4, 0x1 ;  /* 0x00000001043d7836 */ /* 0x000fe40000000000 */
[----:B------:R-:W-:Y:S01]  /*0550*/  @P6 IMAD.MOV R61, RZ, RZ, R4 ;  /* 0x000000ffff3d6224 */ /* 0x000fe200078e0204 */
[----:B------:R-:W-:Y:S01]  /*0560*/  BAR.SYNC.DEFER_BLOCKING 0x0 ;  /* 0x0000000000007b1d */ /* 0x000fe20000010000 */
[----:B------:R-:W-:Y:S02]  /*0570*/  ISETP.NE.AND P6, PT, R7, 0xa, PT ;  /* 0x0000000a0700780c */ /* 0x000fe40003fc5270 */
[----:B------:R-:W-:-:S11]  /*0580*/  VIADD R60, R61, 0x1 ;  /* 0x000000013d3c7836 */ /* 0x000fd60000000000 */
[----:B------:R-:W-:-:S04]  /*0590*/  @P6 IMAD.MOV R60, RZ, RZ, R61 ;  /* 0x000000ffff3c6224 */ /* 0x000fc800078e023d */
[C---:B------:R-:W-:Y:S02]  /*05a0*/  VIADD R4, R60.reuse, 0x1 ;  /* 0x000000013c047836 */ /* 0x040fe40000000000 */
[----:B------:R-:W-:Y:S01]  /*05b0*/  VIADD R16, R60, 0x1 ;  /* 0x000000013c107836 */ /* 0x000fe20000000000 */
[----:B------:R-:W1:Y:S01]  /*05c0*/  S2UR UR5, SR_CgaCtaId ;  /* 0x00000000000579c3 */ /* 0x000e620000008800 */
[----:B------:R-:W-:Y:S01]  /*05d0*/  UMOV UR4, 0x400 ;  /* 0x0000040000047882 */ /* 0x000fe20000000000 */
[----:B0-----:R-:W-:Y:S01]  /*05e0*/  SHF.R.U32.HI R2, RZ, 0x5, R34 ;  /* 0x00000005ff027819 */ /* 0x001fe20000011622 */
[----:B-1----:R-:W-:Y:S01]  /*05f0*/  ULEA UR4, UR5, UR4, 0x18 ;  /* 0x0000000405047291 */ /* 0x002fe2000f8ec0ff */
[----:B--2---:R-:W-:-:S13]  /*0600*/  ISETP.NE.AND P6, PT, R6, 0xa, PT ;  /* 0x0000000a0600780c */ /* 0x004fda0003fc5270 */
[----:B------:R-:W-:-:S05]  /*0610*/  @P6 IMAD.MOV R4, RZ, RZ, R60 ;  /* 0x000000ffff046224 */ /* 0x000fca00078e023c */
[----:B------:R-:W0:Y:S02]  /*0620*/  SHFL.UP P0, R5, R4, 0x1, RZ ;  /* 0x0420000004057989 */ /* 0x000e2400000000ff */
[----:B0-----:R-:W-:-:S05]  /*0630*/  @P0 IMAD.IADD R5, R5, 0x1, R4 ;  /* 0x0000000105050824 */ /* 0x001fca00078e0204 */
[----:B------:R-:W0:Y:S02]  /*0640*/  SHFL.UP P0, R12, R5, 0x2, RZ ;  /* 0x04400000050c7989 */ /* 0x000e2400000000ff */
[----:B0-----:R-:W-:-:S05]  /*0650*/  @P0 IMAD.IADD R12, R5, 0x1, R12 ;  /* 0x00000001050c0824 */ /* 0x001fca00078e020c */
[----:B------:R-:W0:Y:S02]  /*0660*/  SHFL.UP P0, R13, R12, 0x4, RZ ;  /* 0x048000000c0d7989 */ /* 0x000e2400000000ff */
[----:B0-----:R-:W-:-:S05]  /*0670*/  @P0 IMAD.IADD R13, R12, 0x1, R13 ;  /* 0x000000010c0d0824 */ /* 0x001fca00078e020d */
[----:B------:R-:W0:Y:S01]  /*0680*/  SHFL.UP P0, R14, R13, 0x8, RZ ;  /* 0x050000000d0e7989 */ /* 0x000e2200000000ff */
[----:B------:R-:W-:Y:S02]  /*0690*/  @P6 IMAD.MOV R16, RZ, RZ, R60 ;  /* 0x000000ffff106224 */ /* 0x000fe400078e023c */
[----:B0-----:R-:W-:Y:S01]  /*06a0*/  @P0 IMAD.IADD R14, R13, 0x1, R14 ;  /* 0x000000010d0e0824 */ /* 0x001fe200078e020e */
[----:B------:R-:W-:Y:S02]  /*06b0*/  ISETP.NE.AND P0, PT, R15, RZ, PT ;  /* 0x000000ff0f00720c */ /* 0x000fe40003f05270 */
[----:B------:R-:W0:Y:S02]  /*06c0*/  S2R R15, SR_LANEID ;  /* 0x00000000000f7919 */ /* 0x000e240000000000 */
[----:B------:R-:W1:Y:S02]  /*06d0*/  SHFL.UP P6, R3, R14, 0x10, RZ ;  /* 0x060000000e037989 */ /* 0x000e6400000c00ff */
[----:B-1----:R-:W-:Y:S01]  /*06e0*/  @P6 IMAD.IADD R3, R14, 0x1, R3 ;  /* 0x000000010e036824 */ /* 0x002fe200078e0203 */
[----:B0-----:R-:W-:-:S13]  /*06f0*/  ISETP.NE.AND P6, PT, R15, 0x1f, PT ;  /* 0x0000001f0f00780c */ /* 0x001fda0003fc5270 */
[----:B------:R-:W-:-:S05]  /*0700*/  @!P6 LEA R4, R2, UR4, 0x2 ;  /* 0x000000040204ec11 */ /* 0x000fca000f8e10ff */
[----:B------:R-:W-:Y:S01]  /*0710*/  @!P6 STS [R4], R3 ;  /* 0x000000030400e388 */ /* 0x000fe20000000800 */
[----:B------:R-:W-:Y:S01]  /*0720*/  BAR.SYNC.DEFER_BLOCKING 0x0 ;  /* 0x0000000000007b1d */ /* 0x000fe20000010000 */
[----:B------:R-:W-:-:S05]  /*0730*/  ISETP.NE.AND P6, PT, R15, RZ, PT ;  /* 0x000000ff0f00720c */ /* 0x000fca0003fc5270 */
[----:B------:R-:W0:Y:S01]  /*0740*/  LDS.128 R12, [UR4] ;  /* 0x00000004ff0c7984 */ /* 0x000e220008000c00 */
[----:B------:R-:W-:-:S03]  /*0750*/  IMAD.IADD R16, R3, 0x1, -R16 ;  /* 0x0000000103107824 */ /* 0x000fc600078e0a10 */
[----:B------:R-:W-:Y:S02]  /*0760*/  LDS.128 R20, [UR4+0x20] ;  /* 0x00002004ff147984 */ /* 0x000fe40008000c00 */
[----:B------:R-:W-:Y:S02]  /*0770*/  SEL R57, R16, RZ, P6 ;  /* 0x000000ff10397207 */ /* 0x000fe40003000000 */
[----:B------:R-:W-:Y:S01]  /*0780*/  ISETP.NE.AND P6, PT, R2, 0x2, PT ;  /* 0x000000020200780c */ /* 0x000fe20003fc5270 */
[----:B------:R-:W-:Y:S01]  /*0790*/  LDS.128 R24, [UR4+0x30] ;  /* 0x00003004ff187984 */ /* 0x000fe20008000c00 */
[----:B0-----:R-:W-:-:S05]  /*07a0*/  IMAD.IADD R5, R12, 0x1, R13 ;  /* 0x000000010c057824 */ /* 0x001fca00078e020d */
[----:B------:R-:W-:Y:S01]  /*07b0*/  SEL R16, R5, R12, !P6 ;  /* 0x0000000c05107207 */ /* 0x000fe20007000000 */
[----:B------:R-:W-:Y:S01]  /*07c0*/  IMAD.IADD R5, R14, 0x1, R5 ;  /* 0x000000010e057824 */ /* 0x000fe200078e0205 */
[----:B------:R-:W-:-:S04]  /*07d0*/  ISETP.NE.AND P6, PT, R2, 0x3, PT ;  /* 0x000000030200780c */ /* 0x000fc80003fc5270 */
[----:B------:R-:W-:Y:S01]  /*07e0*/  SEL R16, R5, R16, !P6 ;  /* 0x0000001005107207 */ /* 0x000fe20007000000 */
[----:B------:R-:W-:Y:S01]  /*07f0*/  IMAD.IADD R5, R15, 0x1, R5 ;  /* 0x000000010f057824 */ /* 0x000fe200078e0205 */
[----:B------:R-:W-:-:S04]  /*0800*/  ISETP.NE.AND P6, PT, R2, 0x4, PT ;  /* 0x000000040200780c */ /* 0x000fc80003fc5270 */
[C---:B------:R-:W-:Y:S02]  /*0810*/  SEL R3, R5.reuse, R16, !P6 ;  /* 0x0000001005037207 */ /* 0x040fe40007000000 */
[----:B------:R-:W0:Y:S01]  /*0820*/  LDS.128 R16, [UR4+0x10] ;  /* 0x00001004ff107984 */ /* 0x000e220008000c00 */
[----:B------:R-:W-:Y:S01]  /*0830*/  ISETP.NE.AND P6, PT, R2, 0x5, PT ;  /* 0x000000050200780c */ /* 0x000fe20003fc5270 */
[----:B0-----:R-:W-:-:S05]  /*0840*/  IMAD.IADD R4, R5, 0x1, R16 ;  /* 0x0000000105047824 */ /* 0x001fca00078e0210 */
[----:B------:R-:W-:Y:S01]  /*0850*/  SEL R3, R4, R3, !P6 ;  /* 0x0000000304037207 */ /* 0x000fe20007000000 */
[----:B------:R-:W-:Y:S01]  /*0860*/  IMAD.IADD R4, R17, 0x1, R4 ;  /* 0x0000000111047824 */ /* 0x000fe200078e0204 */
[----:B------:R-:W-:-:S04]  /*0870*/  ISETP.NE.AND P6, PT, R2, 0x6, PT ;  /* 0x000000060200780c */ /* 0x000fc80003fc5270 */
[----:B------:R-:W-:Y:S01]  /*0880*/  SEL R3, R4, R3, !P6 ;  /* 0x0000000304037207 */ /* 0x000fe20007000000 */
[----:B------:R-:W-:Y:S01]  /*0890*/  IMAD.IADD R4, R18, 0x1, R4 ;  /* 0x0000000112047824 */ /* 0x000fe200078e0204 */
[----:B------:R-:W-:-:S04]  /*08a0*/  ISETP.NE.AND P6, PT, R2, 0x7, PT ;  /* 0x000000070200780c */ /* 0x000fc80003fc5270 */
[----:B------:R-:W-:Y:S01]  /*08b0*/  SEL R3, R4, R3, !P6 ;  /* 0x0000000304037207 */ /* 0x000fe20007000000 */
[----:B------:R-:W-:Y:S01]  /*08c0*/  IMAD.IADD R4, R19, 0x1, R4 ;  /* 0x0000000113047824 */ /* 0x000fe200078e0204 */
[----:B------:R-:W-:-:S04]  /*08d0*/  ISETP.NE.AND P6, PT, R2, 0x8, PT ;  /* 0x000000080200780c */ /* 0x000fc80003fc5270 */
[C---:B------:R-:W-:Y:S01]  /*08e0*/  SEL R3, R4.reuse, R3, !P6 ;  /* 0x0000000304037207 */ /* 0x040fe20007000000 */
        /* <DEDUP_REMOVED lines=17> */
[----:B------:R-:W-:Y:S02]  /*0a00*/  SEL R3, R4, R3, !P6 ;  /* 0x0000000304037207 */ /* 0x000fe40007000000 */
[----:B------:R-:W-:-:S13]  /*0a10*/  ISETP.NE.AND P6, PT, R2, 0xf, PT ;  /* 0x0000000f0200780c */ /* 0x000fda0003fc5270 */
[----:B------:R-:W-:Y:S01]  /*0a20*/  @!P6 IMAD.IADD R3, R26, 0x1, R4 ;  /* 0x000000011a03e824 */ /* 0x000fe200078e0204 */
[----:B------:R-:W-:-:S04]  /*0a30*/  ISETP.GE.U32.AND P6, PT, R34, 0x20, PT ;  /* 0x000000202200780c */ /* 0x000fc80003fc6070 */
[----:B------:R-:W-:-:S05]  /*0a40*/  SEL R2, R3, RZ, P6 ;  /* 0x000000ff03027207 */ /* 0x000fca0003000000 */
[----:B------:R-:W-:-:S04]  /*0a50*/  IMAD.IADD R57, R2, 0x1, R57 ;  /* 0x0000000102397824 */ /* 0x000fc800078e0239 */
[----:B------:R-:W-:Y:S02]  /*0a60*/  IMAD.IADD R5, R0, 0x1, R57 ;  /* 0x0000000100057824 */ /* 0x000fe400078e0239 */
[----:B------:R-:W0:Y:S02]  /*0a70*/  LDC R0, c[0x0][0x380] ;  /* 0x0000e000ff007b82 */ /* 0x000e240000000800 */
[----:B------:R-:W-:Y:S01]  /*0a80*/  VIADD R4, R5, 0x1 ;  /* 0x0000000105047836 */ /* 0x000fe20000000000 */
[----:B------:R-:W-:Y:S01]  /*0a90*/  IADD3 R32, PT, PT, R14, R13, R12 ;  /* 0x0000000d0e207210 */ /* 0x000fe20007ffe00c */
[----:B------:R-:W-:-:S03]  /*0aa0*/  @P5 IMAD.MOV R4, RZ, RZ, R5 ;  /* 0x000000ffff045224 */ /* 0x000fc600078e0205 */
[----:B------:R-:W-:Y:S01]  /*0ab0*/  IADD3 R32, PT, PT, R16, R32, R15 ;  /* 0x0000002010207210 */ /* 0x000fe20007ffe00f */
[----:B------:R-:W-:Y:S02]  /*0ac0*/  VIADD R3, R4, 0x1 ;  /* 0x0000000104037836 */ /* 0x000fe40000000000 */
[----:B------:R-:W-:-:S04]  /*0ad0*/  @P4 IMAD.MOV R3, RZ, RZ, R4 ;  /* 0x000000ffff034224 */ /* 0x000fc800078e0204 */
[----:B------:R-:W-:Y:S02]  /*0ae0*/  VIADD R2, R3, 0x1 ;  /* 0x0000000103027836 */ /* 0x000fe40000000000 */
[----:B------:R-:W-:Y:S01]  /*0af0*/  @P3 IMAD.MOV R2, RZ, RZ, R3 ;  /* 0x000000ffff023224 */ /* 0x000fe200078e0203 */
[----:B0-----:R-:W-:-:S05]  /*0b00*/  IADD3 R33, PT, PT, R0, UR7, R33 ;  /* 0x0000000700217c10 */ /* 0x001fca000fffe021 */
[----:B------:R-:W-:Y:S01]  /*0b10*/  IMAD.IADD R56, R56, 0x1, R33 ;  /* 0x0000000138387824 */ /* 0x000fe200078e0221 */
[----:B------:R-:W-:Y:S01]  /*0b20*/  IADD3 R33, PT, PT, R18, R32, R17 ;  /* 0x0000002012217210 */ /* 0x000fe20007ffe011 */
[----:B------:R-:W-:-:S03]  /*0b30*/  VIADD R0, R2, 0x1 ;  /* 0x0000000102007836 */ /* 0x000fc60000000000 */
[----:B------:R-:W-:Y:S01]  /*0b40*/  IADD3 R36, PT, PT, R20, R33, R19 ;  /* 0x0000002114247210 */ /* 0x000fe20007ffe013 */
[----:B------:R-:W-:Y:S01]  /*0b50*/  @P2 IMAD.MOV R0, RZ, RZ, R2 ;  /* 0x000000ffff002224 */ /* 0x000fe200078e0202 */
[----:B------:R-:W-:Y:S02]  /*0b60*/  ISETP.NE.AND P2, PT, R34, RZ, PT ;  /* 0x000000ff2200720c */ /* 0x000fe40003f45270 */
[----:B------:R-:W-:Y:S02]  /*0b70*/  IADD3 R39, PT, PT, R22, R36, R21 ;  /* 0x0000002416277210 */ /* 0x000fe40007ffe015 */
[----:B------:R-:W-:Y:S02]  /*0b80*/  ISETP.NE.AND P6, PT, R55, 0xa, PT ;  /* 0x0000000a3700780c */ /* 0x000fe40003fc5270 */
[----:B------:R-:W-:Y:S01]  /*0b90*/  IADD3 R41, PT, PT, R24, R39, R23 ;  /* 0x0000002718297210 */ /* 0x000fe20007ffe017 */
[----:B------:R-:W-:-:S03]  /*0ba0*/  VIADD R39, R0, 0x1 ;  /* 0x0000000100277836 */ /* 0x000fc60000000000 */
[----:B------:R-:W-:Y:S01]  /*0bb0*/  IADD3 R42, PT, PT, R26, R41, R25 ;  /* 0x000000291a2a7210 */ /* 0x000fe20007ffe019 */
[----:B------:R-:W-:Y:S01]  /*0bc0*/  @P1 IMAD.MOV R39, RZ, RZ, R0 ;  /* 0x000000ffff271224 */ /* 0x000fe200078e0200 */
[----:B------:R-:W-:Y:S01]  /*0bd0*/  BSSY.RECONVERGENT B0, `(.L_x_2) ;  /* 0x0000020000007945 */ /* 0x000fe20003800200 */
[----:B------:R-:W-:Y:S02]  /*0be0*/  VIADD R51, R54, 0x1 ;  /* 0x0000000136337836 */ /* 0x000fe40000000000 */
[----:B------:R-:W-:Y:S02]  /*0bf0*/  IMAD.IADD R59, R27, 0x1, R42 ;  /* 0x000000011b3b7824 */ /* 0x000fe400078e022a */
[C---:B------:R-:W-:Y:S02]  /*0c00*/  VIADD R52, R56.reuse, 0x1 ;  /* 0x0000000138347836 */ /* 0x040fe40000000000 */
[C---:B------:R-:W-:Y:S02]  /*0c10*/  VIADD R48, R56.reuse, 0x2 ;  /* 0x0000000238307836 */ /* 0x040fe40000000000 */
[----:B------:R-:W-:-:S02]  /*0c20*/  VIADD R50, R56, 0x3 ;  /* 0x0000000338327836 */ /* 0x000fc40000000000 */
[C---:B------:R-:W-:Y:S02]  /*0c30*/  VIADD R46, R56.reuse, 0x4 ;  /* 0x00000004382e7836 */ /* 0x040fe40000000000 */
[C---:B------:R-:W-:Y:S02]  /*0c40*/  VIADD R32, R56.reuse, 0x5 ;  /* 0x0000000538207836 */ /* 0x040fe40000000000 */
[C---:B------:R-:W-:Y:S02]  /*0c50*/  VIADD R33, R56.reuse, 0x6 ;  /* 0x0000000638217836 */ /* 0x040fe40000000000 */
[C---:B------:R-:W-:Y:S02]  /*0c60*/  VIADD R34, R56.reuse, 0x7 ;  /* 0x0000000738227836 */ /* 0x040fe40000000000 */
[C---:B------:R-:W-:Y:S02]  /*0c70*/  VIADD R35, R56.reuse, 0x8 ;  /* 0x0000000838237836 */ /* 0x040fe40000000000 */
[----:B------:R-:W-:-:S02]  /*0c80*/  VIADD R36, R56, 0x9 ;  /* 0x0000000938247836 */ /* 0x000fc40000000000 */
[C---:B------:R-:W-:Y:S02]  /*0c90*/  VIADD R37, R56.reuse, 0xa ;  /* 0x0000000a38257836 */ /* 0x040fe40000000000 */
[C---:B------:R-:W-:Y:S02]  /*0ca0*/  VIADD R38, R56.reuse, 0xb ;  /* 0x0000000b38267836 */ /* 0x040fe40000000000 */
[C---:B------:R-:W-:Y:S02]  /*0cb0*/  VIADD R40, R56.reuse, 0xc ;  /* 0x0000000c38287836 */ /* 0x040fe40000000000 */
[----:B------:R-:W-:Y:S02]  /*0cc0*/  VIADD R41, R56, 0xd ;  /* 0x0000000d38297836 */ /* 0x000fe40000000000 */
[----:B------:R-:W-:Y:S02]  /*0cd0*/  @P6 IMAD.MOV R51, RZ, RZ, R54 ;  /* 0x000000ffff336224 */ /* 0x000fe400078e0236 */
[----:B------:R-:W-:Y:S01]  /*0ce0*/  VIADD R42, R39, 0x1 ;  /* 0x00000001272a7836 */ /* 0x000fe20000000000 */
[----:B------:R-:W-:Y:S06]  /*0cf0*/  @P2 BRA `(.L_x_3) ;  /* 0x0000000000342947 */ /* 0x000fec0003800000 */
[----:B------:R-:W-:Y:S01]  /*0d00*/  IADD3 R43, PT, PT, R14, R13, R12 ;  /* 0x0000000d0e2b7210 */ /* 0x000fe20007ffe00c */
[----:B------:R0:W-:Y:S03]  /*0d10*/  STL.64 [R1], R2 ;  /* 0x0000000201007387 */ /* 0x0001e60000100a00 */
[----:B------:R-:W-:-:S04]  /*0d20*/  IADD3 R43, PT, PT, R16, R43, R15 ;  /* 0x0000002b102b7210 */ /* 0x000fc80007ffe00f */
[----:B------:R-:W-:-:S04]  /*0d30*/  IADD3 R43, PT, PT, R18, R43, R17 ;  /* 0x0000002b122b7210 */ /* 0x000fc80007ffe011 */
[----:B------:R-:W-:Y:S01]  /*0d40*/  IADD3 R43, PT, PT, R20, R43, R19 ;  /* 0x0000002b142b7210 */ /* 0x000fe20007ffe013 */
[----:B0-----:R-:W0:Y:S03]  /*0d50*/  LDC.64 R2, c[0x0][0x3a0] ;  /* 0x0000e800ff027b82 */ /* 0x001e260000000a00 */
[----:B------:R-:W-:-:S04]  /*0d60*/  IADD3 R43, PT, PT, R22, R43, R21 ;  /* 0x0000002b162b7210 */ /* 0x000fc80007ffe015 */
[----:B------:R-:W-:-:S04]  /*0d70*/  IADD3 R43, PT, PT, R24, R43, R23 ;  /* 0x0000002b182b7210 */ /* 0x000fc80007ffe017 */
[----:B------:R-:W-:-:S05]  /*0d80*/  IADD3 R44, PT, PT, R26, R43, R25 ;  /* 0x0000002b1a2c7210 */ /* 0x000fca0007ffe019 */
[----:B------:R-:W-:Y:S02]  /*0d90*/  IMAD.IADD R45, R27, 0x1, R44 ;  /* 0x000000011b2d7824 */ /* 0x000fe400078e022c */
[----:B------:R-:W-:-:S05]  /*0da0*/  IMAD.MOV.U32 R44, RZ, RZ, 0x65 ;  /* 0x00000065ff2c7424 */ /* 0x000fca00078e00ff */
[----:B0-----:R0:W-:Y:S04]  /*0db0*/  ST.E.64.STRONG.GPU desc[UR8][R2.64+0x100], R44 ;  /* 0x0001002c02007985 */ /* 0x0011e8000c10fb08 */
[----:B0-----:R0:W5:Y:S02]  /*0dc0*/  LDL.LU.64 R2, [R1] ;  /* 0x0000000001027983 */ /* 0x0011640000300a00 */
.L_x_3:
[----:B------:R-:W-:Y:S05]  /*0dd0*/  BSYNC.RECONVERGENT B0 ;  /* 0x0000000000007941 */ /* 0x000fea0003800200 */
.L_x_2:
[----:B------:R-:W-:Y:S01]  /*0de0*/  ISETP.NE.AND P1, PT, R10, 0xa, PT ;  /* 0x0000000a0a00780c */ /* 0x000fe20003f25270 */
[----:B------:R-:W-:Y:S01]  /*0df0*/  IMAD.IADD R51, R57, 0x1, R51 ;  /* 0x0000000139337824 */ /* 0x000fe200078e0233 */
[----:B------:R-:W-:Y:S01]  /*0e00*/  ISETP.NE.AND P3, PT, R53, 0xa, PT ;  /* 0x0000000a3500780c */ /* 0x000fe20003f65270 */
[--C-:B------:R-:W-:Y:S01]  /*0e10*/  IMAD.IADD R54, R54, 0x1, R57.reuse ;  /* 0x0000000136367824 */ /* 0x100fe200078e0239 */
[----:B------:R-:W-:Y:S01]  /*0e20*/  ISETP.NE.AND P2, PT, R9, 0xa, PT ;  /* 0x0000000a0900780c */ /* 0x000fe20003f45270 */
[----:B------:R-:W-:Y:S02]  /*0e30*/  VIADD R47, R51, 0x1 ;  /* 0x00000001332f7836 */ /* 0x000fe40000000000 */
[--C-:B------:R-:W-:Y:S02]  /*0e40*/  IMAD.IADD R44, R61, 0x1, R57.reuse ;  /* 0x000000013d2c7824 */ /* 0x100fe400078e0239 */
[----:B------:R-:W-:-:S04]  /*0e50*/  IMAD.IADD R45, R60, 0x1, R57 ;  /* 0x000000013c2d7824 */ /* 0x000fc800078e0239 */
[----:B------:R-:W-:Y:S01]  /*0e60*/  @P1 IMAD.MOV R42, RZ, RZ, R39 ;  /* 0x000000ffff2a1224 */ /* 0x000fe200078e0227 */
[----:B------:R-:W-:Y:S01]  /*0e70*/  ISETP.GT.AND P1, PT, R59, 0x200, PT ;  /* 0x000002003b00780c */ /* 0x000fe20003f24270 */
[----:B------:R-:W-:Y:S02]  /*0e80*/  @P3 IMAD.MOV R47, RZ, RZ, R51 ;  /* 0x000000ffff2f3224 */ /* 0x000fe400078e0233 */
[----:B------:R-:W-:Y:S02]  /*0e90*/  VIADD R43, R42, 0x1 ;  /* 0x000000012a2b7836 */ /* 0x000fe40000000000 */
[----:B------:R-:W-:-:S08]  /*0ea0*/  @P2 IMAD.MOV R43, RZ, RZ, R42 ;  /* 0x000000ffff2b2224 */ /* 0x000fd000078e022a */
[----:B------:R-:W-:Y:S05]  /*0eb0*/  @P1 BRA `(.L_x_4) ;  /* 0x0000000c00401947 */ /* 0x000fea0003800000 */
[----:B------:R-:W-:Y:S04]  /*0ec0*/  BSSY.RECONVERGENT B0, `(.L_x_5) ;  /* 0x000000d000007945 */ /* 0x000fe80003800200 */
[----:B------:R-:W-:Y:S05]  /*0ed0*/  @P0 BRA `(.L_x_6) ;  /* 0x00000000002c0947 */ /* 0x000fea0003800000 */
[----:B------:R-:W-:Y:S01]  /*0ee0*/  UISETP.NE.AND UP0, UPT, UR6, URZ, UPT ;  /* 0x000000ff0600728c */ /* 0x000fe2000bf05270 */
[----:B------:R-:W-:Y:S01]  /*0ef0*/  CS2R R12, SRZ ;  /* 0x00000000000c7805 */ /* 0x000fe2000001ff00 */
[----:B------:R-:W1:Y:S07]  /*0f00*/  LDCU.64 UR4, c[0x0][0x390] ;  /* 0x00007200ff0477ac */ /* 0x000e6e0008000a00 */
[----:B------:R-:W-:Y:S05]  /*0f10*/  BRA.U UP0, `(.L_x_7) ;  /* 0x0000000100087547 */ /* 0x000fea000b800000 */
[----:B------:R-:W2:Y:S02]  /*0f20*/  LDC.64 R12, c[0x0][0x3d0] ;  /* 0x0000f400ff0c7b82 */ /* 0x000ea40000000a00 */
[----:B--2---:R-:W5:Y:S02]  /*0f30*/  LDG.E.64 R12, desc[UR8][R12.64] ;  /* 0x000000080c0c7981 */ /* 0x004f64000c1e1b00 */
.L_x_7:
[----:B-----5:R-:W-:-:S04]  /*0f40*/  IADD3 R14, P0, PT, R57, R12, RZ ;  /* 0x0000000c390e7210 */ /* 0x020fc80007f1e0ff */
[----:B------:R-:W-:Y:S02]  /*0f50*/  LEA.HI.X.SX32 R13, R57, R13, 0x1, P0 ;  /* 0x0000000d390d7211 */ /* 0x000fe400000f0eff */
[----:B-1----:R-:W-:-:S04]  /*0f60*/  LEA R12, P0, R14, UR4, 0x2 ;  /* 0x000000040e0c7c11 */ /* 0x002fc8000f8010ff */
[----:B------:R-:W-:-:S05]  /*0f70*/  LEA.HI.X R13, R14, UR5, R13, 0x2, P0 ;  /* 0x000000050e0d7c11 */ /* 0x000fca00080f140d */
[----:B------:R1:W-:Y:S04]  /*0f80*/  STG.E desc[UR8][R12.64], R56 ;  /* 0x000000380c007986 */ /* 0x0003e8000c101908 */
.L_x_6:
[----:B------:R-:W-:Y:S05]  /*0f90*/  BSYNC.RECONVERGENT B0 ;  /* 0x0000000000007941 */ /* 0x000fea0003800200 */
.L_x_5:
[----:B------:R-:W-:Y:S01]  /*0fa0*/  ISETP.NE.AND P0, PT, R55, 0xa, PT ;  /* 0x0000000a3700780c */ /* 0x000fe20003f05270 */
[----:B------:R-:W-:-:S12]  /*0fb0*/  BSSY.RECONVERGENT B0, `(.L_x_8) ;  /* 0x000000d000007945 */ /* 0x000fd80003800200 */
[----:B------:R-:W-:Y:S05]  /*0fc0*/  @P0 BRA `(.L_x_9) ;  /* 0x00000000002c0947 */ /* 0x000fea0003800000 */
[----:B------:R-:W-:Y:S01]  /*0fd0*/  UISETP.NE.AND UP0, UPT, UR6, URZ, UPT ;  /* 0x000000ff0600728c */ /* 0x000fe2000bf05270 */
[----:B-1----:R-:W-:Y:S01]  /*0fe0*/  CS2R R12, SRZ ;  /* 0x00000000000c7805 */ /* 0x002fe2000001ff00 */
[----:B------:R-:W1:Y:S07]  /*0ff0*/  LDCU.64 UR4, c[0x0][0x390] ;  /* 0x00007200ff0477ac */ /* 0x000e6e0008000a00 */
[----:B------:R-:W-:Y:S05]  /*1000*/  BRA.U UP0, `(.L_x_10) ;  /* 0x0000000100087547 */ /* 0x000fea000b800000 */
[----:B------:R-:W2:Y:S02]  /*1010*/  LDC.64 R12, c[0x0][0x3d0] ;  /* 0x0000f400ff0c7b82 */ /* 0x000ea40000000a00 */
[----:B--2---:R-:W5:Y:S02]  /*1020*/  LDG.E.64 R12, desc[UR8][R12.64] ;  /* 0x000000080c0c7981 */ /* 0x004f64000c1e1b00 */
.L_x_10:
[----:B-----5:R-:W-:-:S04]  /*1030*/  IADD3 R14, P0, PT, R54, R12, RZ ;  /* 0x0000000c360e7210 */ /* 0x020fc80007f1e0ff */
[----:B------:R-:W-:Y:S02]  /*1040*/  LEA.HI.X.SX32 R13, R54, R13, 0x1, P0 ;  /* 0x0000000d360d7211 */ /* 0x000fe400000f0eff */
[----:B-1----:R-:W-:-:S04]  /*1050*/  LEA R12, P0, R14, UR4, 0x2 ;  /* 0x000000040e0c7c11 */ /* 0x002fc8000f8010ff */
[----:B------:R-:W-:-:S05]  /*1060*/  LEA.HI.X R13, R14, UR5, R13, 0x2, P0 ;  /* 0x000000050e0d7c11 */ /* 0x000fca00080f140d */
[----:B------:R2:W-:Y:S04]  /*1070*/  STG.E desc[UR8][R12.64], R52 ;  /* 0x000000340c007986 */ /* 0x0005e8000c101908 */
.L_x_9:
[----:B------:R-:W-:Y:S05]  /*1080*/  BSYNC.RECONVERGENT B0 ;  /* 0x0000000000007941 */ /* 0x000fea0003800200 */
.L_x_8:
[----:B------:R-:W-:Y:S01]  /*1090*/  ISETP.NE.AND P0, PT, R53, 0xa, PT ;  /* 0x0000000a3500780c */ /* 0x000fe20003f05270 */
[----:B------:R-:W-:-:S12]  /*10a0*/  BSSY.RECONVERGENT B0, `(.L_x_11) ;  /* 0x000000d000007945 */ /* 0x000fd80003800200 */
[----:B------:R-:W-:Y:S05]  /*10b0*/  @P0 BRA `(.L_x_12) ;  /* 0x00000000002c0947 */ /* 0x000fea0003800000 */
[----:B------:R-:W-:Y:S01]  /*10c0*/  UISETP.NE.AND UP0, UPT, UR6, URZ, UPT ;  /* 0x000000ff0600728c */ /* 0x000fe2000bf05270 */
[----:B-12---:R-:W-:Y:S01]  /*10d0*/  CS2R R12, SRZ ;  /* 0x00000000000c7805 */ /* 0x006fe2000001ff00 */
[----:B------:R-:W1:Y:S07]  /*10e0*/  LDCU.64 UR4, c[0x0][0x390] ;  /* 0x00007200ff0477ac */ /* 0x000e6e0008000a00 */
[----:B------:R-:W-:Y:S05]  /*10f0*/  BRA.U UP0, `(.L_x_13) ;  /* 0x0000000100087547 */ /* 0x000fea000b800000 */
[----:B------:R-:W2:Y:S02]  /*1100*/  LDC.64 R12, c[0x0][0x3d0] ;  /* 0x0000f400ff0c7b82 */ /* 0x000ea40000000a00 */
[----:B--2---:R-:W5:Y:S02]  /*1110*/  LDG.E.64 R12, desc[UR8][R12.64] ;  /* 0x000000080c0c7981 */ /* 0x004f64000c1e1b00 */
.L_x_13:
[----:B-----5:R-:W-:-:S04]  /*1120*/  IADD3 R14, P0, PT, R51, R12, RZ ;  /* 0x0000000c330e7210 */ /* 0x020fc80007f1e0ff */
[----:B------:R-:W-:Y:S02]  /*1130*/  LEA.HI.X.SX32 R13, R51, R13, 0x1, P0 ;  /* 0x0000000d330d7211 */ /* 0x000fe400000f0eff */
[----:B-1----:R-:W-:-:S04]  /*1140*/  LEA R12, P0, R14, UR4, 0x2 ;  /* 0x000000040e0c7c11 */ /* 0x002fc8000f8010ff */
[----:B------:R-:W-:-:S05]  /*1150*/  LEA.HI.X R13, R14, UR5, R13, 0x2, P0 ;  /* 0x000000050e0d7c11 */ /* 0x000fca00080f140d */
[----:B------:R3:W-:Y:S04]  /*1160*/  STG.E desc[UR8][R12.64], R48 ;  /* 0x000000300c007986 */ /* 0x0007e8000c101908 */
.L_x_12:
[----:B------:R-:W-:Y:S05]  /*1170*/  BSYNC.RECONVERGENT B0 ;  /* 0x0000000000007941 */ /* 0x000fea0003800200 */
.L_x_11:
[----:B------:R-:W-:Y:S01]  /*1180*/  ISETP.NE.AND P0, PT, R49, 0xa, PT ;  /* 0x0000000a3100780c */ /* 0x000fe20003f05270 */
[----:B------:R-:W-:-:S12]  /*1190*/  BSSY.RECONVERGENT B0, `(.L_x_14) ;  /* 0x000000d000007945 */ /* 0x000fd80003800200 */
[----:B------:R-:W-:Y:S05]  /*11a0*/  @P0 BRA `(.L_x_15) ;  /* 0x00000000002c0947 */ /* 0x000fea0003800000 */
[----:B------:R-:W-:Y:S01]  /*11b0*/  UISETP.NE.AND UP0, UPT, UR6, URZ, UPT ;  /* 0x000000ff0600728c */ /* 0x000fe2000bf05270 */
[----:B-123--:R-:W-:Y:S01]  /*11c0*/  CS2R R12, SRZ ;  /* 0x00000000000c7805 */ /* 0x00efe2000001ff00 */
[----:B------:R-:W1:Y:S07]  /*11d0*/  LDCU.64 UR4, c[0x0][0x390] ;  /* 0x00007200ff0477ac */ /* 0x000e6e0008000a00 */
[----:B------:R-:W-:Y:S05]  /*11e0*/  BRA.U UP0, `(.L_x_16) ;  /* 0x0000000100087547 */ /* 0x000fea000b800000 */
[----:B------:R-:W2:Y:S02]  /*11f0*/  LDC.64 R12, c[0x0][0x3d0] ;  /* 0x0000f400ff0c7b82 */ /* 0x000ea40000000a00 */
[----:B--2---:R-:W5:Y:S02]  /*1200*/  LDG.E.64 R12, desc[UR8][R12.64] ;  /* 0x000000080c0c7981 */ /* 0x004f64000c1e1b00 */
.L_x_16:
[----:B-----5:R-:W-:-:S04]  /*1210*/  IADD3 R14, P0, PT, R47, R12, RZ ;  /* 0x0000000c2f0e7210 */ /* 0x020fc80007f1e0ff */
[----:B------:R-:W-:Y:S02]  /*1220*/  LEA.HI.X.SX32 R13, R47, R13, 0x1, P0 ;  /* 0x0000000d2f0d7211 */ /* 0x000fe400000f0eff */
[----:B-1----:R-:W-:-:S04]  /*1230*/  LEA R12, P0, R14, UR4, 0x2 ;  /* 0x000000040e0c7c11 */ /* 0x002fc8000f8010ff */
[----:B------:R-:W-:-:S05]  /*1240*/  LEA.HI.X R13, R14, UR5, R13, 0x2, P0 ;  /* 0x000000050e0d7c11 */ /* 0x000fca00080f140d */
[----:B------:R4:W-:Y:S04]  /*1250*/  STG.E desc[UR8][R12.64], R50 ;  /* 0x000000320c007986 */ /* 0x0009e8000c101908 */
.L_x_15:
[----:B------:R-:W-:Y:S05]  /*1260*/  BSYNC.RECONVERGENT B0 ;  /* 0x0000000000007941 */ /* 0x000fea0003800200 */
.L_x_14:
[----:B------:R-:W-:Y:S01]  /*1270*/  ISETP.NE.AND P0, PT, R31, 0xa, PT ;  /* 0x0000000a1f00780c */ /* 0x000fe20003f05270 */
[----:B------:R-:W-:-:S12]  /*1280*/  BSSY.RECONVERGENT B0, `(.L_x_17) ;  /* 0x000000d000007945 */ /* 0x000fd80003800200 */
[----:B------:R-:W-:Y:S05]  /*1290*/  @P0 BRA `(.L_x_18) ;  /* 0x00000000002c0947 */ /* 0x000fea0003800000 */
[----:B------:R-:W-:Y:S01]  /*12a0*/  UISETP.NE.AND UP0, UPT, UR6, URZ, UPT ;  /* 0x000000ff0600728c */ /* 0x000fe2000bf05270 */
[----:B-1234-:R-:W-:Y:S01]  /*12b0*/  CS2R R12, SRZ ;  /* 0x00000000000c7805 */ /* 0x01efe2000001ff00 */
[----:B------:R-:W1:Y:S07]  /*12c0*/  LDCU.64 UR4, c[0x0][0x390] ;  /* 0x00007200ff0477ac */ /* 0x000e6e0008000a00 */
[----:B------:R-:W-:Y:S05]  /*12d0*/  BRA.U UP0, `(.L_x_19) ;  /* 0x0000000100087547 */ /* 0x000fea000b800000 */
[----:B------:R-:W2:Y:S02]  /*12e0*/  LDC.64 R12, c[0x0][0x3d0] ;  /* 0x0000f400ff0c7b82 */ /* 0x000ea40000000a00 */
[----:B--2---:R-:W5:Y:S02]  /*12f0*/  LDG.E.64 R12, desc[UR8][R12.64] ;  /* 0x000000080c0c7981 */ /* 0x004f64000c1e1b00 */
.L_x_19:
[----:B-----5:R-:W-:-:S04]  /*1300*/  IADD3 R14, P0, PT, R5, R12, RZ ;  /* 0x0000000c050e7210 */ /* 0x020fc80007f1e0ff */
[----:B------:R-:W-:Y:S02]  /*1310*/  LEA.HI.X.SX32 R5, R5, R13, 0x1, P0 ;  /* 0x0000000d05057211 */ /* 0x000fe400000f0eff */
[----:B-1----:R-:W-:-:S04]  /*1320*/  LEA R12, P0, R14, UR4, 0x2 ;  /* 0x000000040e0c7c11 */ /* 0x002fc8000f8010ff */
[----:B------:R-:W-:-:S05]  /*1330*/  LEA.HI.X R13, R14, UR5, R5, 0x2, P0 ;  /* 0x000000050e0d7c11 */ /* 0x000fca00080f1405 */
[----:B------:R1:W-:Y:S04]  /*1340*/  STG.E desc[UR8][R12.64], R46 ;  /* 0x0000002e0c007986 */ /* 0x0003e8000c101908 */
.L_x_18:
[----:B------:R-:W-:Y:S05]  /*1350*/  BSYNC.RECONVERGENT B0 ;  /* 0x0000000000007941 */ /* 0x000fea0003800200 */
.L_x_17:
        /* <DEDUP_REMOVED lines=9> */
.L_x_22:
[----:B-----5:R-:W-:-:S04]  /*13f0*/  IADD3 R5, P0, PT, R4, R12, RZ ;  /* 0x0000000c04057210 */ /* 0x020fc80007f1e0ff */
[----:B------:R-:W-:Y:S02]  /*1400*/  LEA.HI.X.SX32 R12, R4, R13, 0x1, P0 ;  /* 0x0000000d040c7211 */ /* 0x000fe400000f0eff */
[----:B-1----:R-:W-:-:S04]  /*1410*/  LEA R4, P0, R5, UR4, 0x2 ;  /* 0x0000000405047c11 */ /* 0x002fc8000f8010ff */
[----:B------:R-:W-:-:S05]  /*1420*/  LEA.HI.X R5, R5, UR5, R12, 0x2, P0 ;  /* 0x0000000505057c11 */ /* 0x000fca00080f140c */
[----:B------:R1:W-:Y:S04]  /*1430*/  STG.E desc[UR8][R4.64], R32 ;  /* 0x0000002004007986 */ /* 0x0003e8000c101908 */
.L_x_21:
[----:B------:R-:W-:Y:S05]  /*1440*/  BSYNC.RECONVERGENT B0 ;  /* 0x0000000000007941 */ /* 0x000fea0003800200 */
.L_x_20:
[----:B------:R-:W-:Y:S01]  /*1450*/  ISETP.NE.AND P0, PT, R29, 0xa, PT ;  /* 0x0000000a1d00780c */ /* 0x000fe20003f05270 */
[----:B------:R-:W-:-:S12]  /*1460*/  BSSY.RECONVERGENT B0, `(.L_x_23) ;  /* 0x000000d000007945 */ /* 0x000fd80003800200 */
[----:B------:R-:W-:Y:S05]  /*1470*/  @P0 BRA `(.L_x_24) ;  /* 0x00000000002c0947 */ /* 0x000fea0003800000 */
[----:B------:R-:W-:Y:S01]  /*1480*/  UISETP.NE.AND UP0, UPT, UR6, URZ, UPT ;  /* 0x000000ff0600728c */ /* 0x000fe2000bf05270 */
[----:B-1----:R-:W-:Y:S01]  /*1490*/  CS2R R4, SRZ ;  /* 0x0000000000047805 */ /* 0x002fe2000001ff00 */
[----:B------:R-:W1:Y:S07]  /*14a0*/  LDCU.64 UR4, c[0x0][0x390] ;  /* 0x00007200ff0477ac */ /* 0x000e6e0008000a00 */
[----:B------:R-:W-:Y:S05]  /*14b0*/  BRA.U UP0, `(.L_x_25) ;  /* 0x0000000100087547 */ /* 0x000fea000b800000 */
[----:B------:R-:W0:Y:S02]  /*14c0*/  LDC.64 R4, c[0x0][0x3d0] ;  /* 0x0000f400ff047b82 */ /* 0x000e240000000a00 */
[----:B0-----:R-:W5:Y:S02]  /*14d0*/  LDG.E.64 R4, desc[UR8][R4.64] ;  /* 0x0000000804047981 */ /* 0x001f64000c1e1b00 */
.L_x_25:
[----:B--2345:R-:W-:-:S04]  /*14e0*/  IADD3 R12, P0, PT, R3, R4, RZ ;  /* 0x00000004030c7210 */ /* 0x03cfc80007f1e0ff */
[----:B------:R-:W-:Y:S02]  /*14f0*/  LEA.HI.X.SX32 R3, R3, R5, 0x1, P0 ;  /* 0x0000000503037211 */ /* 0x000fe400000f0eff */
[----:B-1----:R-:W-:-:S04]  /*1500*/  LEA R4, P0, R12, UR4, 0x2 ;  /* 0x000000040c047c11 */ /* 0x002fc8000f8010ff */
[----:B------:R-:W-:-:S05]  /*1510*/  LEA.HI.X R5, R12, UR5, R3, 0x2, P0 ;  /* 0x000000050c057c11 */ /* 0x000fca00080f1403 */
[----:B------:R1:W-:Y:S04]  /*1520*/  STG.E desc[UR8][R4.64], R33 ;  /* 0x0000002104007986 */ /* 0x0003e8000c101908 */
.L_x_24:
[----:B------:R-:W-:Y:S05]  /*1530*/  BSYNC.RECONVERGENT B0 ;  /* 0x0000000000007941 */ /* 0x000fea0003800200 */
.L_x_23:
        /* <DEDUP_REMOVED lines=9> */
.L_x_28:
[----:B-----5:R-:W-:-:S04]  /*15d0*/  IADD3 R3, P0, PT, R2, R4, RZ ;  /* 0x0000000402037210 */ /* 0x020fc80007f1e0ff */
[----:B------:R-:W-:Y:S02]  /*15e0*/  LEA.HI.X.SX32 R4, R2, R5, 0x1, P0 ;  /* 0x0000000502047211 */ /* 0x000fe400000f0eff */
[----:B-1----:R-:W-:-:S04]  /*15f0*/  LEA R2, P0, R3, UR4, 0x2 ;  /* 0x0000000403027c11 */ /* 0x002fc8000f8010ff */
[----:B------:R-:W-:-:S05]  /*1600*/  LEA.HI.X R3, R3, UR5, R4, 0x2, P0 ;  /* 0x0000000503037c11 */ /* 0x000fca00080f1404 */
[----:B------:R1:W-:Y:S04]  /*1610*/  STG.E desc[UR8][R2.64], R34 ;  /* 0x0000002202007986 */ /* 0x0003e8000c101908 */
.L_x_27:
[----:B------:R-:W-:Y:S05]  /*1620*/  BSYNC.RECONVERGENT B0 ;  /* 0x0000000000007941 */ /* 0x000fea0003800200 */
.L_x_26:
[----:B------:R-:W-:Y:S01]  /*1630*/  ISETP.NE.AND P0, PT, R11, 0xa, PT ;  /* 0x0000000a0b00780c */ /* 0x000fe20003f05270 */
[----:B------:R-:W-:-:S12]  /*1640*/  BSSY.RECONVERGENT B0, `(.L_x_29) ;  /* 0x000000d000007945 */ /* 0x000fd80003800200 */
[----:B------:R-:W-:Y:S05]  /*1650*/  @P0 BRA `(.L_x_30) ;  /* 0x00000000002c0947 */ /* 0x000fea0003800000 */
[----:B------:R-:W-:Y:S01]  /*1660*/  UISETP.NE.AND UP0, UPT, UR6, URZ, UPT ;  /* 0x000000ff0600728c */ /* 0x000fe2000bf05270 */
[----:B-1---5:R-:W-:Y:S01]  /*1670*/  CS2R R2, SRZ ;  /* 0x0000000000027805 */ /* 0x022fe2000001ff00 */
[----:B------:R-:W1:Y:S07]  /*1680*/  LDCU.64 UR4, c[0x0][0x390] ;  /* 0x00007200ff0477ac */ /* 0x000e6e0008000a00 */
[----:B------:R-:W-:Y:S05]  /*1690*/  BRA.U UP0, `(.L_x_31) ;  /* 0x0000000100087547 */ /* 0x000fea000b800000 */
[----:B------:R-:W0:Y:S02]  /*16a0*/  LDC.64 R2, c[0x0][0x3d0] ;  /* 0x0000f400ff027b82 */ /* 0x000e240000000a00 */
[----:B0-----:R-:W5:Y:S02]  /*16b0*/  LDG.E.64 R2, desc[UR8][R2.64] ;  /* 0x0000000802027981 */ /* 0x001f64000c1e1b00 */
.L_x_31:
[----:B-----5:R-:W-:-:S04]  /*16c0*/  IADD3 R4, P0, PT, R0, R2, RZ ;  /* 0x0000000200047210 */ /* 0x020fc80007f1e0ff */
[----:B------:R-:W-:Y:S02]  /*16d0*/  LEA.HI.X.SX32 R3, R0, R3, 0x1, P0 ;  /* 0x0000000300037211 */ /* 0x000fe400000f0eff */
[----:B-1----:R-:W-:-:S04]  /*16e0*/  LEA R2, P0, R4, UR4, 0x2 ;  /* 0x0000000404027c11 */ /* 0x002fc8000f8010ff */
[----:B------:R-:W-:-:S05]  /*16f0*/  LEA.HI.X R3, R4, UR5, R3, 0x2, P0 ;  /* 0x0000000504037c11 */ /* 0x000fca00080f1403 */
[----:B------:R1:W-:Y:S04]  /*1700*/  STG.E desc[UR8][R2.64], R35 ;  /* 0x0000002302007986 */ /* 0x0003e8000c101908 */
.L_x_30:
[----:B------:R-:W-:Y:S05]  /*1710*/  BSYNC.RECONVERGENT B0 ;  /* 0x0000000000007941 */ /* 0x000fea0003800200 */
.L_x_29:
        /* <DEDUP_REMOVED lines=9> */
.L_x_34:
[----:B-----5:R-:W-:-:S04]  /*17b0*/  IADD3 R0, P0, PT, R39, R2, RZ ;  /* 0x0000000227007210 */ /* 0x020fc80007f1e0ff */
[----:B------:R-:W-:Y:S02]  /*17c0*/  LEA.HI.X.SX32 R3, R39, R3, 0x1, P0 ;  /* 0x0000000327037211 */ /* 0x000fe400000f0eff */
[----:B-1----:R-:W-:-:S04]  /*17d0*/  LEA R2, P0, R0, UR4, 0x2 ;  /* 0x0000000400027c11 */ /* 0x002fc8000f8010ff */
[----:B------:R-:W-:-:S05]  /*17e0*/  LEA.HI.X R3, R0, UR5, R3, 0x2, P0 ;  /* 0x0000000500037c11 */ /* 0x000fca00080f1403 */
[----:B------:R1:W-:Y:S04]  /*17f0*/  STG.E desc[UR8][R2.64], R36 ;  /* 0x0000002402007986 */ /* 0x0003e8000c101908 */
.L_x_33:
[----:B------:R-:W-:Y:S05]  /*1800*/  BSYNC.RECONVERGENT B0 ;  /* 0x0000000000007941 */ /* 0x000fea0003800200 */
.L_x_32:
        /* <DEDUP_REMOVED lines=9> */
.L_x_37:
[----:B-----5:R-:W-:-:S04]  /*18a0*/  IADD3 R0, P0, PT, R42, R2, RZ ;  /* 0x000000022a007210 */ /* 0x020fc80007f1e0ff */
[----:B------:R-:W-:Y:S02]  /*18b0*/  LEA.HI.X.SX32 R3, R42, R3, 0x1, P0 ;  /* 0x000000032a037211 */ /* 0x000fe400000f0eff */
[----:B-1----:R-:W-:-:S04]  /*18c0*/  LEA R2, P0, R0, UR4, 0x2 ;  /* 0x0000000400027c11 */ /* 0x002fc8000f8010ff */
[----:B------:R-:W-:-:S05]  /*18d0*/  LEA.HI.X R3, R0, UR5, R3, 0x2, P0 ;  /* 0x0000000500037c11 */ /* 0x000fca00080f1403 */
[----:B------:R1:W-:Y:S04]  /*18e0*/  STG.E desc[UR8][R2.64], R37 ;  /* 0x0000002502007986 */ /* 0x0003e8000c101908 */
.L_x_36:
[----:B------:R-:W-:Y:S05]  /*18f0*/  BSYNC.RECONVERGENT B0 ;  /* 0x0000000000007941 */ /* 0x000fea0003800200 */
.L_x_35:
        /* <DEDUP_REMOVED lines=9> */
.L_x_40:
[----:B-----5:R-:W-:-:S04]  /*1990*/  IADD3 R0, P0, PT, R43, R2, RZ ;  /* 0x000000022b007210 */ /* 0x020fc80007f1e0ff */
[----:B------:R-:W-:Y:S02]  /*19a0*/  LEA.HI.X.SX32 R3, R43, R3, 0x1, P0 ;  /* 0x000000032b037211 */ /* 0x000fe400000f0eff */
[----:B-1----:R-:W-:-:S04]  /*19b0*/  LEA R2, P0, R0, UR4, 0x2 ;  /* 0x0000000400027c11 */ /* 0x002fc8000f8010ff */
[----:B------:R-:W-:-:S05]  /*19c0*/  LEA.HI.X R3, R0, UR5, R3, 0x2, P0 ;  /* 0x0000000500037c11 */ /* 0x000fca00080f1403 */
[----:B------:R1:W-:Y:S04]  /*19d0*/  STG.E desc[UR8][R2.64], R38 ;  /* 0x0000002602007986 */ /* 0x0003e8000c101908 */
.L_x_39:
[----:B------:R-:W-:Y:S05]  /*19e0*/  BSYNC.RECONVERGENT B0 ;  /* 0x0000000000007941 */ /* 0x000fea0003800200 */
.L_x_38:
        /* <DEDUP_REMOVED lines=9> */
.L_x_43:
[----:B-----5:R-:W-:-:S04]  /*1a80*/  IADD3 R0, P0, PT, R44, R2, RZ ;  /* 0x000000022c007210 */ /* 0x020fc80007f1e0ff */
[----:B------:R-:W-:Y:S02]  /*1a90*/  LEA.HI.X.SX32 R3, R44, R3, 0x1, P0 ;  /* 0x000000032c037211 */ /* 0x000fe400000f0eff */
[----:B-1----:R-:W-:-:S04]  /*1aa0*/  LEA R2, P0, R0, UR4, 0x2 ;  /* 0x0000000400027c11 */ /* 0x002fc8000f8010ff */
[----:B------:R-:W-:-:S05]  /*1ab0*/  LEA.HI.X R3, R0, UR5, R3, 0x2, P0 ;  /* 0x0000000500037c11 */ /* 0x000fca00080f1403 */
[----:B------:R1:W-:Y:S04]  /*1ac0*/  STG.E desc[UR8][R2.64], R40 ;  /* 0x0000002802007986 */ /* 0x0003e8000c101908 */
.L_x_42:
[----:B------:R-:W-:Y:S05]  /*1ad0*/  BSYNC.RECONVERGENT B0 ;  /* 0x0000000000007941 */ /* 0x000fea0003800200 */
.L_x_41:
[----:B------:R-:W-:-:S13]  /*1ae0*/  ISETP.NE.AND P0, PT, R6, 0xa, PT ;  /* 0x0000000a0600780c */ /* 0x000fda0003f05270 */
[----:B------:R-:W-:Y:S05]  /*1af0*/  @P0 EXIT ;  /* 0x000000000000094d */ /* 0x000fea0003800000 */
[----:B------:R-:W-:Y:S01]  /*1b00*/  UISETP.NE.AND UP0, UPT, UR6, URZ, UPT ;  /* 0x000000ff0600728c */ /* 0x000fe2000bf05270 */
[----:B-1---5:R-:W-:-:S08]  /*1b10*/  CS2R R2, SRZ ;  /* 0x0000000000027805 */ /* 0x022fd0000001ff00 */
[----:B------:R-:W-:Y:S05]  /*1b20*/  BRA.U UP0, `(.L_x_44) ;  /* 0x0000000100087547 */ /* 0x000fea000b800000 */
[----:B------:R-:W1:Y:S02]  /*1b30*/  LDC.64 R2, c[0x0][0x3d0] ;  /* 0x0000f400ff027b82 */ /* 0x000e640000000a00 */
[----:B-1----:R-:W5:Y:S02]  /*1b40*/  LDG.E.64 R2, desc[UR8][R2.64] ;  /* 0x0000000802027981 */ /* 0x002f64000c1e1b00 */
.L_x_44:
[----:B------:R-:W1:Y:S01]  /*1b50*/  LDCU.64 UR4, c[0x0][0x390] ;  /* 0x00007200ff0477ac */ /* 0x000e620008000a00 */
[----:B-----5:R-:W-:-:S04]  /*1b60*/  IADD3 R0, P0, PT, R45, R2, RZ ;  /* 0x000000022d007210 */ /* 0x020fc80007f1e0ff */
[----:B------:R-:W-:Y:S02]  /*1b70*/  LEA.HI.X.SX32 R3, R45, R3, 0x1, P0 ;  /* 0x000000032d037211 */ /* 0x000fe400000f0eff */
[----:B-1----:R-:W-:-:S04]  /*1b80*/  LEA R2, P0, R0, UR4, 0x2 ;  /* 0x0000000400027c11 */ /* 0x002fc8000f8010ff */
[----:B------:R-:W-:-:S05]  /*1b90*/  LEA.HI.X R3, R0, UR5, R3, 0x2, P0 ;  /* 0x0000000500037c11 */ /* 0x000fca00080f1403 */
[----:B------:R-:W-:Y:S01]  /*1ba0*/  STG.E desc[UR8][R2.64], R41 ;  /* 0x0000002902007986 */ /* 0x000fe2000c101908 */
[----:B------:R-:W-:Y:S05]  /*1bb0*/  EXIT ;  /* 0x000000000000794d */ /* 0x000fea0003800000 */
.L_x_4:
[----:B------:R-:W-:Y:S01]  /*1bc0*/  BAR.SYNC.DEFER_BLOCKING 0x0 ;  /* 0x0000000000007b1d */ /* 0x000fe20000010000 */
[----:B------:R-:W-:Y:S02]  /*1bd0*/  ISETP.NE.AND P3, PT, R58, 0xa, PT ;  /* 0x0000000a3a00780c */ /* 0x000fe40003f65270 */
[----:B------:R-:W-:Y:S02]  /*1be0*/  ISETP.NE.AND P4, PT, R55, 0xa, PT ;  /* 0x0000000a3700780c */ /* 0x000fe40003f85270 */
[----:B------:R-:W-:Y:S02]  /*1bf0*/  ISETP.NE.AND P5, PT, R53, 0xa, PT ;  /* 0x0000000a3500780c */ /* 0x000fe40003fa5270 */
[----:B------:R-:W-:Y:S01]  /*1c00*/  ISETP.NE.AND P6, PT, R49, 0xa, PT ;  /* 0x0000000a3100780c */ /* 0x000fe20003fc5270 */
[----:B------:R-:W1:Y:S01]  /*1c10*/  S2R R60, SR_TID.X ;  /* 0x00000000003c7919 */ /* 0x000e620000002100 */
[----:B------:R-:W-:Y:S02]  /*1c20*/  ISETP.NE.AND P0, PT, R31, 0xa, PT ;  /* 0x0000000a1f00780c */ /* 0x000fe40003f05270 */
[----:B------:R-:W-:-:S02]  /*1c30*/  ISETP.NE.AND P1, PT, R30, 0xa, PT ;  /* 0x0000000a1e00780c */ /* 0x000fc40003f25270 */
[----:B------:R-:W-:Y:S02]  /*1c40*/  ISETP.NE.AND P2, PT, R29, 0xa, PT ;  /* 0x0000000a1d00780c */ /* 0x000fe40003f45270 */
[----:B------:R-:W-:Y:S02]  /*1c50*/  @!P3 LEA R57, R57, UR4, 0x2 ;  /* 0x000000043939bc11 */ /* 0x000fe4000f8e10ff */
[----:B------:R-:W-:Y:S02]  /*1c60*/  @!P4 LEA R29, R54, UR4, 0x2 ;  /* 0x00000004361dcc11 */ /* 0x000fe4000f8e10ff */
[----:B------:R-:W-:Y:S02]  /*1c70*/  @!P5 LEA R51, R51, UR4, 0x2 ;  /* 0x000000043333dc11 */ /* 0x000fe4000f8e10ff */
[----:B------:R-:W-:Y:S02]  /*1c80*/  @!P6 LEA R47, R47, UR4, 0x2 ;  /* 0x000000042f2fec11 */ /* 0x000fe4000f8e10ff */
[----:B------:R-:W-:Y:S01]  /*1c90*/  @!P0 LEA R5, R5, UR4, 0x2 ;  /* 0x0000000405058c11 */ /* 0x000fe2000f8e10ff */
[----:B------:R-:W-:Y:S01]  /*1ca0*/  @!P3 STS [R57], R56 ;  /* 0x000000383900b388 */ /* 0x000fe20000000800 */
[----:B------:R-:W-:-:S03]  /*1cb0*/  ISETP.NE.AND P3, PT, R28, 0xa, PT ;  /* 0x0000000a1c00780c */ /* 0x000fc60003f65270 */
[----:B------:R-:W-:Y:S01]  /*1cc0*/  @!P4 STS [R29], R52 ;  /* 0x000000341d00c388 */ /* 0x000fe20000000800 */
[----:B------:R-:W-:Y:S02]  /*1cd0*/  ISETP.NE.AND P4, PT, R11, 0xa, PT ;  /* 0x0000000a0b00780c */ /* 0x000fe40003f85270 */
[----:B------:R-:W-:Y:S01]  /*1ce0*/  @!P1 LEA R11, R4, UR4, 0x2 ;  /* 0x00000004040b9c11 */ /* 0x000fe2000f8e10ff */
[----:B------:R-:W-:Y:S01]  /*1cf0*/  @!P5 STS [R51], R48 ;  /* 0x000000303300d388 */ /* 0x000fe20000000800 */
[----:B-----5:R-:W-:Y:S02]  /*1d00*/  @!P2 LEA R4, R3, UR4, 0x2 ;  /* 0x000000040304ac11 */ /* 0x020fe4000f8e10ff */
[----:B------:R-:W-:Y:S01]  /*1d10*/  ISETP.NE.AND P5, PT, R10, 0xa, PT ;  /* 0x0000000a0a00780c */ /* 0x000fe20003fa5270 */
[----:B------:R-:W-:Y:S01]  /*1d20*/  @!P6 STS [R47], R50 ;  /* 0x000000322f00e388 */ /* 0x000fe20000000800 */
[----:B------:R-:W-:Y:S02]  /*1d30*/  ISETP.NE.AND P6, PT, R9, 0xa, PT ;  /* 0x0000000a0900780c */ /* 0x000fe40003fc5270 */
[----:B------:R-:W-:Y:S01]  /*1d40*/  @!P3 LEA R3, R2, UR4, 0x2 ;  /* 0x000000040203bc11 */ /* 0x000fe2000f8e10ff */
[----:B------:R2:W-:Y:S01]  /*1d50*/  @!P0 STS [R5], R46 ;  /* 0x0000002e05008388 */ /* 0x0005e20000000800 */
[----:B------:R-:W-:-:S02]  /*1d60*/  ISETP.NE.AND P0, PT, R8, 0xa, PT ;  /* 0x0000000a0800780c */ /* 0x000fc40003f05270 */
[----:B------:R-:W-:Y:S01]  /*1d70*/  @!P4 LEA R0, R0, UR4, 0x2 ;  /* 0x000000040000cc11 */ /* 0x000fe2000f8e10ff */
[----:B------:R3:W-:Y:S01]  /*1d80*/  @!P1 STS [R11], R32 ;  /* 0x000000200b009388 */ /* 0x0007e20000000800 */
[----:B------:R-:W-:-:S03]  /*1d90*/  ISETP.NE.AND P1, PT, R7, 0xa, PT ;  /* 0x0000000a0700780c */ /* 0x000fc60003f25270 */
[----:B------:R3:W-:Y:S01]  /*1da0*/  @!P2 STS [R4], R33 ;  /* 0x000000210400a388 */ /* 0x0007e20000000800 */
[----:B------:R-:W-:Y:S02]  /*1db0*/  ISETP.NE.AND P2, PT, R6, 0xa, PT ;  /* 0x0000000a0600780c */ /* 0x000fe40003f45270 */
[----:B------:R-:W-:Y:S01]  /*1dc0*/  @!P5 LEA R39, R39, UR4, 0x2 ;  /* 0x000000042727dc11 */ /* 0x000fe2000f8e10ff */
[----:B------:R3:W-:Y:S01]  /*1dd0*/  @!P3 STS [R3], R34 ;  /* 0x000000220300b388 */ /* 0x0007e20000000800 */
[----:B------:R-:W-:Y:S02]  /*1de0*/  @!P6 LEA R42, R42, UR4, 0x2 ;  /* 0x000000042a2aec11 */ /* 0x000fe4000f8e10ff */
[----:B------:R-:W-:Y:S01]  /*1df0*/  @!P0 LEA R43, R43, UR4, 0x2 ;  /* 0x000000042b2b8c11 */ /* 0x000fe2000f8e10ff */
[----:B------:R3:W-:Y:S01]  /*1e00*/  @!P4 STS [R0], R35 ;  /* 0x000000230000c388 */ /* 0x0007e20000000800 */
[----:B-1----:R-:W-:Y:S02]  /*1e10*/  ISETP.GE.U32.AND P3, PT, R60, R59, PT ;  /* 0x0000003b3c00720c */ /* 0x002fe40003f66070 */
[----:B--2---:R-:W-:Y:S01]  /*1e20*/  @!P1 LEA R5, R44, UR4, 0x2 ;  /* 0x000000042c059c11 */ /* 0x004fe2000f8e10ff */
[----:B------:R3:W-:Y:S02]  /*1e30*/  @!P5 STS [R39], R36 ;  /* 0x000000242700d388 */ /* 0x0007e40000000800 */
[----:B------:R-:W-:-:S02]  /*1e40*/  @!P2 LEA R2, R45, UR4, 0x2 ;  /* 0x000000042d02ac11 */ /* 0x000fc4000f8e10ff */
[----:B------:R3:W-:Y:S04]  /*1e50*/  @!P6 STS [R42], R37 ;  /* 0x000000252a00e388 */ /* 0x0007e80000000800 */
[----:B------:R3:W-:Y:S04]  /*1e60*/  @!P0 STS [R43], R38 ;  /* 0x000000262b008388 */ /* 0x0007e80000000800 */
[----:B------:R3:W-:Y:S04]  /*1e70*/  @!P1 STS [R5], R40 ;  /* 0x0000002805009388 */ /* 0x0007e80000000800 */
[----:B------:R3:W-:Y:S01]  /*1e80*/  @!P2 STS [R2], R41 ;  /* 0x000000290200a388 */ /* 0x0007e20000000800 */
[----:B------:R-:W-:Y:S06]  /*1e90*/  BAR.SYNC.DEFER_BLOCKING 0x0 ;  /* 0x0000000000007b1d */ /* 0x000fec0000010000 */
[----:B------:R-:W-:Y:S05]  /*1ea0*/  @P3 EXIT ;  /* 0x000000000000394d */ /* 0x000fea0003800000 */
[----:B------:R-:W-:Y:S01]  /*1eb0*/  IADD3 R13, PT, PT, R15, R13, R14 ;  /* 0x0000000d0f0d7210 */ /* 0x000fe20007ffe00e */
[----:B---3--:R-:W-:Y:S01]  /*1ec0*/  IMAD.MOV.U32 R0, RZ, RZ, R60 ;  /* 0x000000ffff007224 */ /* 0x008fe200078e003c */
[----:B------:R-:W1:Y:S01]  /*1ed0*/  LDCU.64 UR10, c[0x0][0x390] ;  /* 0x00007200ff0a77ac */ /* 0x000e620008000a00 */
[----:B------:R-:W-:Y:S01]  /*1ee0*/  BSSY.RECONVERGENT B0, `(.L_x_45) ;  /* 0x0000026000007945 */ /* 0x000fe20003800200 */
[----:B------:R-:W-:Y:S02]  /*1ef0*/  IADD3 R13, PT, PT, R17, R13, R16 ;  /* 0x0000000d110d7210 */ /* 0x000fe40007ffe010 */
[----:B------:R-:W-:Y:S02]  /*1f00*/  LOP3.LUT R2, RZ, R0, RZ, 0x33, !PT ;  /* 0x00000000ff027212 */ /* 0x000fe400078e33ff */
[----:B------:R-:W-:-:S04]  /*1f10*/  IADD3 R13, PT, PT, R19, R13, R18 ;  /* 0x0000000d130d7210 */ /* 0x000fc80007ffe012 */
[----:B------:R-:W-:-:S04]  /*1f20*/  IADD3 R13, PT, PT, R21, R13, R20 ;  /* 0x0000000d150d7210 */ /* 0x000fc80007ffe014 */
[----:B------:R-:W-:-:S04]  /*1f30*/  IADD3 R13, PT, PT, R23, R13, R22 ;  /* 0x0000000d170d7210 */ /* 0x000fc80007ffe016 */
[----:B------:R-:W-:-:S04]  /*1f40*/  IADD3 R13, PT, PT, R25, R13, R24 ;  /* 0x0000000d190d7210 */ /* 0x000fc80007ffe018 */
[----:B------:R-:W-:-:S04]  /*1f50*/  IADD3 R13, PT, PT, R27, R13, R26 ;  /* 0x0000000d1b0d7210 */ /* 0x000fc80007ffe01a */
[----:B------:R-:W-:-:S04]  /*1f60*/  IADD3 R13, PT, PT, R2, R13, R12 ;  /* 0x0000000d020d7210 */ /* 0x000fc80007ffe00c */
[----:B------:R-:W-:-:S04]  /*1f70*/  LOP3.LUT R2, R13, 0x600, RZ, 0xc0, !PT ;  /* 0x000006000d027812 */ /* 0x000fc800078ec0ff */
[----:B------:R-:W-:-:S13]  /*1f80*/  ISETP.NE.AND P0, PT, R2, 0x600, PT ;  /* 0x000006000200780c */ /* 0x000fda0003f05270 */
[----:B-1----:R-:W-:Y:S05]  /*1f90*/  @!P0 BRA `(.L_x_46) ;  /* 0x0000000000688947 */ /* 0x002fea0003800000 */
[----:B------:R-:W-:Y:S01]  /*1fa0*/  LEA.HI R2, R13, 0x1, RZ, 0x17 ;  /* 0x000000010d027811 */ /* 0x000fe200078fb8ff */
[----:B------:R-:W-:Y:S01]  /*1fb0*/  BSSY.RECONVERGENT B1, `(.L_x_47) ;  /* 0x0000017000017945 */ /* 0x000fe20003800200 */
[----:B------:R-:W-:Y:S01]  /*1fc0*/  LEA R6, R0, UR4, 0x2 ;  /* 0x0000000400067c11 */ /* 0x000fe2000f8e10ff */
[----:B------:R-:W-:Y:S01]  /*1fd0*/  IMAD.MOV.U32 R9, RZ, RZ, R0 ;  /* 0x000000ffff097224 */ /* 0x000fe200078e0000 */
[----:B------:R-:W-:Y:S01]  /*1fe0*/  LOP3.LUT R2, R2, 0x3, RZ, 0xc0, !PT ;  /* 0x0000000302027812 */ /* 0x000fe200078ec0ff */
[----:B------:R-:W-:Y:S01]  /*1ff0*/  IMAD.MOV.U32 R11, RZ, RZ, RZ ;  /* 0x000000ffff0b7224 */ /* 0x000fe200078e00ff */
[----:B------:R-:W-:-:S03]  /*2000*/  ISETP.NE.AND P2, PT, RZ, UR6, PT ;  /* 0x00000006ff007c0c */ /* 0x000fc6000bf45270 */
[----:B------:R-:W-:-:S10]  /*2010*/  IMAD.MOV R0, RZ, RZ, -R2 ;  /* 0x000000ffff007224 */ /* 0x000fd400078e0a02 */
.L_x_48:
[----:B-1----:R-:W1:Y:S01]  /*2020*/  @!P2 LDC.64 R4, c[0x0][0x3d0] ;  /* 0x0000f400ff04ab82 */ /* 0x002e620000000a00 */
[----:B------:R-:W-:Y:S01]  /*2030*/  CS2R R2, SRZ ;  /* 0x0000000000027805 */ /* 0x000fe2000001ff00 */
[----:B------:R2:W3:Y:S05]  /*2040*/  LDS R7, [R6] ;  /* 0x0000000006077984 */ /* 0x0004ea0000000800 */
[----:B-1----:R-:W4:Y:S01]  /*2050*/  @!P2 LDG.E.64 R2, desc[UR8][R4.64] ;  /* 0x000000080402a981 */ /* 0x002f22000c1e1b00 */
[----:B------:R-:W-:Y:S02]  /*2060*/  VIADD R0, R0, 0x1 ;  /* 0x0000000100007836 */ /* 0x000fe40000000000 */
[----:B--2---:R-:W-:Y:S01]  /*2070*/  VIADD R6, R6, 0x800 ;  /* 0x0000080006067836 */ /* 0x004fe20000000000 */
[----:B----4-:R-:W-:-:S05]  /*2080*/  IADD3 R8, P0, PT, R9, R2, RZ ;  /* 0x0000000209087210 */ /* 0x010fca0007f1e0ff */
[----:B------:R-:W-:Y:S01]  /*2090*/  IMAD.X R3, R11, 0x1, R3, P0 ;  /* 0x000000010b037824 */ /* 0x000fe200000e0603 */
[----:B------:R-:W-:-:S04]  /*20a0*/  LEA R2, P0, R8, UR10, 0x2 ;  /* 0x0000000a08027c11 */ /* 0x000fc8000f8010ff */
[----:B------:R-:W-:Y:S02]  /*20b0*/  LEA.HI.X R3, R8, UR11, R3, 0x2, P0 ;  /* 0x0000000b08037c11 */ /* 0x000fe400080f1403 */
[----:B------:R-:W-:Y:S02]  /*20c0*/  ISETP.NE.AND P0, PT, R0, RZ, PT ;  /* 0x000000ff0000720c */ /* 0x000fe40003f05270 */
[----:B------:R-:W-:Y:S01]  /*20d0*/  IADD3 R8, P1, PT, R9, 0x200, RZ ;  /* 0x0000020009087810 */ /* 0x000fe20007f3e0ff */
[----:B---3--:R1:W-:Y:S04]  /*20e0*/  STG.E desc[UR8][R2.64], R7 ;  /* 0x0000000702007986 */ /* 0x0083e8000c101908 */
[----:B------:R-:W-:Y:S02]  /*20f0*/  IMAD.MOV.U32 R9, RZ, RZ, R8 ;  /* 0x000000ffff097224 */ /* 0x000fe400078e0008 */
[----:B------:R-:W-:-:S04]  /*2100*/  IMAD.X R11, RZ, RZ, R11, P1 ;  /* 0x000000ffff0b7224 */ /* 0x000fc800008e060b */
[----:B------:R-:W-:Y:S05]  /*2110*/  @P0 BRA `(.L_x_48) ;  /* 0xfffffffc00c00947 */ /* 0x000fea000383ffff */
[----:B------:R-:W-:Y:S05]  /*2120*/  BSYNC.RECONVERGENT B1 ;  /* 0x0000000000017941 */ /* 0x000fea0003800200 */
.L_x_47:
[----:B------:R-:W-:-:S07]  /*2130*/  IMAD.MOV.U32 R0, RZ, RZ, R8 ;  /* 0x000000ffff007224 */ /* 0x000fce00078e0008 */
.L_x_46:
[----:B------:R-:W-:Y:S05]  /*2140*/  BSYNC.RECONVERGENT B0 ;  /* 0x0000000000007941 */ /* 0x000fea0003800200 */
.L_x_45:
[----:B------:R-:W-:-:S13]  /*2150*/  ISETP.GE.U32.AND P0, PT, R13, 0x600, PT ;  /* 0x000006000d00780c */ /* 0x000fda0003f06070 */
[----:B------:R-:W-:Y:S05]  /*2160*/  @!P0 EXIT ;  /* 0x000000000000894d */ /* 0x000fea0003800000 */
[----:B------:R-:W2:Y:S01]  /*2170*/  S2UR UR5, SR_CgaCtaId ;  /* 0x00000000000579c3 */ /* 0x000ea20000008800 */
[----:B------:R-:W-:Y:S01]  /*2180*/  UMOV UR4, 0x400 ;  /* 0x0000040000047882 */ /* 0x000fe20000000000 */
[----:B------:R-:W-:Y:S01]  /*2190*/  UISETP.NE.AND UP0, UPT, UR6, URZ, UPT ;  /* 0x000000ff0600728c */ /* 0x000fe2000bf05270 */
[----:B------:R-:W-:Y:S02]  /*21a0*/  IMAD.MOV.U32 R19, RZ, RZ, RZ ;  /* 0x000000ffff137224 */ /* 0x000fe400078e00ff */
[----:B------:R-:W-:-:S03]  /*21b0*/  IMAD.MOV.U32 R21, RZ, RZ, RZ ;  /* 0x000000ffff157224 */ /* 0x000fc600078e00ff */
[----:B-1----:R-:W1:Y:S01]  /*21c0*/  LDC.64 R2, c[0x0][0x390] ;  /* 0x0000e400ff027b82 */ /* 0x002e620000000a00 */
[----:B------:R-:W-:Y:S01]  /*21d0*/  PLOP3.LUT P0, PT, PT, PT, UP0, 0x80, 0x8 ;  /* 0x000000000008781c */ /* 0x000fe20003f0f008 */
[----:B------:R-:W-:Y:S02]  /*21e0*/  UISETP.NE.AND UP0, UPT, UR6, URZ, UPT ;  /* 0x000000ff0600728c */ /* 0x000fe4000bf05270 */
[----:B--2---:R-:W-:-:S06]  /*21f0*/  ULEA UR4, UR5, UR4, 0x18 ;  /* 0x0000000405047291 */ /* 0x004fcc000f8ec0ff */
[C---:B------:R-:W-:Y:S01]  /*2200*/  LEA R14, R0.reuse, UR4, 0x2 ;  /* 0x00000004000e7c11 */ /* 0x040fe2000f8e10ff */
[----:B-1----:R-:W-:-:S04]  /*2210*/  IMAD.WIDE.U32 R2, R0, 0x4, R2 ;  /* 0x0000000400027825 */ /* 0x002fc800078e0002 */
[----:B------:R-:W-:-:S07]  /*2220*/  VIADD R14, R14, 0x1000 ;  /* 0x000010000e0e7836 */ /* 0x000fce0000000000 */
.L_x_49:
[----:B--2---:R-:W1:Y:S01]  /*2230*/  @!P0 LDC.64 R8, c[0x0][0x3d0] ;  /* 0x0000f400ff088b82 */ /* 0x004e620000000a00 */
[----:B------:R-:W-:Y:S01]  /*2240*/  CS2R R4, SRZ ;  /* 0x0000000000047805 */ /* 0x000fe2000001ff00 */
[----:B------:R-:W2:Y:S04]  /*2250*/  LDS R15, [R14+-0x1000] ;  /* 0xfff000000e0f7984 */ /* 0x000ea80000000800 */
[----:B------:R-:W3:Y:S04]  /*2260*/  LDS R17, [R14+-0x800] ;  /* 0xfff800000e117984 */ /* 0x000ee80000000800 */
[----:B-1----:R-:W4:Y:S01]  /*2270*/  @!P0 LDG.E.64 R4, desc[UR8][R8.64] ;  /* 0x0000000808048981 */ /* 0x002f22000c1e1b00 */
[----:B------:R-:W-:-:S13]  /*2280*/  PLOP3.LUT P0, PT, PT, PT, UP0, 0x80, 0x8 ;  /* 0x000000000008781c */ /* 0x000fda0003f0f008 */
[----:B------:R-:W1:Y:S01]  /*2290*/  @!P0 LDC.64 R10, c[0x0][0x3d0] ;  /* 0x0000f400ff0a8b82 */ /* 0x000e620000000a00 */
[----:B----4-:R-:W-:-:S04]  /*22a0*/  LEA R7, P1, R4, R19, 0x2 ;  /* 0x0000001304077211 */ /* 0x010fc800078210ff */
[----:B------:R-:W-:Y:S02]  /*22b0*/  LEA.HI.X R5, R4, R21, R5, 0x2, P1 ;  /* 0x0000001504057211 */ /* 0x000fe400008f1405 */
[----:B------:R-:W-:-:S05]  /*22c0*/  IADD3 R6, P1, PT, R2, R7, RZ ;  /* 0x0000000702067210 */ /* 0x000fca0007f3e0ff */
[----:B------:R-:W-:Y:S01]  /*22d0*/  IMAD.X R7, R3, 0x1, R5, P1 ;  /* 0x0000000103077824 */ /* 0x000fe200008e0605 */
[----:B------:R-:W-:-:S04]  /*22e0*/  CS2R R4, SRZ ;  /* 0x0000000000047805 */ /* 0x000fc8000001ff00 */
[----:B--2---:R2:W-:Y:S04]  /*22f0*/  STG.E desc[UR8][R6.64], R15 ;  /* 0x0000000f06007986 */ /* 0x0045e8000c101908 */
[----:B-1----:R-:W4:Y:S01]  /*2300*/  @!P0 LDG.E.64 R4, desc[UR8][R10.64] ;  /* 0x000000080a048981 */ /* 0x002f22000c1e1b00 */
[----:B------:R-:W1:Y:S03]  /*2310*/  @!P0 LDC.64 R12, c[0x0][0x3d0] ;  /* 0x0000f400ff0c8b82 */ /* 0x000e660000000a00 */
[----:B------:R-:W5:Y:S01]  /*2320*/  LDS R15, [R14] ;  /* 0x000000000e0f7984 */ /* 0x000f620000000800 */
[----:B----4-:R-:W-:-:S04]  /*2330*/  LEA R9, P1, R4, R19, 0x2 ;  /* 0x0000001304097211 */ /* 0x010fc800078210ff */
[----:B------:R-:W-:Y:S02]  /*2340*/  LEA.HI.X R5, R4, R21, R5, 0x2, P1 ;  /* 0x0000001504057211 */ /* 0x000fe400008f1405 */
[----:B------:R-:W-:-:S05]  /*2350*/  IADD3 R8, P1, PT, R2, R9, RZ ;  /* 0x0000000902087210 */ /* 0x000fca0007f3e0ff */
[----:B------:R-:W-:Y:S01]  /*2360*/  IMAD.X R9, R3, 0x1, R5, P1 ;  /* 0x0000000103097824 */ /* 0x000fe200008e0605 */
[----:B------:R-:W-:-:S04]  /*2370*/  CS2R R4, SRZ ;  /* 0x0000000000047805 */ /* 0x000fc8000001ff00 */
[----:B---3--:R-:W-:Y:S04]  /*2380*/  STG.E desc[UR8][R8.64+0x800], R17 ;  /* 0x0008001108007986 */ /* 0x008fe8000c101908 */
[----:B-1----:R-:W2:Y:S01]  /*2390*/  @!P0 LDG.E.64 R4, desc[UR8][R12.64] ;  /* 0x000000080c048981 */ /* 0x002ea2000c1e1b00 */
[----:B------:R-:W1:Y:S03]  /*23a0*/  @!P0 LDC.64 R10, c[0x0][0x3d0] ;  /* 0x0000f400ff0a8b82 */ /* 0x000e660000000a00 */
[----:B------:R3:W4:Y:S01]  /*23b0*/  LDS R9, [R14+0x800] ;  /* 0x000800000e097984 */ /* 0x0007220000000800 */
[----:B--2---:R-:W-:-:S04]  /*23c0*/  LEA R7, P1, R4, R19, 0x2 ;  /* 0x0000001304077211 */ /* 0x004fc800078210ff */
[----:B------:R-:W-:Y:S02]  /*23d0*/  LEA.HI.X R5, R4, R21, R5, 0x2, P1 ;  /* 0x0000001504057211 */ /* 0x000fe400008f1405 */
[----:B------:R-:W-:-:S05]  /*23e0*/  IADD3 R6, P1, PT, R2, R7, RZ ;  /* 0x0000000702067210 */ /* 0x000fca0007f3e0ff */
[----:B------:R-:W-:Y:S01]  /*23f0*/  IMAD.X R7, R3, 0x1, R5, P1 ;  /* 0x0000000103077824 */ /* 0x000fe200008e0605 */
[----:B------:R-:W-:-:S04]  /*2400*/  CS2R R4, SRZ ;  /* 0x0000000000047805 */ /* 0x000fc8000001ff00 */
[----:B-----5:R2:W-:Y:S04]  /*2410*/  STG.E desc[UR8][R6.64+0x1000], R15 ;  /* 0x0010000f06007986 */ /* 0x0205e8000c101908 */
[----:B-1----:R-:W5:Y:S01]  /*2420*/  @!P0 LDG.E.64 R4, desc[UR8][R10.64] ;  /* 0x000000080a048981 */ /* 0x002f62000c1e1b00 */
[----:B------:R-:W-:Y:S02]  /*2430*/  VIADD R0, R0, 0x800 ;  /* 0x0000080000007836 */ /* 0x000fe40000000000 */
[----:B---3--:R-:W-:Y:S01]  /*2440*/  VIADD R14, R14, 0x2000 ;  /* 0x000020000e0e7836 */ /* 0x008fe20000000000 */
[----:B-----5:R-:W-:Y:S02]  /*2450*/  LEA R13, P1, R4, R19, 0x2 ;  /* 0x00000013040d7211 */ /* 0x020fe400078210ff */
[----:B------:R-:W-:-:S02]  /*2460*/  IADD3 R19, P2, PT, R19, 0x2000, RZ ;  /* 0x0000200013137810 */ /* 0x000fc40007f5e0ff */
[----:B------:R-:W-:Y:S02]  /*2470*/  LEA.HI.X R5, R4, R21, R5, 0x2, P1 ;  /* 0x0000001504057211 */ /* 0x000fe400008f1405 */
[----:B------:R-:W-:Y:S01]  /*2480*/  IADD3 R4, P1, PT, R2, R13, RZ ;  /* 0x0000000d02047210 */ /* 0x000fe20007f3e0ff */
[----:B------:R-:W-:-:S04]  /*2490*/  IMAD.X R21, RZ, RZ, R21, P2 ;  /* 0x000000ffff157224 */ /* 0x000fc800010e0615 */
[----:B------:R-:W-:Y:S01]  /*24a0*/  IMAD.X R5, R3, 0x1, R5, P1 ;  /* 0x0000000103057824 */ /* 0x000fe200008e0605 */
[----:B------:R-:W-:-:S04]  /*24b0*/  ISETP.GE.AND P1, PT, R0, R59, PT ;  /* 0x0000003b0000720c */ /* 0x000fc80003f26270 */
[----:B----4-:R2:W-:Y:S09]  /*24c0*/  STG.E desc[UR8][R4.64+0x1800], R9 ;  /* 0x0018000904007986 */ /* 0x0105f2000c101908 */
[----:B------:R-:W-:Y:S05]  /*24d0*/  @!P1 BRA `(.L_x_49) ;  /* 0xfffffffc00549947 */ /* 0x000fea000383ffff */
[----:B------:R-:W-:Y:S05]  /*24e0*/  EXIT ;  /* 0x000000000000794d */ /* 0x000fea0003800000 */
.L_x_1:
[----:B------:R-:W0:Y:S01]  /*24f0*/  S2R R38, SR_TID.X ;  /* 0x0000000000267919 */ /* 0x000e220000002100 */
[----:B------:R-:W1:Y:S01]  /*2500*/  LDC R36, c[0x0][0x3c8] ;  /* 0x0000f200ff247b82 */ /* 0x000e620000000800 */
[----:B------:R-:W2:Y:S01]  /*2510*/  LDCU.U8 UR4, c[0x0][0x3b8] ;  /* 0x00007700ff0477ac */ /* 0x000ea20008000000 */
[----:B------:R-:W3:Y:S06]  /*2520*/  LDCU.64 UR10, c[0x0][0x388] ;  /* 0x00007100ff0a77ac */ /* 0x000eec0008000a00 */
[----:B------:R-:W4:Y:S08]  /*2530*/  LDC R2, c[0x0][0x3cc] ;  /* 0x0000f300ff027b82 */ /* 0x000f300000000800 */
[----:B------:R-:W-:Y:S01]  /*2540*/  BAR.SYNC.DEFER_BLOCKING 0x0 ;  /* 0x0000000000007b1d */ /* 0x000fe20000010000 */
[----:B--2---:R-:W-:Y:S01]  /*2550*/  ISETP.NE.AND P0, PT, RZ, UR4, PT ;  /* 0x00000004ff007c0c */ /* 0x004fe2000bf05270 */
[----:B------:R-:W-:-:S03]  /*2560*/  USHF.R.S32.HI UR4, URZ, 0x1f, UR7 ;  /* 0x0000001fff047899 */ /* 0x000fc60008011407 */
[----:B-1----:R-:W-:Y:S01]  /*2570*/  SEL R36, R36, RZ, !P0 ;  /* 0x000000ff24247207 */ /* 0x002fe20004000000 */
[----:B0-----:R-:W-:Y:S01]  /*2580*/  IMAD R37, R38, 0xe, RZ ;  /* 0x0000000e26257824 */ /* 0x001fe200078e02ff */
[----:B----4-:R-:W-:-:S04]  /*2590*/  SEL R2, R2, RZ, !P0 ;  /* 0x000000ff02027207 */ /* 0x010fc80004000000 */
[----:B------:R-:W-:-:S04]  /*25a0*/  IADD3 R12, P1, P2, R37, UR7, R36 ;  /* 0x00000007250c7c10 */ /* 0x000fc8000fa3e024 */
[----:B---3--:R-:W-:Y:S02]  /*25b0*/  IADD3 R12, P0, PT, R12, UR10, RZ ;  /* 0x0000000a0c0c7c10 */ /* 0x008fe4000ff1e0ff */
[----:B------:R-:W-:-:S04]  /*25c0*/  IADD3.X R2, PT, PT, RZ, UR4, R2, P1, P2 ;  /* 0x00000004ff027c10 */ /* 0x000fc80008fe4402 */
        /* <DEDUP_REMOVED lines=14> */
[----:B------:R0:W5:Y:S01]  /*26b0*/  LDG.E.U8 R27, desc[UR8][R12.64+0xd] ;  /* 0x00000d080c1b7981 */ /* 0x000162000c1e1100 */
[----:B------:R-:W-:Y:S01]  /*26c0*/  IMAD.MOV.U32 R28, RZ, RZ, 0x2 ;  /* 0x00000002ff1c7424 */ /* 0x000fe200078e00ff */
[----:B------:R-:W1:Y:S01]  /*26d0*/  S2UR UR5, SR_CgaCtaId ;  /* 0x00000000000579c3 */ /* 0x000e620000008800 */
[----:B------:R-:W-:Y:S01]  /*26e0*/  UMOV UR4, 0x400 ;  /* 0x0000040000047882 */ /* 0x000fe20000000000 */
[----:B------:R-:W0:Y:S01]  /*26f0*/  S2R R58, SR_LANEID ;  /* 0x00000000003a7919 */ /* 0x000e220000000000 */
[----:B------:R-:W-:Y:S01]  /*2700*/  SHF.R.U32.HI R40, RZ, 0x5, R38 ;  /* 0x00000005ff287819 */ /* 0x000fe20000011626 */
[----:B-1----:R-:W-:-:S04]  /*2710*/  ULEA UR4, UR5, UR4, 0x18 ;  /* 0x0000000405047291 */ /* 0x002fc8000f8ec0ff */
[----:B------:R-:W-:Y:S01]  /*2720*/  BAR.SYNC.DEFER_BLOCKING 0x0 ;  /* 0x0000000000007b1d */ /* 0x000fe20000010000 */
[----:B--2---:R-:W-:Y:S02]  /*2730*/  ISETP.NE.AND P0, PT, R2, 0xa, PT ;  /* 0x0000000a0200780c */ /* 0x004fe40003f05270 */
[----:B---3--:R-:W-:Y:S02]  /*2740*/  ISETP.NE.AND P1, PT, R3, 0xa, PT ;  /* 0x0000000a0300780c */ /* 0x008fe40003f25270 */
[----:B------:R-:W-:Y:S02]  /*2750*/  SEL R14, RZ, 0x1, P0 ;  /* 0x00000001ff0e7807 */ /* 0x000fe40000000000 */
[----:B----4-:R-:W-:-:S07]  /*2760*/  ISETP.NE.AND P2, PT, R4, 0xa, PT ;  /* 0x0000000a0400780c */ /* 0x010fce0003f45270 */
[----:B------:R-:W-:Y:S01]  /*2770*/  @P0 IMAD.MOV R28, RZ, RZ, 0x1 ;  /* 0x00000001ff1c0424 */ /* 0x000fe200078e02ff */
[----:B-----5:R-:W-:Y:S01]  /*2780*/  ISETP.NE.AND P0, PT, R5, 0xa, PT ;  /* 0x0000000a0500780c */ /* 0x020fe20003f05270 */
[----:B------:R-:W-:Y:S01]  /*2790*/  @P1 IMAD.MOV R28, RZ, RZ, R14 ;  /* 0x000000ffff1c1224 */ /* 0x000fe200078e020e */
[----:B------:R-:W-:-:S03]  /*27a0*/  ISETP.NE.AND P1, PT, R6, 0xa, PT ;  /* 0x0000000a0600780c */ /* 0x000fc60003f25270 */
[----:B------:R-:W-:Y:S02]  /*27b0*/  VIADD R29, R28, 0x1 ;  /* 0x000000011c1d7836 */ /* 0x000fe40000000000 */
[----:B------:R-:W-:Y:S01]  /*27c0*/  @P2 IMAD.MOV R29, RZ, RZ, R28 ;  /* 0x000000ffff1d2224 */ /* 0x000fe200078e021c */
[----:B0-----:R-:W-:-:S03]  /*27d0*/  ISETP.NE.AND P2, PT, R58, RZ, PT ;  /* 0x000000ff3a00720c */ /* 0x001fc60003f45270 */
[----:B------:R-:W-:Y:S02]  /*27e0*/  VIADD R30, R29, 0x1 ;  /* 0x000000011d1e7836 */ /* 0x000fe40000000000 */
[----:B------:R-:W-:Y:S01]  /*27f0*/  @P0 IMAD.MOV R30, RZ, RZ, R29 ;  /* 0x000000ffff1e0224 */ /* 0x000fe200078e021d */
[----:B------:R-:W-:-:S03]  /*2800*/  ISETP.NE.AND P0, PT, R7, 0xa, PT ;  /* 0x0000000a0700780c */ /* 0x000fc60003f05270 */
[----:B------:R-:W-:Y:S02]  /*2810*/  VIADD R31, R30, 0x1 ;  /* 0x000000011e1f7836 */ /* 0x000fe40000000000 */
[----:B------:R-:W-:Y:S01]  /*2820*/  @P1 IMAD.MOV R31, RZ, RZ, R30 ;  /* 0x000000ffff1f1224 */ /* 0x000fe200078e021e */
[----:B------:R-:W-:-:S03]  /*2830*/  ISETP.NE.AND P1, PT, R8, 0xa, PT ;  /* 0x0000000a0800780c */ /* 0x000fc60003f25270 */
[----:B------:R-:W-:-:S04]  /*2840*/  VIADD R32, R31, 0x1 ;  /* 0x000000011f207836 */ /* 0x000fc80000000000 */
        /* <DEDUP_REMOVED lines=24> */
[----:B------:R-:W-:-:S05]  /*29d0*/  @P0 IMAD.MOV R39, RZ, RZ, R12 ;  /* 0x000000ffff270224 */ /* 0x000fca00078e020c */
[----:B------:R-:W0:Y:S01]  /*29e0*/  SHFL.UP P0, R12, R39, 0x1, RZ ;  /* 0x04200000270c7989 */ /* 0x000e2200000000ff */
[----:B------:R-:W-:Y:S01]  /*29f0*/  @!P1 LEA R41, R40, UR4, 0x2 ;  /* 0x0000000428299c11 */ /* 0x000fe2000f8e10ff */
[----:B0-----:R-:W-:-:S05]  /*2a00*/  @P0 IMAD.IADD R12, R12, 0x1, R39 ;  /* 0x000000010c0c0824 */ /* 0x001fca00078e0227 */
[----:B------:R-:W0:Y:S02]  /*2a10*/  SHFL.UP P0, R13, R12, 0x2, RZ ;  /* 0x044000000c0d7989 */ /* 0x000e2400000000ff */
[----:B0-----:R-:W-:-:S05]  /*2a20*/  @P0 IMAD.IADD R13, R12, 0x1, R13 ;  /* 0x000000010c0d0824 */ /* 0x001fca00078e020d */
[----:B------:R-:W0:Y:S02]  /*2a30*/  SHFL.UP P0, R14, R13, 0x4, RZ ;  /* 0x048000000d0e7989 */ /* 0x000e2400000000ff */
[----:B0-----:R-:W-:-:S05]  /*2a40*/  @P0 IMAD.IADD R14, R13, 0x1, R14 ;  /* 0x000000010d0e0824 */ /* 0x001fca00078e020e */
[----:B------:R-:W0:Y:S02]  /*2a50*/  SHFL.UP P0, R15, R14, 0x8, RZ ;  /* 0x050000000e0f7989 */ /* 0x000e2400000000ff */
[----:B0-----:R-:W-:-:S05]  /*2a60*/  @P0 IMAD.IADD R15, R14, 0x1, R15 ;  /* 0x000000010e0f0824 */ /* 0x001fca00078e020f */
[----:B------:R-:W0:Y:S02]  /*2a70*/  SHFL.UP P0, R42, R15, 0x10, RZ ;  /* 0x060000000f2a7989 */ /* 0x000e2400000000ff */
[----:B0-----:R-:W-:Y:S01]  /*2a80*/  @P0 IMAD.IADD R42, R15, 0x1, R42 ;  /* 0x000000010f2a0824 */ /* 0x001fe200078e022a */
[----:B------:R-:W-:-:S03]  /*2a90*/  ISETP.NE.AND P0, PT, R40, 0x2, PT ;  /* 0x000000022800780c */ /* 0x000fc60003f05270 */
[----:B------:R-:W-:Y:S01]  /*2aa0*/  IMAD.IADD R39, R42, 0x1, -R39 ;  /* 0x000000012a277824 */ /* 0x000fe200078e0a27 */
[----:B------:R-:W-:Y:S01]  /*2ab0*/  @!P1 STS [R41], R42 ;  /* 0x0000002a29009388 */ /* 0x000fe20000000800 */
[----:B------:R-:W-:Y:S01]  /*2ac0*/  BAR.SYNC.DEFER_BLOCKING 0x0 ;  /* 0x0000000000007b1d */ /* 0x000fe20000010000 */
[----:B------:R-:W-:-:S05]  /*2ad0*/  ISETP.NE.AND P1, PT, R40, 0xf, PT ;  /* 0x0000000f2800780c */ /* 0x000fca0003f25270 */
[----:B------:R-:W0:Y:S04]  /*2ae0*/  LDS.128 R20, [UR4] ;  /* 0x00000004ff147984 */ /* 0x000e280008000c00 */
[----:B------:R-:W1:Y:S04]  /*2af0*/  LDS.128 R12, [UR4+0x10] ;  /* 0x00001004ff0c7984 */ /* 0x000e680008000c00 */
[----:B------:R-:W2:Y:S01]  /*2b00*/  LDS.128 R16, [UR4+0x20] ;  /* 0x00002004ff107984 */ /* 0x000ea20008000c00 */
[----:B0-----:R-:W-:-:S04]  /*2b10*/  IMAD.IADD R21, R20, 0x1, R21 ;  /* 0x0000000114157824 */ /* 0x001fc800078e0215 */
[----:B------:R-:W-:Y:S01]  /*2b20*/  IMAD.IADD R22, R22, 0x1, R21 ;  /* 0x0000000116167824 */ /* 0x000fe200078e0215 */
[----:B------:R-:W-:Y:S02]  /*2b30*/  SEL R20, R21, R20, !P0 ;  /* 0x0000001415147207 */ /* 0x000fe40004000000 */
[----:B------:R-:W-:Y:S01]  /*2b40*/  ISETP.NE.AND P0, PT, R40, 0x3, PT ;  /* 0x000000032800780c */ /* 0x000fe20003f05270 */
[----:B------:R-:W-:-:S03]  /*2b50*/  IMAD.IADD R23, R23, 0x1, R22 ;  /* 0x0000000117177824 */ /* 0x000fc600078e0216 */
[----:B------:R-:W-:Y:S01]  /*2b60*/  SEL R20, R22, R20, !P0 ;  /* 0x0000001416147207 */ /* 0x000fe20004000000 */
[----:B-1----:R-:W-:Y:S01]  /*2b70*/  IMAD.IADD R12, R23, 0x1, R12 ;  /* 0x00000001170c7824 */ /* 0x002fe200078e020c */
[----:B------:R-:W-:-:S03]  /*2b80*/  ISETP.NE.AND P0, PT, R40, 0x4, PT ;  /* 0x000000042800780c */ /* 0x000fc60003f05270 */
[----:B------:R-:W-:Y:S01]  /*2b90*/  IMAD.IADD R13, R13, 0x1, R12 ;  /* 0x000000010d0d7824 */ /* 0x000fe200078e020c */
[----:B------:R-:W-:Y:S02]  /*2ba0*/  SEL R20, R23, R20, !P0 ;  /* 0x0000001417147207 */ /* 0x000fe40004000000 */
[----:B------:R-:W-:Y:S01]  /*2bb0*/  ISETP.NE.AND P0, PT, R40, 0x5, PT ;  /* 0x000000052800780c */ /* 0x000fe20003f05270 */
[----:B------:R-:W-:-:S03]  /*2bc0*/  IMAD.IADD R14, R14, 0x1, R13 ;  /* 0x000000010e0e7824 */ /* 0x000fc600078e020d */
[----:B------:R-:W-:Y:S01]  /*2bd0*/  SEL R41, R12, R20, !P0 ;  /* 0x000000140c297207 */ /* 0x000fe20004000000 */
[----:B------:R-:W-:Y:S01]  /*2be0*/  IMAD.IADD R15, R15, 0x1, R14 ;  /* 0x000000010f0f7824 */ /* 0x000fe200078e020e */
[----:B------:R-:W0:Y:S01]  /*2bf0*/  LDS.128 R20, [UR4+0x30] ;  /* 0x00003004ff147984 */ /* 0x000e220008000c00 */
[C---:B------:R-:W-:Y:S01]  /*2c00*/  ISETP.NE.AND P0, PT, R40.reuse, 0x6, PT ;  /* 0x000000062800780c */ /* 0x040fe20003f05270 */
[----:B------:R-:W1:Y:S01]  /*2c10*/  LDC R12, c[0x0][0x380] ;  /* 0x0000e000ff0c7b82 */ /* 0x000e620000000800 */
[----:B--2---:R-:W-:Y:S02]  /*2c20*/  IMAD.IADD R16, R15, 0x1, R16 ;  /* 0x000000010f107824 */ /* 0x004fe400078e0210 */
[----:B------:R-:W-:Y:S01]  /*2c30*/  SEL R41, R13, R41, !P0 ;  /* 0x000000290d297207 */ /* 0x000fe20004000000 */
[----:B------:R-:W-:Y:S01]  /*2c40*/  IMAD.MOV.U32 R13, RZ, RZ, R38 ;  /* 0x000000ffff0d7224 */ /* 0x000fe200078e0026 */
[----:B------:R-:W-:Y:S01]  /*2c50*/  ISETP.NE.AND P0, PT, R40, 0x7, PT ;  /* 0x000000072800780c */ /* 0x000fe20003f05270 */
[----:B------:R-:W-:-:S03]  /*2c60*/  IMAD.IADD R17, R17, 0x1, R16 ;  /* 0x0000000111117824 */ /* 0x000fc600078e0210 */
[----:B------:R-:W-:Y:S01]  /*2c70*/  SEL R41, R14, R41, !P0 ;  /* 0x000000290e297207 */ /* 0x000fe20004000000 */
[----:B------:R-:W-:Y:S01]  /*2c80*/  IMAD.IADD R18, R18, 0x1, R17 ;  /* 0x0000000112127824 */ /* 0x000fe200078e0211 */
[C---:B------:R-:W-:Y:S02]  /*2c90*/  ISETP.NE.AND P0, PT, R40.reuse, 0x8, PT ;  /* 0x000000082800780c */ /* 0x040fe40003f05270 */
[----:B------:R-:W-:Y:S01]  /*2ca0*/  SEL R14, R39, RZ, P2 ;  /* 0x000000ff270e7207 */ /* 0x000fe20001000000 */
[----:B------:R-:W-:Y:S01]  /*2cb0*/  IMAD.IADD R19, R19, 0x1, R18 ;  /* 0x0000000113137824 */ /* 0x000fe200078e0212 */
[----:B------:R-:W-:Y:S02]  /*2cc0*/  SEL R41, R15, R41, !P0 ;  /* 0x000000290f297207 */ /* 0x000fe40004000000 */
[----:B------:R-:W-:-:S04]  /*2cd0*/  ISETP.NE.AND P0, PT, R40, 0x9, PT ;  /* 0x000000092800780c */ /* 0x000fc80003f05270 */
[----:B------:R-:W-:Y:S02]  /*2ce0*/  SEL R41, R16, R41, !P0 ;  /* 0x0000002910297207 */ /* 0x000fe40004000000 */
[----:B------:R-:W-:Y:S02]  /*2cf0*/  ISETP.NE.AND P0, PT, R40, 0xa, PT ;  /* 0x0000000a2800780c */ /* 0x000fe40003f05270 */
[----:B-1----:R-:W-:Y:S02]  /*2d00*/  IADD3 R37, PT, PT, R12, UR7, R37 ;  /* 0x000000070c257c10 */ /* 0x002fe4000fffe025 */
[----:B------:R-:W-:Y:S02]  /*2d10*/  SEL R41, R17, R41, !P0 ;  /* 0x0000002911297207 */ /* 0x000fe40004000000 */
[----:B------:R-:W-:Y:S01]  /*2d20*/  ISETP.NE.AND P0, PT, R40, 0xb, PT ;  /* 0x0000000b2800780c */ /* 0x000fe20003f05270 */
[----:B------:R-:W-:-:S03]  /*2d30*/  IMAD.IADD R12, R36, 0x1, R37 ;  /* 0x00000001240c7824 */ /* 0x000fc600078e0225 */
[----:B------:R-:W-:Y:S01]  /*2d40*/  SEL R41, R18, R41, !P0 ;  /* 0x0000002912297207 */ /* 0x000fe20004000000 */
[----:B------:R-:W-:Y:S01]  /*2d50*/  VIADD R56, R12, 0x1 ;  /* 0x000000010c387836 */ /* 0x000fe20000000000 */
[----:B------:R-:W-:Y:S01]  /*2d60*/  ISETP.NE.AND P0, PT, R40, 0xc, PT ;  /* 0x0000000c2800780c */ /* 0x000fe20003f05270 */
[C---:B------:R-:W-:Y:S02]  /*2d70*/  VIADD R55, R12.reuse, 0x2 ;  /* 0x000000020c377836 */ /* 0x040fe40000000000 */
[C---:B0-----:R-:W-:Y:S01]  /*2d80*/  IMAD.IADD R20, R19.reuse, 0x1, R20 ;  /* 0x0000000113147824 */ /* 0x041fe200078e0214 */
[----:B------:R-:W-:Y:S01]  /*2d90*/  SEL R41, R19, R41, !P0 ;  /* 0x0000002913297207 */ /* 0x000fe20004000000 */
[----:B------:R-:W-:Y:S01]  /*2da0*/  VIADD R54, R12, 0x3 ;  /* 0x000000030c367836 */ /* 0x000fe20000000000 */
[----:B------:R-:W-:Y:S01]  /*2db0*/  ISETP.NE.AND P0, PT, R40, 0xd, PT ;  /* 0x0000000d2800780c */ /* 0x000fe20003f05270 */
[----:B------:R-:W-:Y:S02]  /*2dc0*/  IMAD.IADD R21, R21, 0x1, R20 ;  /* 0x0000000115157824 */ /* 0x000fe400078e0214 */
[----:B------:R-:W-:Y:S01]  /*2dd0*/  VIADD R53, R12, 0x4 ;  /* 0x000000040c357836 */ /* 0x000fe20000000000 */
[----:B------:R-:W-:Y:S01]  /*2de0*/  SEL R41, R20, R41, !P0 ;  /* 0x0000002914297207 */ /* 0x000fe20004000000 */
[----:B------:R-:W-:Y:S01]  /*2df0*/  IMAD.IADD R22, R22, 0x1, R21 ;  /* 0x0000000116167824 */ /* 0x000fe200078e0215 */
[----:B------:R-:W-:Y:S01]  /*2e00*/  ISETP.NE.AND P0, PT, R40, 0xe, PT ;  /* 0x0000000e2800780c */ /* 0x000fe20003f05270 */
[----:B------:R-:W-:-:S02]  /*2e10*/  VIADD R52, R12, 0x5 ;  /* 0x000000050c347836 */ /* 0x000fc40000000000 */
[----:B------:R-:W-:Y:S01]  /*2e20*/  IMAD.IADD R23, R23, 0x1, R22 ;  /* 0x0000000117177824 */ /* 0x000fe200078e0216 */
[----:B------:R-:W-:Y:S01]  /*2e30*/  SEL R41, R21, R41, !P0 ;  /* 0x0000002915297207 */ /* 0x000fe20004000000 */
[C---:B------:R-:W-:Y:S01]  /*2e40*/  VIADD R43, R12.reuse, 0x6 ;  /* 0x000000060c2b7836 */ /* 0x040fe20000000000 */
[C---:B------:R-:W-:Y:S01]  /*2e50*/  ISETP.GE.U32.AND P0, PT, R13.reuse, 0x20, PT ;  /* 0x000000200d00780c */ /* 0x040fe20003f06070 */
[----:B------:R-:W-:Y:S01]  /*2e60*/  VIADD R42, R12, 0x7 ;  /* 0x000000070c2a7836 */ /* 0x000fe20000000000 */
[----:B------:R-:W-:Y:S01]  /*2e70*/  SEL R41, R22, R41, !P1 ;  /* 0x0000002916297207 */ /* 0x000fe20004800000 */
[C---:B------:R-:W-:Y:S01]  /*2e80*/  VIADD R40, R12.reuse, 0x9 ;  /* 0x000000090c287836 */ /* 0x040fe20000000000 */
[----:B------:R-:W-:Y:S01]  /*2e90*/  ISETP.GT.U32.AND P1, PT, R13, 0x1f, PT ;  /* 0x0000001f0d00780c */ /* 0x000fe20003f24070 */
[----:B------:R-:W-:Y:S02]  /*2ea0*/  VIADD R38, R12, 0xa ;  /* 0x0000000a0c267836 */ /* 0x000fe40000000000 */
[----:B------:R-:W-:-:S02]  /*2eb0*/  IMAD.IADD R14, R41, 0x1, R14 ;  /* 0x00000001290e7824 */ /* 0x000fc400078e020e */
[C---:B------:R-:W-:Y:S02]  /*2ec0*/  VIADD R41, R12.reuse, 0x8 ;  /* 0x000000080c297836 */ /* 0x040fe40000000000 */
[C---:B------:R-:W-:Y:S01]  /*2ed0*/  VIADD R37, R12.reuse, 0xb ;  /* 0x0000000b0c257836 */ /* 0x040fe20000000000 */
[----:B------:R-:W-:Y:S01]  /*2ee0*/  SEL R57, R39, R14, !P0 ;  /* 0x0000000e27397207 */ /* 0x000fe20004000000 */
[C---:B------:R-:W-:Y:S02]  /*2ef0*/  VIADD R36, R12.reuse, 0xc ;  /* 0x0000000c0c247836 */ /* 0x040fe40000000000 */
[----:B------:R-:W-:Y:S02]  /*2f00*/  VIADD R15, R12, 0xd ;  /* 0x0000000d0c0f7836 */ /* 0x000fe40000000000 */
[----:B------:R-:W-:Y:S05]  /*2f10*/  @P1 BRA `(.L_x_50) ;  /* 0x0000000800b41947 */ /* 0x000fea0003800000 */
[----:B------:R-:W0:Y:S01]  /*2f20*/  LDC.64 R16, c[0x0][0x3a0] ;  /* 0x0000e800ff107b82 */ /* 0x000e220000000a00 */
[----:B------:R-:W-:Y:S02]  /*2f30*/  ISETP.NE.AND P0, PT, R13, RZ, PT ;  /* 0x000000ff0d00720c */ /* 0x000fe40003f05270 */
[----:B------:R-:W-:-:S05]  /*2f40*/  LOP3.LUT R21, RZ, R13, RZ, 0x33, !PT ;  /* 0x0000000dff157212 */ /* 0x000fca00078e33ff */
[----:B------:R-:W-:-:S06]  /*2f50*/  IMAD.IADD R14, R0, 0x1, R21 ;  /* 0x00000001000e7824 */ /* 0x000fcc00078e0215 */
[----:B------:R-:W-:Y:S01]  /*2f60*/  @!P0 IMAD.MOV.U32 R22, RZ, RZ, 0x64 ;  /* 0x00000064ff168424 */ /* 0x000fe200078e00ff */
[----:B------:R1:W-:Y:S01]  /*2f70*/  @!P0 STS [UR4+0x6c], R23 ;  /* 0x00006c17ff008988 */ /* 0x0003e20008000804 */
[----:B0-----:R-:W-:-:S04]  /*2f80*/  IMAD.WIDE R18, R0, 0x8, R16 ;  /* 0x0000000800127825 */ /* 0x001fc800078e0210 */
[----:B------:R-:W-:Y:S01]  /*2f90*/  IMAD.WIDE R16, R14, 0x8, R16 ;  /* 0x000000080e107825 */ /* 0x000fe200078e0210 */
[----:B------:R1:W-:Y:S01]  /*2fa0*/  @!P0 ST.E.64.STRONG.GPU desc[UR8][R18.64+0x100], R22 ;  /* 0x0001001612008985 */ /* 0x0003e2000c10fb08 */
[----:B------:R-:W-:Y:S05]  /*2fb0*/  NANOSLEEP 0x2a3 ;  /* 0x000002a30000795d */ /* 0x000fea0003800000 */
[----:B------:R-:W2:Y:S01]  /*2fc0*/  LD.E.64.STRONG.GPU R20, desc[UR8][R16.64+0x100] ;  /* 0x0001000810147980 */ /* 0x000ea2000c10fb00 */
[----:B------:R-:W-:Y:S01]  /*2fd0*/  UMOV UR5, 0xffffffff ;  /* 0xffffffff00057882 */ /* 0x000fe20000000000 */
[----:B--2---:R-:W-:Y:S02]  /*2fe0*/  ISETP.NE.AND P0, PT, R20, 0x63, PT ;  /* 0x000000631400780c */ /* 0x004fe40003f05270 */
[----:B-1----:R-:W-:Y:S11]  /*2ff0*/  BRA.DIV UR5, `(.L_x_51) ;  /* 0x0000007a052c7947 */ /* 0x002ff6000b800000 */
[----:B------:R-:W-:-:S13]  /*3000*/  VOTE.ANY P0, !P0 ;  /* 0x0000000000ff7806 */ /* 0x000fda0004000100 */
.L_x_221:
[----:B------:R-:W-:Y:S05]  /*3010*/  @!P0 BRA `(.L_x_52) ;  /* 0x0000000000748947 */ /* 0x000fea0003800000 */
[----:B------:R-:W-:-:S07]  /*3020*/  IMAD.MOV.U32 R39, RZ, RZ, 0x1a6 ;  /* 0x000001a6ff277424 */ /* 0x000fce00078e00ff */
.L_x_54:
[----:B------:R-:W-:Y:S02]  /*3030*/  VIADD R45, R39, 0x1 ;  /* 0x00000001272d7836 */ /* 0x000fe40000000000 */
[----:B------:R-:W-:Y:S02]  /*3040*/  IMAD R0, R0, 0x41a7, RZ ;  /* 0x000041a700007824 */ /* 0x000fe400078e02ff */
[----:B------:R-:W0:Y:S01]  /*3050*/  I2F.U32.RP R22, R45 ;  /* 0x0000002d00167306 */ /* 0x000e220000209000 */
[----:B------:R-:W-:Y:S01]  /*3060*/  IMAD.MOV R47, RZ, RZ, -R45 ;  /* 0x000000ffff2f7224 */ /* 0x000fe200078e0a2d */
[----:B------:R-:W-:Y:S02]  /*3070*/  ISETP.NE.U32.AND P1, PT, R45, RZ, PT ;  /* 0x000000ff2d00720c */ /* 0x000fe40003f25070 */
[----:B------:R-:W-:-:S04]  /*3080*/  LOP3.LUT R0, R0, 0x7fffffff, RZ, 0xc0, !PT ;  /* 0x7fffffff00007812 */ /* 0x000fc800078ec0ff */
[----:B0-----:R-:W0:Y:S02]  /*3090*/  MUFU.RCP R22, R22 ;  /* 0x0000001600167308 */ /* 0x001e240000001000 */
[----:B0-----:R-:W-:-:S06]  /*30a0*/  VIADD R20, R22, 0xffffffe ;  /* 0x0ffffffe16147836 */ /* 0x001fcc0000000000 */
[----:B------:R0:W1:Y:S02]  /*30b0*/  F2I.FTZ.U32.TRUNC.NTZ R21, R20 ;  /* 0x0000001400157305 */ /* 0x000064000021f000 */
[----:B0-----:R-:W-:Y:S02]  /*30c0*/  IMAD.MOV.U32 R20, RZ, RZ, RZ ;  /* 0x000000ffff147224 */ /* 0x001fe400078e00ff */
[----:B-1----:R-:W-:-:S04]  /*30d0*/  IMAD R47, R47, R21, RZ ;  /* 0x000000152f2f7224 */ /* 0x002fc800078e02ff */
[----:B------:R-:W-:-:S06]  /*30e0*/  IMAD.HI.U32 R21, R21, R47, R20 ;  /* 0x0000002f15157227 */ /* 0x000fcc00078e0014 */
[----:B------:R-:W-:-:S04]  /*30f0*/  IMAD.HI.U32 R21, R21, R0, RZ ;  /* 0x0000000015157227 */ /* 0x000fc800078e00ff */
[----:B------:R-:W-:-:S04]  /*3100*/  IMAD.MOV R21, RZ, RZ, -R21 ;  /* 0x000000ffff157224 */ /* 0x000fc800078e0a15 */
[----:B------:R-:W-:-:S05]  /*3110*/  IMAD R22, R45, R21, R0 ;  /* 0x000000152d167224 */ /* 0x000fca00078e0200 */
[----:B------:R-:W-:-:S13]  /*3120*/  ISETP.GE.U32.AND P0, PT, R22, R45, PT ;  /* 0x0000002d1600720c */ /* 0x000fda0003f06070 */
[----:B------:R-:W-:-:S05]  /*3130*/  @P0 IMAD.IADD R22, R22, 0x1, -R45 ;  /* 0x0000000116160824 */ /* 0x000fca00078e0a2d */
[----:B------:R-:W-:-:S13]  /*3140*/  ISETP.GE.U32.AND P0, PT, R22, R45, PT ;  /* 0x0000002d1600720c */ /* 0x000fda0003f06070 */
[----:B------:R-:W-:Y:S01]  /*3150*/  @P0 IMAD.IADD R22, R22, 0x1, -R45 ;  /* 0x0000000116160824 */ /* 0x000fe200078e0a2d */
[----:B------:R-:W-:-:S04]  /*3160*/  @!P1 LOP3.LUT R22, RZ, R45, RZ, 0x33, !PT ;  /* 0x0000002dff169212 */ /* 0x000fc800078e33ff */
[----:B------:R-:W-:Y:S05]  /*3170*/  NANOSLEEP R22 ;  /* 0x000000160000735d */ /* 0x000fea0003800000 */
[----:B------:R-:W2:Y:S01]  /*3180*/  LD.E.64.STRONG.GPU R20, desc[UR8][R16.64+0x100] ;  /* 0x0001000810147980 */ /* 0x000ea2000c10fb00 */
[----:B------:R-:W-:Y:S01]  /*3190*/  UMOV UR5, 0xffffffff ;  /* 0xffffffff00057882 */ /* 0x000fe20000000000 */
[----:B------:R-:W-:Y:S02]  /*31a0*/  SHF.R.U32.HI R39, RZ, 0x1, R39 ;  /* 0x00000001ff277819 */ /* 0x000fe40000011627 */
[----:B--2---:R-:W-:Y:S01]  /*31b0*/  ISETP.NE.AND P0, PT, R20, 0x63, PT ;  /* 0x000000631400780c */ /* 0x004fe20003f05270 */
[----:B------:R-:W-:-:S12]  /*31c0*/  BRA.DIV UR5, `(.L_x_53) ;  /* 0x0000007605d87947 */ /* 0x000fd8000b800000 */
[----:B------:R-:W-:-:S13]  /*31d0*/  VOTE.ANY P0, !P0 ;  /* 0x0000000000ff7806 */ /* 0x000fda0004000100 */
.L_x_224:
[----:B------:R-:W-:Y:S05]  /*31e0*/  @P0 BRA `(.L_x_54) ;  /* 0xfffffffc00900947 */ /* 0x000fea000383ffff */
.L_x_52:
[----:B------:R-:W-:Y:S01]  /*31f0*/  UMOV UR5, 0xffffffff ;  /* 0xffffffff00057882 */ /* 0x000fe20000000000 */
[----:B------:R-:W-:Y:S02]  /*3200*/  ISETP.NE.AND P0, PT, R20, 0x65, PT ;  /* 0x000000651400780c */ /* 0x000fe40003f05270 */
[----:B------:R-:W-:Y:S11]  /*3210*/  BRA.DIV UR5, `(.L_x_55) ;  /* 0x0000007605e47947 */ /* 0x000ff6000b800000 */
[----:B------:R-:W0:Y:S01]  /*3220*/  S2R R59, SR_GEMASK ;  /* 0x00000000003b7919 */ /* 0x000e220000003c00 */
[----:B------:R-:W-:Y:S01]  /*3230*/  VOTE.ANY R22, PT, !P0 ;  /* 0x0000000000167806 */ /* 0x000fe200040e0100 */
[C---:B------:R-:W-:Y:S02]  /*3240*/  VIADD R46, R58.reuse, 0x2 ;  /* 0x000000023a2e7836 */ /* 0x040fe40000000000 */
[C---:B------:R-:W-:Y:S02]  /*3250*/  VIADD R45, R58.reuse, 0x4 ;  /* 0x000000043a2d7836 */ /* 0x040fe40000000000 */
[----:B------:R-:W-:Y:S01]  /*3260*/  VIADD R44, R58, 0x8 ;  /* 0x000000083a2c7836 */ /* 0x000fe20000000000 */
[----:B0-----:R-:W-:-:S05]  /*3270*/  LOP3.LUT R22, R22, 0x80000000, R59, 0xec, !PT ;  /* 0x8000000016167812 */ /* 0x001fca00078eec3b */
[----:B------:R-:W-:-:S05]  /*3280*/  VIADD R17, R22, 0xffffffff ;  /* 0xffffffff16117836 */ /* 0x000fca0000000000 */
[----:B------:R-:W-:-:S04]  /*3290*/  LOP3.LUT R17, R22, R17, RZ, 0xc, !PT ;  /* 0x0000001116117212 */ /* 0x000fc800078e0cff */
[----:B------:R-:W0:Y:S02]  /*32a0*/  POPC R60, R17 ;  /* 0x00000011003c7309 */ /* 0x000e240000000000 */
[----:B0-----:R-:W0:Y:S01]  /*32b0*/  SHFL.DOWN PT, R39, R21, 0x1, R60 ;  /* 0x0820000015277989 */ /* 0x001e2200000e003c */
[----:B------:R-:W-:-:S04]  /*32c0*/  ISETP.GE.AND P0, PT, R58, R60, PT ;  /* 0x0000003c3a00720c */ /* 0x000fc80003f06270 */
[----:B0-----:R-:W-:Y:S02]  /*32d0*/  SEL R16, R39, RZ, !P0 ;  /* 0x000000ff27107207 */ /* 0x001fe40004000000 */
[----:B------:R-:W-:-:S03]  /*32e0*/  ISETP.GT.AND P0, PT, R46, R60, PT ;  /* 0x0000003c2e00720c */ /* 0x000fc60003f04270 */
[----:B------:R-:W-:-:S05]  /*32f0*/  IMAD.IADD R47, R16, 0x1, R21 ;  /* 0x00000001102f7824 */ /* 0x000fca00078e0215 */
[----:B------:R-:W0:Y:S02]  /*3300*/  SHFL.DOWN PT, R39, R47, 0x2, R60 ;  /* 0x084000002f277989 */ /* 0x000e2400000e003c */
[----:B0-----:R-:W-:Y:S02]  /*3310*/  SEL R16, R39, RZ, !P0 ;  /* 0x000000ff27107207 */ /* 0x001fe40004000000 */
[----:B------:R-:W-:-:S03]  /*3320*/  ISETP.GT.AND P0, PT, R45, R60, PT ;  /* 0x0000003c2d00720c */ /* 0x000fc60003f04270 */
[----:B------:R-:W-:Y:S02]  /*3330*/  IMAD.IADD R49, R47, 0x1, R16 ;  /* 0x000000012f317824 */ /* 0x000fe400078e0210 */
[----:B------:R-:W-:-:S03]  /*3340*/  VIADD R47, R58, 0x10 ;  /* 0x000000103a2f7836 */ /* 0x000fc60000000000 */
[----:B------:R-:W0:Y:S02]  /*3350*/  SHFL.DOWN PT, R39, R49, 0x4, R60 ;  /* 0x0880000031277989 */ /* 0x000e2400000e003c */
[-C--:B------:R-:W-:Y:S02]  /*3360*/  ISETP.GT.AND P1, PT, R47, R60.reuse, PT ;  /* 0x0000003c2f00720c */ /* 0x080fe40003f24270 */
[----:B0-----:R-:W-:Y:S02]  /*3370*/  SEL R16, R39, RZ, !P0 ;  /* 0x000000ff27107207 */ /* 0x001fe40004000000 */
[----:B------:R-:W-:-:S03]  /*3380*/  ISETP.GT.AND P0, PT, R44, R60, PT ;  /* 0x0000003c2c00720c */ /* 0x000fc60003f04270 */
[----:B------:R-:W-:-:S05]  /*3390*/  IMAD.IADD R61, R49, 0x1, R16 ;  /* 0x00000001313d7824 */ /* 0x000fca00078e0210 */
[----:B------:R-:W0:Y:S02]  /*33a0*/  SHFL.DOWN PT, R39, R61, 0x8, R60 ;  /* 0x090000003d277989 */ /* 0x000e2400000e003c */
[----:B0-----:R-:W-:Y:S02]  /*33b0*/  SEL R16, R39, RZ, !P0 ;  /* 0x000000ff27107207 */ /* 0x001fe40004000000 */
[----:B------:R-:W-:-:S03]  /*33c0*/  ISETP.NE.AND P0, PT, R20, 0x65, PT ;  /* 0x000000651400780c */ /* 0x000fc60003f05270 */
[----:B------:R-:W-:Y:S02]  /*33d0*/  IMAD.IADD R51, R61, 0x1, R16 ;  /* 0x000000013d337824 */ /* 0x000fe400078e0210 */
[----:B------:R-:W0:Y:S03]  /*33e0*/  LDC.64 R16, c[0x0][0x3a0] ;  /* 0x0000e800ff107b82 */ /* 0x000e260000000a00 */
[----:B------:R-:W1:Y:S05]  /*33f0*/  SHFL.DOWN PT, R39, R51, 0x10, R60 ;  /* 0x0a00000033277989 */ /* 0x000e6a00000e003c */
[----:B------:R-:W-:-:S02]  /*3400*/  VOTE.ALL P0, P0 ;  /* 0x0000000000ff7806 */ /* 0x000fc40000000000 */
[----:B0-----:R-:W-:Y:S02]  /*3410*/  IADD3 R49, P2, PT, R16, 0x100, RZ ;  /* 0x0000010010317810 */ /* 0x001fe40007f5e0ff */
[----:B-1----:R-:W-:-:S03]  /*3420*/  SEL R48, R39, RZ, !P1 ;  /* 0x000000ff27307207 */ /* 0x002fc60004800000 */
[----:B------:R-:W-:Y:S02]  /*3430*/  IMAD.X R50, RZ, RZ, R17, P2 ;  /* 0x000000ffff327224 */ /* 0x000fe400010e0611 */
[----:B------:R-:W-:-:S07]  /*3440*/  IMAD.IADD R48, R51, 0x1, R48 ;  /* 0x0000000133307824 */ /* 0x000fce00078e0230 */
.L_x_233:
[----:B------:R-:W-:Y:S05]  /*3450*/  @!P0 BRA `(.L_x_56) ;  /* 0x0000000400248947 */ /* 0x000fea0003800000 */
[----:B------:R-:W-:-:S07]  /*3460*/  IMAD.MOV.U32 R51, RZ, RZ, 0x1a6 ;  /* 0x000001a6ff337424 */ /* 0x000fce00078e00ff */
.L_x_62:
[----:B------:R-:W-:Y:S02]  /*3470*/  IMAD.MOV.U32 R16, RZ, RZ, R49 ;  /* 0x000000ffff107224 */ /* 0x000fe400078e0031 */
[----:B------:R-:W-:Y:S02]  /*3480*/  IMAD.MOV.U32 R17, RZ, RZ, R50 ;  /* 0x000000ffff117224 */ /* 0x000fe400078e0032 */
[----:B------:R-:W-:-:S05]  /*3490*/  IMAD.WIDE R16, R14, 0x8, R16 ;  /* 0x000000080e107825 */ /* 0x000fca00078e0210 */
[----:B------:R-:W2:Y:S01]  /*34a0*/  LD.E.64.STRONG.GPU R20, desc[UR8][R16.64+-0x100] ;  /* 0xffff000810147980 */ /* 0x000ea2000c10fb00 */
[----:B------:R-:W-:Y:S05]  /*34b0*/  YIELD ;  /* 0x0000000000007946 */ /* 0x000fea0003800000 */
[----:B------:R-:W-:Y:S01]  /*34c0*/  UMOV UR5, 0xffffffff ;  /* 0xffffffff00057882 */ /* 0x000fe20000000000 */
[----:B------:R-:W-:Y:S02]  /*34d0*/  SHF.R.U32.HI R51, RZ, 0x1, R51 ;  /* 0x00000001ff337819 */ /* 0x000fe40000011633 */
[----:B--2---:R-:W-:Y:S01]  /*34e0*/  ISETP.NE.AND P0, PT, R20, 0x63, PT ;  /* 0x000000631400780c */ /* 0x004fe20003f05270 */
[----:B------:R-:W-:-:S12]  /*34f0*/  BRA.DIV UR5, `(.L_x_57) ;  /* 0x0000007a05307947 */ /* 0x000fd8000b800000 */
[----:B------:R-:W-:-:S13]  /*3500*/  VOTE.ANY P0, !P0 ;  /* 0x0000000000ff7806 */ /* 0x000fda0004000100 */
.L_x_236:
[----:B------:R-:W-:Y:S05]  /*3510*/  @!P0 BRA `(.L_x_58) ;  /* 0x0000000000748947 */ /* 0x000fea0003800000 */
[----:B------:R-:W-:-:S07]  /*3520*/  IMAD.MOV.U32 R39, RZ, RZ, R51 ;  /* 0x000000ffff277224 */ /* 0x000fce00078e0033 */
.L_x_60:
        /* <DEDUP_REMOVED lines=27> */
.L_x_239:
[----:B------:R-:W-:Y:S05]  /*36e0*/  @P0 BRA `(.L_x_60) ;  /* 0xfffffffc00900947 */ /* 0x000fea000383ffff */
.L_x_58:
[----:B------:R-:W-:Y:S01]  /*36f0*/  UMOV UR5, 0xffffffff ;  /* 0xffffffff00057882 */ /* 0x000fe20000000000 */
[----:B------:R-:W-:Y:S02]  /*3700*/  ISETP.NE.AND P0, PT, R20, 0x65, PT ;  /* 0x000000651400780c */ /* 0x000fe40003f05270 */
[----:B------:R-:W-:Y:S11]  /*3710*/  BRA.DIV UR5, `(.L_x_61) ;  /* 0x0000007605e87947 */ /* 0x000ff6000b800000 */
[----:B------:R-:W-:Y:S01]  /*3720*/  VOTE.ANY R22, PT, !P0 ;  /* 0x0000000000167806 */ /* 0x000fe200040e0100 */
[----:B------:R-:W-:-:S03]  /*3730*/  VIADD R14, R14, 0xffffffe0 ;  /* 0xffffffe00e0e7836 */ /* 0x000fc60000000000 */
[----:B------:R-:W-:-:S05]  /*3740*/  LOP3.LUT R22, R22, 0x80000000, R59, 0xec, !PT ;  /* 0x8000000016167812 */ /* 0x000fca00078eec3b */
[----:B------:R-:W-:-:S05]  /*3750*/  VIADD R17, R22, 0xffffffff ;  /* 0xffffffff16117836 */ /* 0x000fca0000000000 */
[----:B------:R-:W-:-:S04]  /*3760*/  LOP3.LUT R17, R22, R17, RZ, 0xc, !PT ;  /* 0x0000001116117212 */ /* 0x000fc800078e0cff */
[----:B------:R-:W0:Y:S02]  /*3770*/  POPC R16, R17 ;  /* 0x0000001100107309 */ /* 0x000e240000000000 */
[----:B0-----:R-:W0:Y:S01]  /*3780*/  SHFL.DOWN PT, R39, R21, 0x1, R16 ;  /* 0x0820000015277989 */ /* 0x001e2200000e0010 */
[-C--:B------:R-:W-:Y:S02]  /*3790*/  ISETP.GE.AND P0, PT, R58, R16.reuse, PT ;  /* 0x000000103a00720c */ /* 0x080fe40003f06270 */
[-C--:B------:R-:W-:Y:S02]  /*37a0*/  ISETP.GT.AND P1, PT, R47, R16.reuse, PT ;  /* 0x000000102f00720c */ /* 0x080fe40003f24270 */
[----:B0-----:R-:W-:Y:S02]  /*37b0*/  SEL R22, R39, RZ, !P0 ;  /* 0x000000ff27167207 */ /* 0x001fe40004000000 */
[----:B------:R-:W-:-:S03]  /*37c0*/  ISETP.GT.AND P0, PT, R46, R16, PT ;  /* 0x000000102e00720c */ /* 0x000fc60003f04270 */
[----:B------:R-:W-:-:S05]  /*37d0*/  IMAD.IADD R61, R22, 0x1, R21 ;  /* 0x00000001163d7824 */ /* 0x000fca00078e0215 */
[----:B------:R-:W0:Y:S02]  /*37e0*/  SHFL.DOWN PT, R39, R61, 0x2, R16 ;  /* 0x084000003d277989 */ /* 0x000e2400000e0010 */
        /* <DEDUP_REMOVED lines=9> */
[----:B------:R-:W-:-:S03]  /*3880*/  ISETP.NE.AND P0, PT, R20, 0x65, PT ;  /* 0x000000651400780c */ /* 0x000fc60003f05270 */
[----:B------:R-:W-:-:S05]  /*3890*/  IMAD.IADD R61, R21, 0x1, R22 ;  /* 0x00000001153d7824 */ /* 0x000fca00078e0216 */
[----:B------:R-:W0:Y:S05]  /*38a0*/  SHFL.DOWN PT, R39, R61, 0x10, R16 ;  /* 0x0a0000003d277989 */ /* 0x000e2a00000e0010 */
[----:B------:R-:W-:Y:S02]  /*38b0*/  VOTE.ALL P0, P0 ;  /* 0x0000000000ff7806 */ /* 0x000fe40000000000 */
[----:B0-----:R-:W-:-:S04]  /*38c0*/  SEL R39, R39, RZ, !P1 ;  /* 0x000000ff27277207 */ /* 0x001fc80004800000 */
[----:B------:R-:W-:-:S07]  /*38d0*/  IADD3 R48, PT, PT, R61, R39, R48 ;  /* 0x000000273d307210 */ /* 0x000fce0007ffe030 */
.L_x_248:
[----:B------:R-:W-:Y:S05]  /*38e0*/  @P0 BRA `(.L_x_62) ;  /* 0xfffffff800e00947 */ /* 0x000fea000383ffff */
.L_x_56:
[----:B------:R-:W-:Y:S02]  /*38f0*/  ISETP.NE.AND P1, PT, R13, RZ, PT ;  /* 0x000000ff0d00720c */ /* 0x000fe40003f25270 */
[----:B------:R-:W-:-:S11]  /*3900*/  ISETP.NE.AND P0, PT, R58, RZ, PT ;  /* 0x000000ff3a00720c */ /* 0x000fd60003f05270 */
[----:B------:R-:W0:Y:S01]  /*3910*/  @!P1 S2R R17, SR_CgaCtaId ;  /* 0x0000000000119919 */ /* 0x000e220000008800 */
[----:B------:R-:W-:Y:S01]  /*3920*/  @!P1 MOV R0, 0x400 ;  /* 0x0000040000009802 */ /* 0x000fe20000000f00 */
[----:B------:R-:W-:Y:S01]  /*3930*/  @!P1 IMAD.IADD R23, R23, 0x1, R48 ;  /* 0x0000000117179824 */ /* 0x000fe200078e0230 */
[----:B------:R-:W-:Y:S01]  /*3940*/  @!P0 MOV R14, 0x400 ;  /* 0x00000400000e8802 */ /* 0x000fe20000000f00 */
[----:B------:R-:W1:Y:S01]  /*3950*/  @!P0 S2R R21, SR_CgaCtaId ;  /* 0x0000000000158919 */ /* 0x000e620000008800 */
[----:B------:R-:W-:-:S05]  /*3960*/  @!P1 IMAD.MOV.U32 R22, RZ, RZ, 0x65 ;  /* 0x00000065ff169424 */ /* 0x000fca00078e00ff */
[----:B------:R2:W-:Y:S01]  /*3970*/  @!P1 ST.E.64.STRONG.GPU desc[UR8][R18.64+0x100], R22 ;  /* 0x0001001612009985 */ /* 0x0005e2000c10fb08 */
[----:B0-----:R-:W-:Y:S02]  /*3980*/  @!P1 LEA R0, R17, R0, 0x18 ;  /* 0x0000000011009211 */ /* 0x001fe400078ec0ff */
[----:B-1----:R-:W-:-:S03]  /*3990*/  @!P0 LEA R21, R21, R14, 0x18 ;  /* 0x0000000e15158211 */ /* 0x002fc600078ec0ff */
[----:B------:R2:W-:Y:S01]  /*39a0*/  @!P1 STS [R0+0x68], R23 ;  /* 0x0000681700009388 */ /* 0x0005e20000000800 */
[----:B------:R-:W-:Y:S02]  /*39b0*/  IMAD.MOV.U32 R14, RZ, RZ, R57 ;  /* 0x000000ffff0e7224 */ /* 0x000fe400078e0039 */
[----:B------:R-:W-:Y:S01]  /*39c0*/  @!P0 IMAD.MOV.U32 R14, RZ, RZ, R48 ;  /* 0x000000ffff0e8224 */ /* 0x000fe200078e0030 */
[----:B------:R2:W-:Y:S04]  /*39d0*/  @!P1 STS [R0+0x64], R48 ;  /* 0x0000643000009388 */ /* 0x0005e80000000800 */
[----:B------:R2:W-:Y:S02]  /*39e0*/  @!P0 STS [R21+0x50], R48 ;  /* 0x0000503015008388 */ /* 0x0005e40000000800 */
.L_x_50:
[----:B------:R-:W-:Y:S05]  /*39f0*/  WARPSYNC.ALL ;  /* 0x0000000000007948 */ /* 0x000fea0003800000 */
[----:B------:R-:W0:Y:S08]  /*3a00*/  S2UR UR5, SR_CgaCtaId ;  /* 0x00000000000579c3 */ /* 0x000e300000008800 */
[----:B------:R-:W-:Y:S01]  /*3a10*/  BAR.SYNC.DEFER_BLOCKING 0x0 ;  /* 0x0000000000007b1d */ /* 0x000fe20000010000 */
[----:B------:R-:W-:-:S02]  /*3a20*/  ISETP.NE.AND P0, PT, R13, RZ, PT ;  /* 0x000000ff0d00720c */ /* 0x000fc40003f05270 */
[----:B------:R-:W-:Y:S02]  /*3a30*/  ISETP.NE.AND P2, PT, R8, 0xa, PT ;  /* 0x0000000a0800780c */ /* 0x000fe40003f45270 */
[----:B------:R-:W-:Y:S01]  /*3a40*/  ISETP.NE.AND P1, PT, R2, 0xa, PT ;  /* 0x0000000a0200780c */ /* 0x000fe20003f25270 */
[----:B------:R-:W-:Y:S01]  /*3a50*/  UMOV UR4, 0x400 ;  /* 0x0000040000047882 */ /* 0x000fe20000000000 */
[----:B------:R-:W-:Y:S02]  /*3a60*/  ISETP.NE.AND P3, PT, R9, 0xa, PT ;  /* 0x0000000a0900780c */ /* 0x000fe40003f65270 */
[----:B------:R-:W-:Y:S02]  /*3a70*/  ISETP.NE.AND P4, PT, R24, 0xa, PT ;  /* 0x0000000a1800780c */ /* 0x000fe40003f85270 */
[----:B------:R-:W-:Y:S01]  /*3a80*/  ISETP.NE.AND P5, PT, R26, 0xa, PT ;  /* 0x0000000a1a00780c */ /* 0x000fe20003fa5270 */
[----:B0-----:R-:W-:-:S09]  /*3a90*/  ULEA UR4, UR5, UR4, 0x18 ;  /* 0x0000000405047291 */ /* 0x001fd2000f8ec0ff */
[----:B--2---:R-:W0:Y:S04]  /*3aa0*/  LDS R0, [UR4+0x50] ;  /* 0x00005004ff007984 */ /* 0x004e280008000800 */
[----:B------:R-:W1:Y:S04]  /*3ab0*/  LDS R16, [UR4+0x6c] ;  /* 0x00006c04ff107984 */ /* 0x000e680008000800 */
[----:B------:R-:W2:Y:S01]  /*3ac0*/  LDS R17, [UR4+0x64] ;  /* 0x00006404ff117984 */ /* 0x000ea20008000800 */
[----:B0-----:R-:W-:Y:S02]  /*3ad0*/  SEL R19, R0, RZ, P0 ;  /* 0x000000ff00137207 */ /* 0x001fe40000000000 */
[----:B-1----:R-:W-:-:S03]  /*3ae0*/  ISETP.GT.AND P0, PT, R16, 0x200, PT ;  /* 0x000002001000780c */ /* 0x002fc60003f04270 */
[----:B------:R-:W-:-:S04]  /*3af0*/  IMAD.IADD R23, R19, 0x1, R14 ;  /* 0x0000000113177824 */ /* 0x000fc800078e020e */
[--C-:B------:R-:W-:Y:S02]  /*3b00*/  IMAD.IADD R32, R32, 0x1, R23.reuse ;  /* 0x0000000120207824 */ /* 0x100fe400078e0217 */
[--C-:B------:R-:W-:Y:S02]  /*3b10*/  IMAD.IADD R34, R34, 0x1, R23.reuse ;  /* 0x0000000122227824 */ /* 0x100fe400078e0217 */
[----:B------:R-:W-:Y:S02]  /*3b20*/  VIADD R0, R32, 0x1 ;  /* 0x0000000120007836 */ /* 0x000fe40000000000 */
[----:B------:R-:W-:Y:S02]  /*3b30*/  IMAD.IADD R35, R35, 0x1, R23 ;  /* 0x0000000123237824 */ /* 0x000fe400078e0217 */
[----:B------:R-:W-:Y:S02]  /*3b40*/  @P2 IMAD.MOV R0, RZ, RZ, R32 ;  /* 0x000000ffff002224 */ /* 0x000fe400078e0220 */
[----:B------:R-:W-:-:S02]  /*3b50*/  VIADD R21, R23, 0x1 ;  /* 0x0000000117157836 */ /* 0x000fc40000000000 */
[----:B------:R-:W-:Y:S02]  /*3b60*/  VIADD R14, R34, 0x1 ;  /* 0x00000001220e7836 */ /* 0x000fe40000000000 */
[----:B------:R-:W-:Y:S02]  /*3b70*/  VIADD R18, R35, 0x1 ;  /* 0x0000000123127836 */ /* 0x000fe40000000000 */
[----:B------:R-:W-:Y:S02]  /*3b80*/  VIADD R19, R0, 0x1 ;  /* 0x0000000100137836 */ /* 0x000fe40000000000 */
[--C-:B------:R-:W-:Y:S02]  /*3b90*/  IMAD.IADD R28, R28, 0x1, R23.reuse ;  /* 0x000000011c1c7824 */ /* 0x100fe400078e0217 */
[--C-:B------:R-:W-:Y:S02]  /*3ba0*/  IMAD.IADD R29, R29, 0x1, R23.reuse ;  /* 0x000000011d1d7824 */ /* 0x100fe400078e0217 */
[----:B------:R-:W-:-:S02]  /*3bb0*/  IMAD.IADD R30, R30, 0x1, R23 ;  /* 0x000000011e1e7824 */ /* 0x000fc400078e0217 */
[--C-:B------:R-:W-:Y:S02]  /*3bc0*/  IMAD.IADD R31, R31, 0x1, R23.reuse ;  /* 0x000000011f1f7824 */ /* 0x100fe400078e0217 */
[--C-:B------:R-:W-:Y:S02]  /*3bd0*/  IMAD.IADD R33, R33, 0x1, R23.reuse ;  /* 0x0000000121217824 */ /* 0x100fe400078e0217 */
[----:B------:R-:W-:Y:S02]  /*3be0*/  @P1 IMAD.MOV R21, RZ, RZ, R23 ;  /* 0x000000ffff151224 */ /* 0x000fe400078e0217 */
[----:B------:R-:W-:Y:S02]  /*3bf0*/  @P4 IMAD.MOV R14, RZ, RZ, R34 ;  /* 0x000000ffff0e4224 */ /* 0x000fe400078e0222 */
[----:B------:R-:W-:Y:S02]  /*3c00*/  @P5 IMAD.MOV R18, RZ, RZ, R35 ;  /* 0x000000ffff125224 */ /* 0x000fe400078e0223 */
[----:B------:R-:W-:Y:S01]  /*3c10*/  @P3 IMAD.MOV R19, RZ, RZ, R0 ;  /* 0x000000ffff133224 */ /* 0x000fe200078e0200 */
[----:B--2---:R-:W-:Y:S06]  /*3c20*/  @P0 BRA `(.L_x_63) ;  /* 0x0000000c00440947 */ /* 0x004fec0003800000 */
[----:B------:R-:W0:Y:S01]  /*3c30*/  LDCU.U8 UR4, c[0x0][0x3b8] ;  /* 0x00007700ff0477ac */ /* 0x000e220008000000 */
[----:B------:R-:W-:Y:S04]  /*3c40*/  BSSY.RECONVERGENT B0, `(.L_x_64) ;  /* 0x000000d000007945 */ /* 0x000fe80003800200 */
[----:B------:R-:W-:Y:S05]  /*3c50*/  @P1 BRA `(.L_x_65) ;  /* 0x00000000002c1947 */ /* 0x000fea0003800000 */
[----:B0-----:R-:W-:Y:S01]  /*3c60*/  UISETP.NE.AND UP0, UPT, UR4, URZ, UPT ;  /* 0x000000ff0400728c */ /* 0x001fe2000bf05270 */
[----:B------:R-:W-:Y:S01]  /*3c70*/  CS2R R16, SRZ ;  /* 0x0000000000107805 */ /* 0x000fe2000001ff00 */
[----:B------:R-:W0:Y:S07]  /*3c80*/  LDCU.64 UR6, c[0x0][0x390] ;  /* 0x00007200ff0677ac */ /* 0x000e2e0008000a00 */
[----:B------:R-:W-:Y:S05]  /*3c90*/  BRA.U UP0, `(.L_x_66) ;  /* 0x0000000100087547 */ /* 0x000fea000b800000 */
[----:B------:R-:W1:Y:S02]  /*3ca0*/  LDC.64 R16, c[0x0][0x3d0] ;  /* 0x0000f400ff107b82 */ /* 0x000e640000000a00 */
[----:B-1----:R-:W5:Y:S02]  /*3cb0*/  LDG.E.64 R16, desc[UR8][R16.64] ;  /* 0x0000000810107981 */ /* 0x002f64000c1e1b00 */
.L_x_66:
[----:B-----5:R-:W-:-:S04]  /*3cc0*/  IADD3 R2, P0, PT, R23, R16, RZ ;  /* 0x0000001017027210 */ /* 0x020fc80007f1e0ff */
[----:B------:R-:W-:Y:S02]  /*3cd0*/  LEA.HI.X.SX32 R17, R23, R17, 0x1, P0 ;  /* 0x0000001117117211 */ /* 0x000fe400000f0eff */
[----:B0-----:R-:W-:-:S04]  /*3ce0*/  LEA R16, P0, R2, UR6, 0x2 ;  /* 0x0000000602107c11 */ /* 0x001fc8000f8010ff */
[----:B------:R-:W-:-:S05]  /*3cf0*/  LEA.HI.X R17, R2, UR7, R17, 0x2, P0 ;  /* 0x0000000702117c11 */ /* 0x000fca00080f1411 */
[----:B------:R1:W-:Y:S04]  /*3d00*/  STG.E desc[UR8][R16.64], R12 ;  /* 0x0000000c10007986 */ /* 0x0003e8000c101908 */
.L_x_65:
[----:B0-----:R-:W-:Y:S05]  /*3d10*/  BSYNC.RECONVERGENT B0 ;  /* 0x0000000000007941 */ /* 0x001fea0003800200 */
.L_x_64:
[----:B------:R-:W-:Y:S01]  /*3d20*/  ISETP.NE.AND P0, PT, R3, 0xa, PT ;  /* 0x0000000a0300780c */ /* 0x000fe20003f05270 */
[----:B------:R-:W-:-:S12]  /*3d30*/  BSSY.RECONVERGENT B0, `(.L_x_67) ;  /* 0x000000d000007945 */ /* 0x000fd80003800200 */
[----:B------:R-:W-:Y:S05]  /*3d40*/  @P0 BRA `(.L_x_68) ;  /* 0x00000000002c0947 */ /* 0x000fea0003800000 */
[----:B------:R-:W-:Y:S01]  /*3d50*/  UISETP.NE.AND UP0, UPT, UR4, URZ, UPT ;  /* 0x000000ff0400728c */ /* 0x000fe2000bf05270 */
[----:B------:R-:W-:Y:S01]  /*3d60*/  CS2R R2, SRZ ;  /* 0x0000000000027805 */ /* 0x000fe2000001ff00 */
[----:B------:R-:W0:Y:S07]  /*3d70*/  LDCU.64 UR6, c[0x0][0x390] ;  /* 0x00007200ff0677ac */ /* 0x000e2e0008000a00 */
[----:B------:R-:W-:Y:S05]  /*3d80*/  BRA.U UP0, `(.L_x_69) ;  /* 0x0000000100087547 */ /* 0x000fea000b800000 */
[----:B------:R-:W2:Y:S02]  /*3d90*/  LDC.64 R2, c[0x0][0x3d0] ;  /* 0x0000f400ff027b82 */ /* 0x000ea40000000a00 */
[----:B--2---:R-:W5:Y:S02]  /*3da0*/  LDG.E.64 R2, desc[UR8][R2.64] ;  /* 0x0000000802027981 */ /* 0x004f64000c1e1b00 */
.L_x_69:
[----:B-1---5:R-:W-:-:S04]  /*3db0*/  IADD3 R12, P0, PT, R21, R2, RZ ;  /* 0x00000002150c7210 */ /* 0x022fc80007f1e0ff */
[----:B------:R-:W-:Y:S02]  /*3dc0*/  LEA.HI.X.SX32 R3, R21, R3, 0x1, P0 ;  /* 0x0000000315037211 */ /* 0x000fe400000f0eff */
[----:B0-----:R-:W-:-:S04]  /*3dd0*/  LEA R2, P0, R12, UR6, 0x2 ;  /* 0x000000060c027c11 */ /* 0x001fc8000f8010ff */
[----:B------:R-:W-:-:S05]  /*3de0*/  LEA.HI.X R3, R12, UR7, R3, 0x2, P0 ;  /* 0x000000070c037c11 */ /* 0x000fca00080f1403 */
[----:B------:R0:W-:Y:S04]  /*3df0*/  STG.E desc[UR8][R2.64], R56 ;  /* 0x0000003802007986 */ /* 0x0001e8000c101908 */
.L_x_68:
[----:B------:R-:W-:Y:S05]  /*3e00*/  BSYNC.RECONVERGENT B0 ;  /* 0x0000000000007941 */ /* 0x000fea0003800200 */
.L_x_67:
[----:B------:R-:W-:Y:S01]  /*3e10*/  ISETP.NE.AND P0, PT, R4, 0xa, PT ;  /* 0x0000000a0400780c */ /* 0x000fe20003f05270 */
[----:B------:R-:W-:-:S12]  /*3e20*/  BSSY.RECONVERGENT B0, `(.L_x_70) ;  /* 0x000000d000007945 */ /* 0x000fd80003800200 */
[----:B------:R-:W-:Y:S05]  /*3e30*/  @P0 BRA `(.L_x_71) ;  /* 0x00000000002c0947 */ /* 0x000fea0003800000 */
[----:B------:R-:W-:Y:S01]  /*3e40*/  UISETP.NE.AND UP0, UPT, UR4, URZ, UPT ;  /* 0x000000ff0400728c */ /* 0x000fe2000bf05270 */
[----:B0-----:R-:W-:Y:S01]  /*3e50*/  CS2R R2, SRZ ;  /* 0x0000000000027805 */ /* 0x001fe2000001ff00 */
[----:B------:R-:W0:Y:S07]  /*3e60*/  LDCU.64 UR6, c[0x0][0x390] ;  /* 0x00007200ff0677ac */ /* 0x000e2e0008000a00 */
[----:B------:R-:W-:Y:S05]  /*3e70*/  BRA.U UP0, `(.L_x_72) ;  /* 0x0000000100087547 */ /* 0x000fea000b800000 */
[----:B------:R-:W2:Y:S02]  /*3e80*/  LDC.64 R2, c[0x0][0x3d0] ;  /* 0x0000f400ff027b82 */ /* 0x000ea40000000a00 */
[----:B--2---:R-:W5:Y:S02]  /*3e90*/  LDG.E.64 R2, desc[UR8][R2.64] ;  /* 0x0000000802027981 */ /* 0x004f64000c1e1b00 */
.L_x_72:
[----:B-----5:R-:W-:-:S04]  /*3ea0*/  IADD3 R4, P0, PT, R28, R2, RZ ;  /* 0x000000021c047210 */ /* 0x020fc80007f1e0ff */
[----:B------:R-:W-:Y:S02]  /*3eb0*/  LEA.HI.X.SX32 R3, R28, R3, 0x1, P0 ;  /* 0x000000031c037211 */ /* 0x000fe400000f0eff */
[----:B0-----:R-:W-:-:S04]  /*3ec0*/  LEA R2, P0, R4, UR6, 0x2 ;  /* 0x0000000604027c11 */ /* 0x001fc8000f8010ff */
[----:B------:R-:W-:-:S05]  /*3ed0*/  LEA.HI.X R3, R4, UR7, R3, 0x2, P0 ;  /* 0x0000000704037c11 */ /* 0x000fca00080f1403 */
[----:B------:R2:W-:Y:S04]  /*3ee0*/  STG.E desc[UR8][R2.64], R55 ;  /* 0x0000003702007986 */ /* 0x0005e8000c101908 */
.L_x_71:
[----:B------:R-:W-:Y:S05]  /*3ef0*/  BSYNC.RECONVERGENT B0 ;  /* 0x0000000000007941 */ /* 0x000fea0003800200 */
.L_x_70:
[----:B------:R-:W-:Y:S01]  /*3f00*/  ISETP.NE.AND P0, PT, R5, 0xa, PT ;  /* 0x0000000a0500780c */ /* 0x000fe20003f05270 */
[----:B------:R-:W-:-:S12]  /*3f10*/  BSSY.RECONVERGENT B0, `(.L_x_73) ;  /* 0x000000d000007945 */ /* 0x000fd80003800200 */
[----:B------:R-:W-:Y:S05]  /*3f20*/  @P0 BRA `(.L_x_74) ;  /* 0x00000000002c0947 */ /* 0x000fea0003800000 */
[----:B------:R-:W-:Y:S01]  /*3f30*/  UISETP.NE.AND UP0, UPT, UR4, URZ, UPT ;  /* 0x000000ff0400728c */ /* 0x000fe2000bf05270 */
[----:B0-2---:R-:W-:Y:S01]  /*3f40*/  CS2R R2, SRZ ;  /* 0x0000000000027805 */ /* 0x005fe2000001ff00 */
[----:B------:R-:W0:Y:S07]  /*3f50*/  LDCU.64 UR6, c[0x0][0x390] ;  /* 0x00007200ff0677ac */ /* 0x000e2e0008000a00 */
[----:B------:R-:W-:Y:S05]  /*3f60*/  BRA.U UP0, `(.L_x_75) ;  /* 0x0000000100087547 */ /* 0x000fea000b800000 */
[----:B------:R-:W2:Y:S02]  /*3f70*/  LDC.64 R2, c[0x0][0x3d0] ;  /* 0x0000f400ff027b82 */ /* 0x000ea40000000a00 */
[----:B--2---:R-:W5:Y:S02]  /*3f80*/  LDG.E.64 R2, desc[UR8][R2.64] ;  /* 0x0000000802027981 */ /* 0x004f64000c1e1b00 */
.L_x_75:
[----:B-----5:R-:W-:-:S04]  /*3f90*/  IADD3 R4, P0, PT, R29, R2, RZ ;  /* 0x000000021d047210 */ /* 0x020fc80007f1e0ff */
[----:B------:R-:W-:Y:S02]  /*3fa0*/  LEA.HI.X.SX32 R3, R29, R3, 0x1, P0 ;  /* 0x000000031d037211 */ /* 0x000fe400000f0eff */
[----:B0-----:R-:W-:-:S04]  /*3fb0*/  LEA R2, P0, R4, UR6, 0x2 ;  /* 0x0000000604027c11 */ /* 0x001fc8000f8010ff */
[----:B------:R-:W-:-:S05]  /*3fc0*/  LEA.HI.X R3, R4, UR7, R3, 0x2, P0 ;  /* 0x0000000704037c11 */ /* 0x000fca00080f1403 */
[----:B------:R3:W-:Y:S04]  /*3fd0*/  STG.E desc[UR8][R2.64], R54 ;  /* 0x0000003602007986 */ /* 0x0007e8000c101908 */
.L_x_74:
[----:B------:R-:W-:Y:S05]  /*3fe0*/  BSYNC.RECONVERGENT B0 ;  /* 0x0000000000007941 */ /* 0x000fea0003800200 */
.L_x_73:
[----:B------:R-:W-:Y:S01]  /*3ff0*/  ISETP.NE.AND P0, PT, R6, 0xa, PT ;  /* 0x0000000a0600780c */ /* 0x000fe20003f05270 */
[----:B------:R-:W-:-:S12]  /*4000*/  BSSY.RECONVERGENT B0, `(.L_x_76) ;  /* 0x000000d000007945 */ /* 0x000fd80003800200 */
[----:B------:R-:W-:Y:S05]  /*4010*/  @P0 BRA `(.L_x_77) ;  /* 0x00000000002c0947 */ /* 0x000fea0003800000 */
[----:B------:R-:W-:Y:S01]  /*4020*/  UISETP.NE.AND UP0, UPT, UR4, URZ, UPT ;  /* 0x000000ff0400728c */ /* 0x000fe2000bf05270 */
[----:B0-23--:R-:W-:Y:S01]  /*4030*/  CS2R R2, SRZ ;  /* 0x0000000000027805 */ /* 0x00dfe2000001ff00 */
[----:B------:R-:W0:Y:S07]  /*4040*/  LDCU.64 UR6, c[0x0][0x390] ;  /* 0x00007200ff0677ac */ /* 0x000e2e0008000a00 */
[----:B------:R-:W-:Y:S05]  /*4050*/  BRA.U UP0, `(.L_x_78) ;  /* 0x0000000100087547 */ /* 0x000fea000b800000 */
[----:B------:R-:W2:Y:S02]  /*4060*/  LDC.64 R2, c[0x0][0x3d0] ;  /* 0x0000f400ff027b82 */ /* 0x000ea40000000a00 */
[----:B--2---:R-:W5:Y:S02]  /*4070*/  LDG.E.64 R2, desc[UR8][R2.64] ;  /* 0x0000000802027981 */ /* 0x004f64000c1e1b00 */
.L_x_78:
[----:B-----5:R-:W-:-:S04]  /*4080*/  IADD3 R4, P0, PT, R30, R2, RZ ;  /* 0x000000021e047210 */ /* 0x020fc80007f1e0ff */
[----:B------:R-:W-:Y:S02]  /*4090*/  LEA.HI.X.SX32 R3, R30, R3, 0x1, P0 ;  /* 0x000000031e037211 */ /* 0x000fe400000f0eff */
[----:B0-----:R-:W-:-:S04]  /*40a0*/  LEA R2, P0, R4, UR6, 0x2 ;  /* 0x0000000604027c11 */ /* 0x001fc8000f8010ff */
[----:B------:R-:W-:-:S05]  /*40b0*/  LEA.HI.X R3, R4, UR7, R3, 0x2, P0 ;  /* 0x0000000704037c11 */ /* 0x000fca00080f1403 */
[----:B------:R4:W-:Y:S04]  /*40c0*/  STG.E desc[UR8][R2.64], R53 ;  /* 0x0000003502007986 */ /* 0x0009e8000c101908 */
.L_x_77:
[----:B------:R-:W-:Y:S05]  /*40d0*/  BSYNC.RECONVERGENT B0 ;  /* 0x0000000000007941 */ /* 0x000fea0003800200 */
.L_x_76:
[----:B------:R-:W-:Y:S01]  /*40e0*/  ISETP.NE.AND P0, PT, R7, 0xa, PT ;  /* 0x0000000a0700780c */ /* 0x000fe20003f05270 */
[----:B------:R-:W-:-:S12]  /*40f0*/  BSSY.RECONVERGENT B0, `(.L_x_79) ;  /* 0x000000d000007945 */ /* 0x000fd80003800200 */
[----:B------:R-:W-:Y:S05]  /*4100*/  @P0 BRA `(.L_x_80) ;  /* 0x00000000002c0947 */ /* 0x000fea0003800000 */
[----:B------:R-:W-:Y:S01]  /*4110*/  UISETP.NE.AND UP0, UPT, UR4, URZ, UPT ;  /* 0x000000ff0400728c */ /* 0x000fe2000bf05270 */
[----:B0-234-:R-:W-:Y:S01]  /*4120*/  CS2R R2, SRZ ;  /* 0x0000000000027805 */ /* 0x01dfe2000001ff00 */
[----:B------:R-:W0:Y:S07]  /*4130*/  LDCU.64 UR6, c[0x0][0x390] ;  /* 0x00007200ff0677ac */ /* 0x000e2e0008000a00 */
[----:B------:R-:W-:Y:S05]  /*4140*/  BRA.U UP0, `(.L_x_81) ;  /* 0x0000000100087547 */ /* 0x000fea000b800000 */
[----:B------:R-:W2:Y:S02]  /*4150*/  LDC.64 R2, c[0x0][0x3d0] ;  /* 0x0000f400ff027b82 */ /* 0x000ea40000000a00 */
[----:B--2---:R-:W5:Y:S02]  /*4160*/  LDG.E.64 R2, desc[UR8][R2.64] ;  /* 0x0000000802027981 */ /* 0x004f64000c1e1b00 */
.L_x_81:
[----:B-----5:R-:W-:-:S04]  /*4170*/  IADD3 R4, P0, PT, R31, R2, RZ ;  /* 0x000000021f047210 */ /* 0x020fc80007f1e0ff */
[----:B------:R-:W-:Y:S02]  /*4180*/  LEA.HI.X.SX32 R3, R31, R3, 0x1, P0 ;  /* 0x000000031f037211 */ /* 0x000fe400000f0eff */
[----:B0-----:R-:W-:-:S04]  /*4190*/  LEA R2, P0, R4, UR6, 0x2 ;  /* 0x0000000604027c11 */ /* 0x001fc8000f8010ff */
[----:B------:R-:W-:-:S05]  /*41a0*/  LEA.HI.X R3, R4, UR7, R3, 0x2, P0 ;  /* 0x0000000704037c11 */ /* 0x000fca00080f1403 */
[----:B------:R0:W-:Y:S04]  /*41b0*/  STG.E desc[UR8][R2.64], R52 ;  /* 0x0000003402007986 */ /* 0x0001e8000c101908 */
.L_x_80:
[----:B------:R-:W-:Y:S05]  /*41c0*/  BSYNC.RECONVERGENT B0 ;  /* 0x0000000000007941 */ /* 0x000fea0003800200 */
.L_x_79:
        /* <DEDUP_REMOVED lines=9> */
.L_x_84:
[----:B-----5:R-:W-:-:S04]  /*4260*/  IADD3 R4, P0, PT, R32, R2, RZ ;  /* 0x0000000220047210 */ /* 0x020fc80007f1e0ff */
[----:B------:R-:W-:Y:S02]  /*4270*/  LEA.HI.X.SX32 R3, R32, R3, 0x1, P0 ;  /* 0x0000000320037211 */ /* 0x000fe400000f0eff */
[----:B0-----:R-:W-:-:S04]  /*4280*/  LEA R2, P0, R4, UR6, 0x2 ;  /* 0x0000000604027c11 */ /* 0x001fc8000f8010ff */
[----:B------:R-:W-:-:S05]  /*4290*/  LEA.HI.X R3, R4, UR7, R3, 0x2, P0 ;  /* 0x0000000704037c11 */ /* 0x000fca00080f1403 */
[----:B------:R0:W-:Y:S04]  /*42a0*/  STG.E desc[UR8][R2.64], R43 ;  /* 0x0000002b02007986 */ /* 0x0001e8000c101908 */
.L_x_83:
[----:B------:R-:W-:Y:S05]  /*42b0*/  BSYNC.RECONVERGENT B0 ;  /* 0x0000000000007941 */ /* 0x000fea0003800200 */
.L_x_82:
        /* <DEDUP_REMOVED lines=9> */
.L_x_87:
[----:B-----5:R-:W-:-:S04]  /*4350*/  IADD3 R4, P0, PT, R0, R2, RZ ;  /* 0x0000000200047210 */ /* 0x020fc80007f1e0ff */
[----:B------:R-:W-:Y:S02]  /*4360*/  LEA.HI.X.SX32 R3, R0, R3, 0x1, P0 ;  /* 0x0000000300037211 */ /* 0x000fe400000f0eff */
[----:B0-----:R-:W-:-:S04]  /*4370*/  LEA R2, P0, R4, UR6, 0x2 ;  /* 0x0000000604027c11 */ /* 0x001fc8000f8010ff */
[----:B------:R-:W-:-:S05]  /*4380*/  LEA.HI.X R3, R4, UR7, R3, 0x2, P0 ;  /* 0x0000000704037c11 */ /* 0x000fca00080f1403 */
[----:B------:R0:W-:Y:S04]  /*4390*/  STG.E desc[UR8][R2.64], R42 ;  /* 0x0000002a02007986 */ /* 0x0001e8000c101908 */
.L_x_86:
[----:B------:R-:W-:Y:S05]  /*43a0*/  BSYNC.RECONVERGENT B0 ;  /* 0x0000000000007941 */ /* 0x000fea0003800200 */
.L_x_85:
        /* <DEDUP_REMOVED lines=9> */
.L_x_90:
[----:B-----5:R-:W-:-:S04]  /*4440*/  IADD3 R0, P0, PT, R19, R2, RZ ;  /* 0x0000000213007210 */ /* 0x020fc80007f1e0ff */
[----:B------:R-:W-:Y:S02]  /*4450*/  LEA.HI.X.SX32 R3, R19, R3, 0x1, P0 ;  /* 0x0000000313037211 */ /* 0x000fe400000f0eff */
[----:B0-----:R-:W-:-:S04]  /*4460*/  LEA R2, P0, R0, UR6, 0x2 ;  /* 0x0000000600027c11 */ /* 0x001fc8000f8010ff */
[----:B------:R-:W-:-:S05]  /*4470*/  LEA.HI.X R3, R0, UR7, R3, 0x2, P0 ;  /* 0x0000000700037c11 */ /* 0x000fca00080f1403 */
[----:B------:R0:W-:Y:S04]  /*4480*/  STG.E desc[UR8][R2.64], R41 ;  /* 0x0000002902007986 */ /* 0x0001e8000c101908 */
.L_x_89:
[----:B------:R-:W-:Y:S05]  /*4490*/  BSYNC.RECONVERGENT B0 ;  /* 0x0000000000007941 */ /* 0x000fea0003800200 */
.L_x_88:
        /* <DEDUP_REMOVED lines=9> */
.L_x_93:
[----:B-----5:R-:W-:-:S04]  /*4530*/  IADD3 R0, P0, PT, R33, R2, RZ ;  /* 0x0000000221007210 */ /* 0x020fc80007f1e0ff */
[----:B------:R-:W-:Y:S02]  /*4540*/  LEA.HI.X.SX32 R3, R33, R3, 0x1, P0 ;  /* 0x0000000321037211 */ /* 0x000fe400000f0eff */
[----:B0-----:R-:W-:-:S04]  /*4550*/  LEA R2, P0, R0, UR6, 0x2 ;  /* 0x0000000600027c11 */ /* 0x001fc8000f8010ff */
[----:B------:R-:W-:-:S05]  /*4560*/  LEA.HI.X R3, R0, UR7, R3, 0x2, P0 ;  /* 0x0000000700037c11 */ /* 0x000fca00080f1403 */
[----:B------:R0:W-:Y:S04]  /*4570*/  STG.E desc[UR8][R2.64], R40 ;  /* 0x0000002802007986 */ /* 0x0001e8000c101908 */
.L_x_92:
[----:B------:R-:W-:Y:S05]  /*4580*/  BSYNC.RECONVERGENT B0 ;  /* 0x0000000000007941 */ /* 0x000fea0003800200 */
.L_x_91:
        /* <DEDUP_REMOVED lines=9> */
.L_x_96:
[----:B-----5:R-:W-:-:S04]  /*4620*/  IADD3 R0, P0, PT, R34, R2, RZ ;  /* 0x0000000222007210 */ /* 0x020fc80007f1e0ff */
[----:B------:R-:W-:Y:S02]  /*4630*/  LEA.HI.X.SX32 R3, R34, R3, 0x1, P0 ;  /* 0x0000000322037211 */ /* 0x000fe400000f0eff */
[----:B0-----:R-:W-:-:S04]  /*4640*/  LEA R2, P0, R0, UR6, 0x2 ;  /* 0x0000000600027c11 */ /* 0x001fc8000f8010ff */
[----:B------:R-:W-:-:S05]  /*4650*/  LEA.HI.X R3, R0, UR7, R3, 0x2, P0 ;  /* 0x0000000700037c11 */ /* 0x000fca00080f1403 */
[----:B------:R0:W-:Y:S04]  /*4660*/  STG.E desc[UR8][R2.64], R38 ;  /* 0x0000002602007986 */ /* 0x0001e8000c101908 */
.L_x_95:
[----:B------:R-:W-:Y:S05]  /*4670*/  BSYNC.RECONVERGENT B0 ;  /* 0x0000000000007941 */ /* 0x000fea0003800200 */
.L_x_94:
        /* <DEDUP_REMOVED lines=9> */
.L_x_99:
[----:B-----5:R-:W-:-:S04]  /*4710*/  IADD3 R0, P0, PT, R14, R2, RZ ;  /* 0x000000020e007210 */ /* 0x020fc80007f1e0ff */
[----:B------:R-:W-:Y:S02]  /*4720*/  LEA.HI.X.SX32 R3, R14, R3, 0x1, P0 ;  /* 0x000000030e037211 */ /* 0x000fe400000f0eff */
[----:B0-----:R-:W-:-:S04]  /*4730*/  LEA R2, P0, R0, UR6, 0x2 ;  /* 0x0000000600027c11 */ /* 0x001fc8000f8010ff */
[----:B------:R-:W-:-:S05]  /*4740*/  LEA.HI.X R3, R0, UR7, R3, 0x2, P0 ;  /* 0x0000000700037c11 */ /* 0x000fca00080f1403 */
[----:B------:R0:W-:Y:S04]  /*4750*/  STG.E desc[UR8][R2.64], R37 ;  /* 0x0000002502007986 */ /* 0x0001e8000c101908 */
.L_x_98:
[----:B------:R-:W-:Y:S05]  /*4760*/  BSYNC.RECONVERGENT B0 ;  /* 0x0000000000007941 */ /* 0x000fea0003800200 */
.L_x_97:
        /* <DEDUP_REMOVED lines=9> */
.L_x_102:
[----:B-----5:R-:W-:-:S04]  /*4800*/  IADD3 R0, P0, PT, R35, R2, RZ ;  /* 0x0000000223007210 */ /* 0x020fc80007f1e0ff */
[----:B------:R-:W-:Y:S02]  /*4810*/  LEA.HI.X.SX32 R3, R35, R3, 0x1, P0 ;  /* 0x0000000323037211 */ /* 0x000fe400000f0eff */
[----:B0-----:R-:W-:-:S04]  /*4820*/  LEA R2, P0, R0, UR6, 0x2 ;  /* 0x0000000600027c11 */ /* 0x001fc8000f8010ff */
[----:B------:R-:W-:-:S05]  /*4830*/  LEA.HI.X R3, R0, UR7, R3, 0x2, P0 ;  /* 0x0000000700037c11 */ /* 0x000fca00080f1403 */
[----:B------:R0:W-:Y:S04]  /*4840*/  STG.E desc[UR8][R2.64], R36 ;  /* 0x0000002402007986 */ /* 0x0001e8000c101908 */
.L_x_101:
[----:B------:R-:W-:Y:S05]  /*4850*/  BSYNC.RECONVERGENT B0 ;  /* 0x0000000000007941 */ /* 0x000fea0003800200 */
.L_x_100:
[----:B------:R-:W-:-:S13]  /*4860*/  ISETP.NE.AND P0, PT, R27, 0xa, PT ;  /* 0x0000000a1b00780c */ /* 0x000fda0003f05270 */
[----:B------:R-:W-:Y:S05]  /*4870*/  @P0 EXIT ;  /* 0x000000000000094d */ /* 0x000fea0003800000 */
[----:B------:R-:W-:Y:S01]  /*4880*/  UISETP.NE.AND UP0, UPT, UR4, URZ, UPT ;  /* 0x000000ff0400728c */ /* 0x000fe2000bf05270 */
[----:B0-234-:R-:W-:-:S08]  /*4890*/  CS2R R2, SRZ ;  /* 0x0000000000027805 */ /* 0x01dfd0000001ff00 */
[----:B------:R-:W-:Y:S05]  /*48a0*/  BRA.U UP0, `(.L_x_103) ;  /* 0x0000000100087547 */ /* 0x000fea000b800000 */
[----:B------:R-:W0:Y:S02]  /*48b0*/  LDC.64 R2, c[0x0][0x3d0] ;  /* 0x0000f400ff027b82 */ /* 0x000e240000000a00 */
[----:B0-----:R-:W5:Y:S02]  /*48c0*/  LDG.E.64 R2, desc[UR8][R2.64] ;  /* 0x0000000802027981 */ /* 0x001f64000c1e1b00 */
.L_x_103:
[----:B------:R-:W0:Y:S01]  /*48d0*/  LDCU.64 UR4, c[0x0][0x390] ;  /* 0x00007200ff0477ac */ /* 0x000e220008000a00 */
[----:B-----5:R-:W-:-:S04]  /*48e0*/  IADD3 R0, P0, PT, R18, R2, RZ ;  /* 0x0000000212007210 */ /* 0x020fc80007f1e0ff */
[----:B------:R-:W-:Y:S02]  /*48f0*/  LEA.HI.X.SX32 R3, R18, R3, 0x1, P0 ;  /* 0x0000000312037211 */ /* 0x000fe400000f0eff */
[----:B0-----:R-:W-:-:S04]  /*4900*/  LEA R2, P0, R0, UR4, 0x2 ;  /* 0x0000000400027c11 */ /* 0x001fc8000f8010ff */
[----:B------:R-:W-:-:S05]  /*4910*/  LEA.HI.X R3, R0, UR5, R3, 0x2, P0 ;  /* 0x0000000500037c11 */ /* 0x000fca00080f1403 */
[----:B------:R-:W-:Y:S01]  /*4920*/  STG.E desc[UR8][R2.64], R15 ;  /* 0x0000000f02007986 */ /* 0x000fe2000c101908 */
[----:B------:R-:W-:Y:S05]  /*4930*/  EXIT ;  /* 0x000000000000794d */ /* 0x000fea0003800000 */
.L_x_63:
[----:B------:R-:W-:Y:S01]  /*4940*/  BAR.SYNC.DEFER_BLOCKING 0x0 ;  /* 0x0000000000007b1d */ /* 0x000fe20000010000 */
[----:B------:R-:W-:Y:S02]  /*4950*/  ISETP.NE.AND P3, PT, R2, 0xa, PT ;  /* 0x0000000a0200780c */ /* 0x000fe40003f65270 */
[----:B------:R-:W-:Y:S02]  /*4960*/  ISETP.NE.AND P4, PT, R3, 0xa, PT ;  /* 0x0000000a0300780c */ /* 0x000fe40003f85270 */
[----:B------:R-:W-:Y:S02]  /*4970*/  ISETP.NE.AND P5, PT, R4, 0xa, PT ;  /* 0x0000000a0400780c */ /* 0x000fe40003fa5270 */
[----:B------:R-:W-:Y:S02]  /*4980*/  ISETP.NE.AND P6, PT, R5, 0xa, PT ;  /* 0x0000000a0500780c */ /* 0x000fe40003fc5270 */
[----:B------:R-:W-:Y:S02]  /*4990*/  ISETP.NE.AND P0, PT, R6, 0xa, PT ;  /* 0x0000000a0600780c */ /* 0x000fe40003f05270 */
[----:B------:R-:W-:-:S02]  /*49a0*/  ISETP.NE.AND P1, PT, R7, 0xa, PT ;  /* 0x0000000a0700780c */ /* 0x000fc40003f25270 */
[----:B------:R-:W-:Y:S01]  /*49b0*/  ISETP.NE.AND P2, PT, R8, 0xa, PT ;  /* 0x0000000a0800780c */ /* 0x000fe20003f45270 */
[--C-:B------:R-:W-:Y:S02]  /*49c0*/  @!P3 IMAD.IADD R2, R23, 0x1, -R17.reuse ;  /* 0x000000011702b824 */ /* 0x100fe400078e0a11 */
[--C-:B------:R-:W-:Y:S02]  /*49d0*/  @!P4 IMAD.IADD R21, R21, 0x1, -R17.reuse ;  /* 0x000000011515c824 */ /* 0x100fe400078e0a11 */
[--C-:B------:R-:W-:Y:S01]  /*49e0*/  @!P5 IMAD.IADD R28, R28, 0x1, -R17.reuse ;  /* 0x000000011c1cd824 */ /* 0x100fe200078e0a11 */
[----:B------:R-:W-:Y:S01]  /*49f0*/  @!P3 LEA R3, R2, UR4, 0x2 ;  /* 0x000000040203bc11 */ /* 0x000fe2000f8e10ff */
[--C-:B------:R-:W-:Y:S01]  /*4a00*/  @!P6 IMAD.IADD R29, R29, 0x1, -R17.reuse ;  /* 0x000000011d1de824 */ /* 0x100fe200078e0a11 */
[----:B------:R-:W-:Y:S01]  /*4a10*/  @!P4 LEA R21, R21, UR4, 0x2 ;  /* 0x000000041515cc11 */ /* 0x000fe2000f8e10ff */
[--C-:B------:R-:W-:Y:S01]  /*4a20*/  @!P0 IMAD.IADD R30, R30, 0x1, -R17.reuse ;  /* 0x000000011e1e8824 */ /* 0x100fe200078e0a11 */
[----:B------:R-:W-:Y:S01]  /*4a30*/  @!P5 LEA R28, R28, UR4, 0x2 ;  /* 0x000000041c1cdc11 */ /* 0x000fe2000f8e10ff */
[--C-:B------:R-:W-:Y:S01]  /*4a40*/  @!P1 IMAD.IADD R31, R31, 0x1, -R17.reuse ;  /* 0x000000011f1f9824 */ /* 0x100fe200078e0a11 */
[----:B------:R-:W-:Y:S01]  /*4a50*/  @!P6 LEA R29, R29, UR4, 0x2 ;  /* 0x000000041d1dec11 */ /* 0x000fe2000f8e10ff */
[----:B------:R-:W-:Y:S01]  /*4a60*/  @!P2 IMAD.IADD R32, R32, 0x1, -R17 ;  /* 0x000000012020a824 */ /* 0x000fe200078e0a11 */
[----:B------:R-:W-:Y:S01]  /*4a70*/  @!P0 LEA R30, R30, UR4, 0x2 ;  /* 0x000000041e1e8c11 */ /* 0x000fe2000f8e10ff */
[----:B------:R0:W-:Y:S01]  /*4a80*/  @!P3 STS [R3], R12 ;  /* 0x0000000c0300b388 */ /* 0x0001e20000000800 */
[----:B------:R-:W-:-:S02]  /*4a90*/  @!P1 LEA R31, R31, UR4, 0x2 ;  /* 0x000000041f1f9c11 */ /* 0x000fc4000f8e10ff */
[----:B------:R-:W-:Y:S01]  /*4aa0*/  ISETP.NE.AND P3, PT, R9, 0xa, PT ;  /* 0x0000000a0900780c */ /* 0x000fe20003f65270 */
[----:B------:R1:W-:Y:S01]  /*4ab0*/  @!P4 STS [R21], R56 ;  /* 0x000000381500c388 */ /* 0x0003e20000000800 */
[----:B------:R-:W-:Y:S02]  /*4ac0*/  @!P2 LEA R32, R32, UR4, 0x2 ;  /* 0x000000042020ac11 */ /* 0x000fe4000f8e10ff */
[----:B------:R-:W-:Y:S01]  /*4ad0*/  ISETP.NE.AND P4, PT, R10, 0xa, PT ;  /* 0x0000000a0a00780c */ /* 0x000fe20003f85270 */
[----:B------:R1:W-:Y:S01]  /*4ae0*/  @!P5 STS [R28], R55 ;  /* 0x000000371c00d388 */ /* 0x0003e20000000800 */
[----:B------:R-:W-:-:S03]  /*4af0*/  ISETP.NE.AND P5, PT, R11, 0xa, PT ;  /* 0x0000000a0b00780c */ /* 0x000fc60003fa5270 */
[----:B------:R1:W-:Y:S01]  /*4b00*/  @!P6 STS [R29], R54 ;  /* 0x000000361d00e388 */ /* 0x0003e20000000800 */
[----:B------:R-:W-:-:S03]  /*4b10*/  ISETP.NE.AND P6, PT, R24, 0xa, PT ;  /* 0x0000000a1800780c */ /* 0x000fc60003fc5270 */
[----:B------:R1:W-:Y:S01]  /*4b20*/  @!P0 STS [R30], R53 ;  /* 0x000000351e008388 */ /* 0x0003e20000000800 */
[----:B------:R-:W-:Y:S01]  /*4b30*/  ISETP.NE.AND P0, PT, R25, 0xa, PT ;  /* 0x0000000a1900780c */ /* 0x000fe20003f05270 */
[--C-:B------:R-:W-:Y:S02]  /*4b40*/  @!P3 IMAD.IADD R0, R0, 0x1, -R17.reuse ;  /* 0x000000010000b824 */ /* 0x100fe400078e0a11 */
[----:B------:R1:W-:Y:S01]  /*4b50*/  @!P1 STS [R31], R52 ;  /* 0x000000341f009388 */ /* 0x0003e20000000800 */
[----:B------:R-:W-:Y:S01]  /*4b60*/  ISETP.NE.AND P1, PT, R26, 0xa, PT ;  /* 0x0000000a1a00780c */ /* 0x000fe20003f25270 */
[--C-:B------:R-:W-:Y:S01]  /*4b70*/  @!P4 IMAD.IADD R19, R19, 0x1, -R17.reuse ;  /* 0x000000011313c824 */ /* 0x100fe200078e0a11 */
[----:B0-----:R-:W-:Y:S01]  /*4b80*/  @!P3 LEA R3, R0, UR4, 0x2 ;  /* 0x000000040003bc11 */ /* 0x001fe2000f8e10ff */
[----:B------:R1:W-:Y:S01]  /*4b90*/  @!P2 STS [R32], R43 ;  /* 0x0000002b2000a388 */ /* 0x0003e20000000800 */
[----:B------:R-:W-:Y:S01]  /*4ba0*/  ISETP.NE.AND P2, PT, R27, 0xa, PT ;  /* 0x0000000a1b00780c */ /* 0x000fe20003f45270 */
[--C-:B------:R-:W-:Y:S01]  /*4bb0*/  @!P5 IMAD.IADD R33, R33, 0x1, -R17.reuse ;  /* 0x000000012121d824 */ /* 0x100fe200078e0a11 */
[----:B------:R-:W-:Y:S01]  /*4bc0*/  @!P4 LEA R0, R19, UR4, 0x2 ;  /* 0x000000041300cc11 */ /* 0x000fe2000f8e10ff */
[--C-:B------:R-:W-:Y:S01]  /*4bd0*/  @!P6 IMAD.IADD R34, R34, 0x1, -R17.reuse ;  /* 0x000000012222e824 */ /* 0x100fe200078e0a11 */
[----:B------:R1:W-:Y:S01]  /*4be0*/  @!P3 STS [R3], R42 ;  /* 0x0000002a0300b388 */ /* 0x0003e20000000800 */
[----:B------:R-:W-:Y:S01]  /*4bf0*/  @!P0 IMAD.IADD R14, R14, 0x1, -R17 ;  /* 0x000000010e0e8824 */ /* 0x000fe200078e0a11 */
[----:B------:R-:W-:-:S02]  /*4c00*/  @!P5 LEA R33, R33, UR4, 0x2 ;  /* 0x000000042121dc11 */ /* 0x000fc4000f8e10ff */
[----:B------:R-:W-:Y:S01]  /*4c10*/  @!P6 LEA R5, R34, UR4, 0x2 ;  /* 0x000000042205ec11 */ /* 0x000fe2000f8e10ff */
[--C-:B------:R-:W-:Y:S01]  /*4c20*/  @!P1 IMAD.IADD R35, R35, 0x1, -R17.reuse ;  /* 0x0000000123239824 */ /* 0x100fe200078e0a11 */
[----:B------:R-:W-:Y:S01]  /*4c30*/  @!P0 LEA R14, R14, UR4, 0x2 ;  /* 0x000000040e0e8c11 */ /* 0x000fe2000f8e10ff */
[----:B------:R1:W-:Y:S01]  /*4c40*/  @!P4 STS [R0], R41 ;  /* 0x000000290000c388 */ /* 0x0003e20000000800 */
[----:B------:R-:W-:Y:S01]  /*4c50*/  ISETP.GE.AND P3, PT, R13, R16, PT ;  /* 0x000000100d00720c */ /* 0x000fe20003f66270 */
[----:B------:R-:W-:Y:S01]  /*4c60*/  @!P2 IMAD.IADD R18, R18, 0x1, -R17 ;  /* 0x000000011212a824 */ /* 0x000fe200078e0a11 */
[----:B------:R-:W-:Y:S01]  /*4c70*/  @!P1 LEA R35, R35, UR4, 0x2 ;  /* 0x0000000423239c11 */ /* 0x000fe2000f8e10ff */
[----:B------:R1:W-:Y:S03]  /*4c80*/  @!P5 STS [R33], R40 ;  /* 0x000000282100d388 */ /* 0x0003e60000000800 */
[----:B------:R-:W-:Y:S01]  /*4c90*/  @!P2 LEA R18, R18, UR4, 0x2 ;  /* 0x000000041212ac11 */ /* 0x000fe2000f8e10ff */
[----:B------:R1:W-:Y:S04]  /*4ca0*/  @!P6 STS [R5], R38 ;  /* 0x000000260500e388 */ /* 0x0003e80000000800 */
[----:B------:R1:W-:Y:S04]  /*4cb0*/  @!P0 STS [R14], R37 ;  /* 0x000000250e008388 */ /* 0x0003e80000000800 */
[----:B------:R1:W-:Y:S04]  /*4cc0*/  @!P1 STS [R35], R36 ;  /* 0x0000002423009388 */ /* 0x0003e80000000800 */
[----:B------:R1:W-:Y:S01]  /*4cd0*/  @!P2 STS [R18], R15 ;  /* 0x0000000f1200a388 */ /* 0x0003e20000000800 */
[----:B------:R-:W-:Y:S06]  /*4ce0*/  BAR.SYNC.DEFER_BLOCKING 0x0 ;  /* 0x0000000000007b1d */ /* 0x000fec0000010000 */
[----:B------:R-:W-:Y:S05]  /*4cf0*/  @P3 EXIT ;  /* 0x000000000000394d */ /* 0x000fea0003800000 */
[----:B-1----:R-:W-:Y:S01]  /*4d00*/  LOP3.LUT R3, RZ, R13, RZ, 0x33, !PT ;  /* 0x0000000dff037212 */ /* 0x002fe200078e33ff */
[----:B------:R-:W0:Y:S01]  /*4d10*/  LDCU.U8 UR6, c[0x0][0x3b8] ;  /* 0x00007700ff0677ac */ /* 0x000e220008000000 */
[----:B------:R-:W-:Y:S03]  /*4d20*/  BSSY.RECONVERGENT B0, `(.L_x_104) ;  /* 0x000001e000007945 */ /* 0x000fe60003800200 */
[----:B------:R-:W-:Y:S01]  /*4d30*/  IMAD.IADD R0, R3, 0x1, R16 ;  /* 0x0000000103007824 */ /* 0x000fe200078e0210 */
[----:B------:R-:W1:Y:S04]  /*4d40*/  LDCU.64 UR10, c[0x0][0x390] ;  /* 0x00007200ff0a77ac */ /* 0x000e680008000a00 */
[----:B------:R-:W-:-:S02]  /*4d50*/  LOP3.LUT R2, R0, 0x600, RZ, 0xc0, !PT ;  /* 0x0000060000027812 */ /* 0x000fc400078ec0ff */
[----:B------:R-:W-:Y:S02]  /*4d60*/  ISETP.GE.U32.AND P1, PT, R0, 0x600, PT ;  /* 0x000006000000780c */ /* 0x000fe40003f26070 */
[----:B------:R-:W-:-:S13]  /*4d70*/  ISETP.NE.AND P0, PT, R2, 0x600, PT ;  /* 0x000006000200780c */ /* 0x000fda0003f05270 */
[----:B01----:R-:W-:Y:S05]  /*4d80*/  @!P0 BRA `(.L_x_105) ;  /* 0x00000000005c8947 */ /* 0x003fea0003800000 */
[----:B------:R-:W-:Y:S01]  /*4d90*/  LEA.HI R0, R0, 0x1, RZ, 0x17 ;  /* 0x0000000100007811 */ /* 0x000fe200078fb8ff */
[C---:B------:R-:W-:Y:S01]  /*4da0*/  IMAD.IADD R7, R13.reuse, 0x1, R17 ;  /* 0x000000010d077824 */ /* 0x040fe200078e0211 */
[----:B------:R-:W-:Y:S02]  /*4db0*/  LEA R6, R13, UR4, 0x2 ;  /* 0x000000040d067c11 */ /* 0x000fe4000f8e10ff */
[----:B------:R-:W-:Y:S01]  /*4dc0*/  ISETP.NE.AND P2, PT, RZ, UR6, PT ;  /* 0x00000006ff007c0c */ /* 0x000fe2000bf45270 */
[C---:B------:R-:W-:Y:S01]  /*4dd0*/  IMAD.SHL.U32 R2, R0.reuse, 0x200, RZ ;  /* 0x0000020000027824 */ /* 0x040fe200078e00ff */
[----:B------:R-:W-:-:S04]  /*4de0*/  LOP3.LUT R0, R0, 0x3, RZ, 0xc0, !PT ;  /* 0x0000000300007812 */ /* 0x000fc800078ec0ff */
[----:B------:R-:W-:Y:S01]  /*4df0*/  LOP3.LUT R2, R2, 0x600, RZ, 0xc0, !PT ;  /* 0x0000060002027812 */ /* 0x000fe200078ec0ff */
[----:B------:R-:W-:-:S04]  /*4e00*/  IMAD.MOV R0, RZ, RZ, -R0 ;  /* 0x000000ffff007224 */ /* 0x000fc800078e0a00 */
[----:B------:R-:W-:-:S07]  /*4e10*/  IMAD.IADD R13, R13, 0x1, R2 ;  /* 0x000000010d0d7824 */ /* 0x000fce00078e0202 */
.L_x_106:
[----:B0-----:R-:W0:Y:S01]  /*4e20*/  @!P2 LDC.64 R4, c[0x0][0x3d0] ;  /* 0x0000f400ff04ab82 */ /* 0x001e220000000a00 */
[----:B------:R-:W-:Y:S01]  /*4e30*/  CS2R R2, SRZ ;  /* 0x0000000000027805 */ /* 0x000fe2000001ff00 */
[----:B------:R1:W2:Y:S05]  /*4e40*/  LDS R9, [R6] ;  /* 0x0000000006097984 */ /* 0x0002aa0000000800 */
[----:B0-----:R-:W3:Y:S01]  /*4e50*/  @!P2 LDG.E.64 R2, desc[UR8][R4.64] ;  /* 0x000000080402a981 */ /* 0x001ee2000c1e1b00 */
[----:B------:R-:W-:Y:S02]  /*4e60*/  VIADD R0, R0, 0x1 ;  /* 0x0000000100007836 */ /* 0x000fe40000000000 */
[----:B-1----:R-:W-:Y:S01]  /*4e70*/  VIADD R6, R6, 0x800 ;  /* 0x0000080006067836 */ /* 0x002fe20000000000 */
[----:B---3--:R-:W-:-:S04]  /*4e80*/  IADD3 R8, P0, PT, R7, R2, RZ ;  /* 0x0000000207087210 */ /* 0x008fc80007f1e0ff */
[C---:B------:R-:W-:Y:S01]  /*4e90*/  LEA.HI.X.SX32 R3, R7.reuse, R3, 0x1, P0 ;  /* 0x0000000307037211 */ /* 0x040fe200000f0eff */
[----:B------:R-:W-:Y:S01]  /*4ea0*/  VIADD R7, R7, 0x200 ;  /* 0x0000020007077836 */ /* 0x000fe20000000000 */
[----:B------:R-:W-:-:S04]  /*4eb0*/  LEA R2, P0, R8, UR10, 0x2 ;  /* 0x0000000a08027c11 */ /* 0x000fc8000f8010ff */
[----:B------:R-:W-:Y:S02]  /*4ec0*/  LEA.HI.X R3, R8, UR11, R3, 0x2, P0 ;  /* 0x0000000b08037c11 */ /* 0x000fe400080f1403 */
[----:B------:R-:W-:-:S03]  /*4ed0*/  ISETP.NE.AND P0, PT, R0, RZ, PT ;  /* 0x000000ff0000720c */ /* 0x000fc60003f05270 */
[----:B--2---:R0:W-:Y:S10]  /*4ee0*/  STG.E desc[UR8][R2.64], R9 ;  /* 0x0000000902007986 */ /* 0x0041f4000c101908 */
[----:B------:R-:W-:Y:S05]  /*4ef0*/  @P0 BRA `(.L_x_106) ;  /* 0xfffffffc00c80947 */ /* 0x000fea000383ffff */
.L_x_105:
[----:B------:R-:W-:Y:S05]  /*4f00*/  BSYNC.RECONVERGENT B0 ;  /* 0x0000000000007941 */ /* 0x000fea0003800200 */
.L_x_104:
[----:B------:R-:W-:Y:S05]  /*4f10*/  @!P1 EXIT ;  /* 0x000000000000994d */ /* 0x000fea0003800000 */
[----:B------:R-:W1:Y:S01]  /*4f20*/  S2UR UR5, SR_CgaCtaId ;  /* 0x00000000000579c3 */ /* 0x000e620000008800 */
[----:B------:R-:W-:Y:S01]  /*4f30*/  UMOV UR4, 0x400 ;  /* 0x0000040000047882 */ /* 0x000fe20000000000 */
[----:B------:R-:W-:Y:S01]  /*4f40*/  UISETP.NE.AND UP0, UPT, UR6, URZ, UPT ;  /* 0x000000ff0600728c */ /* 0x000fe2000bf05270 */
[----:B------:R-:W-:Y:S01]  /*4f50*/  IMAD.IADD R17, R13, 0x1, R17 ;  /* 0x000000010d117824 */ /* 0x000fe200078e0211 */
[----:B------:R-:W2:Y:S04]  /*4f60*/  LDCU.64 UR10, c[0x0][0x390] ;  /* 0x00007200ff0a77ac */ /* 0x000ea80008000a00 */
[----:B------:R-:W-:Y:S01]  /*4f70*/  PLOP3.LUT P0, PT, PT, PT, UP0, 0x80, 0x8 ;  /* 0x000000000008781c */ /* 0x000fe20003f0f008 */
[----:B-1----:R-:W-:-:S06]  /*4f80*/  ULEA UR4, UR5, UR4, 0x18 ;  /* 0x0000000405047291 */ /* 0x002fcc000f8ec0ff */
[----:B------:R-:W-:-:S05]  /*4f90*/  LEA R0, R13, UR4, 0x2 ;  /* 0x000000040d007c11 */ /* 0x000fca000f8e10ff */
[----:B--2---:R-:W-:-:S07]  /*4fa0*/  VIADD R0, R0, 0x1000 ;  /* 0x0000100000007836 */ /* 0x004fce0000000000 */
.L_x_107:
[----:B--2---:R-:W1:Y:S01]  /*4fb0*/  @!P0 LDC.64 R6, c[0x0][0x3d0] ;  /* 0x0000f400ff068b82 */ /* 0x004e620000000a00 */
[----:B0-----:R-:W-:Y:S01]  /*4fc0*/  CS2R R2, SRZ ;  /* 0x0000000000027805 */ /* 0x001fe2000001ff00 */
[----:B------:R-:W-:Y:S01]  /*4fd0*/  UISETP.NE.AND UP0, UPT, UR6, URZ, UPT ;  /* 0x000000ff0600728c */ /* 0x000fe2000bf05270 */
[----:B------:R-:W0:Y:S01]  /*4fe0*/  LDS R15, [R0+-0x1000] ;  /* 0xfff00000000f7984 */ /* 0x000e220000000800 */
[----:B------:R-:W-:-:S03]  /*4ff0*/  SHF.R.S32.HI R21, RZ, 0x1f, R17 ;  /* 0x0000001fff157819 */ /* 0x000fc60000011411 */
[----:B------:R-:W2:Y:S04]  /*5000*/  LDS R19, [R0+-0x800] ;  /* 0xfff8000000137984 */ /* 0x000ea80000000800 */
[----:B-1----:R-:W3:Y:S01]  /*5010*/  @!P0 LDG.E.64 R2, desc[UR8][R6.64] ;  /* 0x0000000806028981 */ /* 0x002ee2000c1e1b00 */
[----:B------:R-:W-:-:S13]  /*5020*/  PLOP3.LUT P0, PT, PT, PT, UP0, 0x80, 0x8 ;  /* 0x000000000008781c */ /* 0x000fda0003f0f008 */
[----:B------:R-:W1:Y:S01]  /*5030*/  @!P0 LDC.64 R8, c[0x0][0x3d0] ;  /* 0x0000f400ff088b82 */ /* 0x000e620000000a00 */
[----:B---3--:R-:W-:-:S05]  /*5040*/  IADD3 R2, P1, PT, R17, R2, RZ ;  /* 0x0000000211027210 */ /* 0x008fca0007f3e0ff */
[----:B------:R-:W-:Y:S01]  /*5050*/  IMAD.X R3, R21, 0x1, R3, P1 ;  /* 0x0000000115037824 */ /* 0x000fe200008e0603 */
[----:B------:R-:W-:-:S04]  /*5060*/  LEA R4, P1, R2, UR10, 0x2 ;  /* 0x0000000a02047c11 */ /* 0x000fc8000f8210ff */
[----:B------:R-:W-:Y:S02]  /*5070*/  LEA.HI.X R5, R2, UR11, R3, 0x2, P1 ;  /* 0x0000000b02057c11 */ /* 0x000fe400088f1403 */
[----:B------:R-:W-:-:S03]  /*5080*/  CS2R R2, SRZ ;  /* 0x0000000000027805 */ /* 0x000fc6000001ff00 */
[----:B0-----:R0:W-:Y:S04]  /*5090*/  STG.E desc[UR8][R4.64], R15 ;  /* 0x0000000f04007986 */ /* 0x0011e8000c101908 */
[----:B-1----:R-:W3:Y:S01]  /*50a0*/  @!P0 LDG.E.64 R2, desc[UR8][R8.64] ;  /* 0x0000000808028981 */ /* 0x002ee2000c1e1b00 */
[----:B------:R-:W1:Y:S03]  /*50b0*/  @!P0 LDC.64 R10, c[0x0][0x3d0] ;  /* 0x0000f400ff0a8b82 */ /* 0x000e660000000a00 */
[----:B------:R-:W4:Y:S01]  /*50c0*/  LDS R15, [R0] ;  /* 0x00000000000f7984 */ /* 0x000f220000000800 */
[----:B---3--:R-:W-:-:S05]  /*50d0*/  IADD3 R2, P1, PT, R17, R2, RZ ;  /* 0x0000000211027210 */ /* 0x008fca0007f3e0ff */
[----:B------:R-:W-:Y:S01]  /*50e0*/  IMAD.X R3, R21, 0x1, R3, P1 ;  /* 0x0000000115037824 */ /* 0x000fe200008e0603 */
[----:B------:R-:W-:-:S04]  /*50f0*/  LEA R6, P1, R2, UR10, 0x2 ;  /* 0x0000000a02067c11 */ /* 0x000fc8000f8210ff */
[----:B------:R-:W-:Y:S02]  /*5100*/  LEA.HI.X R7, R2, UR11, R3, 0x2, P1 ;  /* 0x0000000b02077c11 */ /* 0x000fe400088f1403 */
[----:B------:R-:W-:-:S03]  /*5110*/  CS2R R2, SRZ ;  /* 0x0000000000027805 */ /* 0x000fc6000001ff00 */
[----:B--2---:R-:W-:Y:S04]  /*5120*/  STG.E desc[UR8][R6.64+0x800], R19 ;  /* 0x0008001306007986 */ /* 0x004fe8000c101908 */
[----:B-1----:R-:W2:Y:S01]  /*5130*/  @!P0 LDG.E.64 R2, desc[UR8][R10.64] ;  /* 0x000000080a028981 */ /* 0x002ea2000c1e1b00 */
[----:B------:R-:W1:Y:S03]  /*5140*/  @!P0 LDC.64 R8, c[0x0][0x3d0] ;  /* 0x0000f400ff088b82 */ /* 0x000e660000000a00 */
[----:B------:R3:W5:Y:S01]  /*5150*/  LDS R7, [R0+0x800] ;  /* 0x0008000000077984 */ /* 0x0007620000000800 */
[----:B--2---:R-:W-:-:S05]  /*5160*/  IADD3 R2, P1, PT, R17, R2, RZ ;  /* 0x0000000211027210 */ /* 0x004fca0007f3e0ff */
[----:B------:R-:W-:Y:S01]  /*5170*/  IMAD.X R3, R21, 0x1, R3, P1 ;  /* 0x0000000115037824 */ /* 0x000fe200008e0603 */
[----:B0-----:R-:W-:-:S04]  /*5180*/  LEA R4, P1, R2, UR10, 0x2 ;  /* 0x0000000a02047c11 */ /* 0x001fc8000f8210ff */
[----:B------:R-:W-:Y:S02]  /*5190*/  LEA.HI.X R5, R2, UR11, R3, 0x2, P1 ;  /* 0x0000000b02057c11 */ /* 0x000fe400088f1403 */
[----:B------:R-:W-:-:S03]  /*51a0*/  CS2R R2, SRZ ;  /* 0x0000000000027805 */ /* 0x000fc6000001ff00 */
[----:B----4-:R2:W-:Y:S04]  /*51b0*/  STG.E desc[UR8][R4.64+0x1000], R15 ;  /* 0x0010000f04007986 */ /* 0x0105e8000c101908 */
[----:B-1----:R-:W4:Y:S01]  /*51c0*/  @!P0 LDG.E.64 R2, desc[UR8][R8.64] ;  /* 0x0000000808028981 */ /* 0x002f22000c1e1b00 */
[----:B------:R-:W-:Y:S02]  /*51d0*/  VIADD R13, R13, 0x800 ;  /* 0x000008000d0d7836 */ /* 0x000fe40000000000 */
[----:B---3--:R-:W-:Y:S01]  /*51e0*/  VIADD R0, R0, 0x2000 ;  /* 0x0000200000007836 */ /* 0x008fe20000000000 */
[C---:B----4-:R-:W-:Y:S01]  /*51f0*/  IADD3 R6, P1, PT, R17.reuse, R2, RZ ;  /* 0x0000000211067210 */ /* 0x050fe20007f3e0ff */
[----:B------:R-:W-:-:S04]  /*5200*/  VIADD R17, R17, 0x800 ;  /* 0x0000080011117836 */ /* 0x000fc80000000000 */
[----:B------:R-:W-:Y:S01]  /*5210*/  IMAD.X R3, R21, 0x1, R3, P1 ;  /* 0x0000000115037824 */ /* 0x000fe200008e0603 */
[----:B------:R-:W-:-:S04]  /*5220*/  LEA R2, P1, R6, UR10, 0x2 ;  /* 0x0000000a06027c11 */ /* 0x000fc8000f8210ff */
[----:B------:R-:W-:Y:S02]  /*5230*/  LEA.HI.X R3, R6, UR11, R3, 0x2, P1 ;  /* 0x0000000b06037c11 */ /* 0x000fe400088f1403 */
[----:B------:R-:W-:-:S03]  /*5240*/  ISETP.GE.AND P1, PT, R13, R16, PT ;  /* 0x000000100d00720c */ /* 0x000fc60003f26270 */
[----:B-----5:R2:W-:Y:S10]  /*5250*/  STG.E desc[UR8][R2.64+0x1800], R7 ;  /* 0x0018000702007986 */ /* 0x0205f4000c101908 */
[----:B------:R-:W-:Y:S05]  /*5260*/  @!P1 BRA `(.L_x_107) ;  /* 0xfffffffc00509947 */ /* 0x000fea000383ffff */
[----:B------:R-:W-:Y:S05]  /*5270*/  EXIT ;  /* 0x000000000000794d */ /* 0x000fea0003800000 */
.L_x_0:
[----:B------:R-:W0:Y:S01]  /*5280*/  LDCU UR10, c[0x0][0x3ac] ;  /* 0x00007580ff0a77ac */ /* 0x000e220008000800 */
[----:B------:R-:W-:Y:S01]  /*5290*/  ISETP.NE.AND P0, PT, R0, RZ, PT ;  /* 0x000000ff0000720c */ /* 0x000fe20003f05270 */
[----:B------:R-:W-:Y:S01]  /*52a0*/  BSSY.RECONVERGENT B1, `(.L_x_108) ;  /* 0x0000544000017945 */ /* 0x000fe20003800200 */
[----:B0-----:R-:W-:-:S11]  /*52b0*/  UIADD3 UR4, UPT, UPT, -UR7, UR10, URZ ;  /* 0x0000000a07047290 */ /* 0x001fd6000fffe1ff */
[----:B------:R-:W-:Y:S05]  /*52c0*/  @P0 BRA `(.L_x_109) ;  /* 0x0000002400040947 */ /* 0x000fea0003800000 */
[----:B------:R-:W0:Y:S01]  /*52d0*/  S2R R59, SR_TID.X ;  /* 0x00000000003b7919 */ /* 0x000e220000002100 */
[----:B------:R-:W1:Y:S01]  /*52e0*/  LDC R0, c[0x0][0x3c8] ;  /* 0x0000f200ff007b82 */ /* 0x000e620000000800 */
[----:B------:R-:W2:Y:S01]  /*52f0*/  LDCU.U8 UR11, c[0x0][0x3b8] ;  /* 0x00007700ff0b77ac */ /* 0x000ea20008000000 */
[----:B------:R-:W3:Y:S06]  /*5300*/  LDCU.64 UR12, c[0x0][0x388] ;  /* 0x00007100ff0c77ac */ /* 0x000eec0008000a00 */
[----:B------:R-:W4:Y:S08]  /*5310*/  LDC R2, c[0x0][0x3cc] ;  /* 0x0000f300ff027b82 */ /* 0x000f300000000800 */
[----:B------:R-:W-:Y:S01]  /*5320*/  BAR.SYNC.DEFER_BLOCKING 0x0 ;  /* 0x0000000000007b1d */ /* 0x000fe20000010000 */
[----:B------:R-:W-:-:S02]  /*5330*/  IMAD.MOV.U32 R61, RZ, RZ, 0x1 ;  /* 0x00000001ff3d7424 */ /* 0x000fc400078e00ff */
[----:B------:R-:W-:Y:S02]  /*5340*/  IMAD.MOV.U32 R56, RZ, RZ, 0x1 ;  /* 0x00000001ff387424 */ /* 0x000fe400078e00ff */
[----:B------:R-:W-:Y:S02]  /*5350*/  IMAD.MOV.U32 R53, RZ, RZ, 0x1 ;  /* 0x00000001ff357424 */ /* 0x000fe400078e00ff */
[----:B------:R-:W-:Y:S02]  /*5360*/  IMAD.MOV.U32 R49, RZ, RZ, 0x1 ;  /* 0x00000001ff317424 */ /* 0x000fe400078e00ff */
[----:B------:R-:W-:Y:S01]  /*5370*/  IMAD.MOV.U32 R12, RZ, RZ, 0x1 ;  /* 0x00000001ff0c7424 */ /* 0x000fe200078e00ff */
[----:B--2---:R-:W-:Y:S01]  /*5380*/  ISETP.NE.AND P0, PT, RZ, UR11, PT ;  /* 0x0000000bff007c0c */ /* 0x004fe2000bf05270 */
[----:B------:R-:W-:Y:S01]  /*5390*/  IMAD.MOV.U32 R11, RZ, RZ, 0x1 ;  /* 0x00000001ff0b7424 */ /* 0x000fe200078e00ff */
[----:B------:R-:W2:Y:S02]  /*53a0*/  S2UR UR6, SR_CgaCtaId ;  /* 0x00000000000679c3 */ /* 0x000ea40000008800 */
[----:B-1----:R-:W-:Y:S01]  /*53b0*/  SEL R0, R0, RZ, !P0 ;  /* 0x000000ff00007207 */ /* 0x002fe20004000000 */
[----:B------:R-:W-:-:S05]  /*53c0*/  UMOV UR5, 0x400 ;  /* 0x0000040000057882 */ /* 0x000fca0000000000 */
[----:B------:R-:W1:Y:S01]  /*53d0*/  LDC R35, c[0x0][0x380] ;  /* 0x0000e000ff237b82 */ /* 0x000e620000000800 */
[----:B0-----:R-:W-:Y:S01]  /*53e0*/  IMAD R57, R59, 0xe, RZ ;  /* 0x0000000e3b397824 */ /* 0x001fe200078e02ff */
[----:B----4-:R-:W-:-:S04]  /*53f0*/  SEL R3, R2, RZ, !P0 ;  /* 0x000000ff02037207 */ /* 0x010fc80004000000 */
[C---:B------:R-:W-:Y:S02]  /*5400*/  IADD3 R4, P1, P2, R57.reuse, UR7, R0 ;  /* 0x0000000739047c10 */ /* 0x040fe4000fa3e000 */
[C---:B------:R-:W-:Y:S02]  /*5410*/  ISETP.GE.AND P0, PT, R57.reuse, UR4, PT ;  /* 0x0000000439007c0c */ /* 0x040fe4000bf06270 */
[----:B---3--:R-:W-:Y:S01]  /*5420*/  IADD3 R2, P3, PT, R4, UR12, RZ ;  /* 0x0000000c04027c10 */ /* 0x008fe2000ff7e0ff */
[----:B------:R-:W-:Y:S01]  /*5430*/  VIADD R4, R57, 0x1 ;  /* 0x0000000139047836 */ /* 0x000fe20000000000 */
[----:B------:R-:W-:-:S04]  /*5440*/  IADD3.X R3, PT, PT, RZ, R3, RZ, P1, P2 ;  /* 0x00000003ff037210 */ /* 0x000fc80000fe44ff */
[----:B------:R-:W-:Y:S02]  /*5450*/  IADD3.X R3, PT, PT, R3, UR13, RZ, P3, !PT ;  /* 0x0000000d03037c10 */ /* 0x000fe40009ffe4ff */
[----:B------:R-:W-:-:S03]  /*5460*/  ISETP.GE.AND P2, PT, R4, UR4, PT ;  /* 0x0000000404007c0c */ /* 0x000fc6000bf46270 */
[----:B------:R-:W3:Y:S10]  /*5470*/  @!P0 LDG.E.U8 R7, desc[UR8][R2.64] ;  /* 0x0000000802078981 */ /* 0x000ef4000c1e1100 */
[----:B------:R-:W4:Y:S01]  /*5480*/  @!P2 LDG.E.U8 R6, desc[UR8][R2.64+0x1] ;  /* 0x000001080206a981 */ /* 0x000f22000c1e1100 */
[----:B------:R-:W-:-:S02]  /*5490*/  VIADD R4, R57, 0x2 ;  /* 0x0000000239047836 */ /* 0x000fc40000000000 */
[----:B------:R-:W-:-:S03]  /*54a0*/  VIADD R5, R57, 0x4 ;  /* 0x0000000439057836 */ /* 0x000fc60000000000 */
[----:B------:R-:W-:Y:S01]  /*54b0*/  ISETP.GE.AND P3, PT, R4, UR4, PT ;  /* 0x0000000404007c0c */ /* 0x000fe2000bf66270 */
[----:B------:R-:W-:Y:S01]  /*54c0*/  VIADD R4, R57, 0x3 ;  /* 0x0000000339047836 */ /* 0x000fe20000000000 */
[----:B------:R-:W-:Y:S01]  /*54d0*/  ISETP.GE.AND P4, PT, R5, UR4, PT ;  /* 0x0000000405007c0c */ /* 0x000fe2000bf86270 */
[----:B------:R-:W-:-:S03]  /*54e0*/  VIADD R5, R57, 0x6 ;  /* 0x0000000639057836 */ /* 0x000fc60000000000 */
[----:B------:R-:W-:Y:S01]  /*54f0*/  ISETP.GE.AND P1, PT, R4, UR4, PT ;  /* 0x0000000404007c0c */ /* 0x000fe2000bf26270 */
[----:B------:R-:W-:-:S06]  /*5500*/  VIADD R4, R57, 0x5 ;  /* 0x0000000539047836 */ /* 0x000fcc0000000000 */
[----:B------:R-:W5:Y:S01]  /*5510*/  @!P3 LDG.E.U8 R10, desc[UR8][R2.64+0x2] ;  /* 0x00000208020ab981 */ /* 0x000f62000c1e1100 */
[----:B------:R-:W-:Y:S01]  /*5520*/  ISETP.GE.AND P5, PT, R4, UR4, PT ;  /* 0x0000000404007c0c */ /* 0x000fe2000bfa6270 */
[----:B------:R-:W-:Y:S01]  /*5530*/  VIADD R4, R57, 0x7 ;  /* 0x0000000739047836 */ /* 0x000fe20000000000 */
[----:B---3--:R-:W-:-:S11]  /*5540*/  @!P0 ISETP.NE.AND P6, PT, R7, 0xa, PT ;  /* 0x0000000a0700880c */ /* 0x008fd60003fc5270 */
[----:B------:R-:W3:Y:S01]  /*5550*/  @!P5 LDG.E.U8 R7, desc[UR8][R2.64+0x5] ;  /* 0x000005080207d981 */ /* 0x000ee2000c1e1100 */
[----:B------:R-:W-:Y:S02]  /*5560*/  @!P0 SEL R61, RZ, 0x1, P6 ;  /* 0x00000001ff3d8807 */ /* 0x000fe40003000000 */
[----:B------:R-:W-:Y:S02]  /*5570*/  ISETP.GE.AND P0, PT, R5, UR4, PT ;  /* 0x0000000405007c0c */ /* 0x000fe4000bf06270 */
[----:B------:R-:W2:Y:S01]  /*5580*/  @!P1 LDG.E.U8 R5, desc[UR8][R2.64+0x3] ;  /* 0x0000030802059981 */ /* 0x000ea2000c1e1100 */
[----:B----4-:R-:W-:-:S03]  /*5590*/  @!P2 ISETP.NE.AND P6, PT, R6, 0xa, PT ;  /* 0x0000000a0600a80c */ /* 0x010fc60003fc5270 */
[----:B------:R-:W4:Y:S01]  /*55a0*/  @!P4 LDG.E.U8 R6, desc[UR8][R2.64+0x4] ;  /* 0x000004080206c981 */ /* 0x000f22000c1e1100 */
[----:B------:R-:W-:Y:S02]  /*55b0*/  @!P2 SEL R56, RZ, 0x1, P6 ;  /* 0x00000001ff38a807 */ /* 0x000fe40003000000 */
[----:B------:R-:W-:-:S04]  /*55c0*/  ISETP.GE.AND P2, PT, R4, UR4, PT ;  /* 0x0000000404007c0c */ /* 0x000fc8000bf46270 */
[----:B------:R-:W3:Y:S09]  /*55d0*/  @!P0 LDG.E.U8 R8, desc[UR8][R2.64+0x6] ;  /* 0x0000060802088981 */ /* 0x000ef2000c1e1100 */
[----:B------:R-:W3:Y:S01]  /*55e0*/  @!P2 LDG.E.U8 R9, desc[UR8][R2.64+0x7] ;  /* 0x000007080209a981 */ /* 0x000ee2000c1e1100 */
[----:B-----5:R-:W-:Y:S01]  /*55f0*/  @!P3 ISETP.NE.AND P6, PT, R10, 0xa, PT ;  /* 0x0000000a0a00b80c */ /* 0x020fe20003fc5270 */
[----:B------:R-:W-:-:S03]  /*5600*/  VIADD R4, R57, 0x8 ;  /* 0x0000000839047836 */ /* 0x000fc60000000000 */
[----:B------:R-:W-:Y:S01]  /*5610*/  @!P3 SEL R53, RZ, 0x1, P6 ;  /* 0x00000001ff35b807 */ /* 0x000fe20003000000 */
[----:B------:R-:W-:Y:S01]  /*5620*/  IMAD.MOV.U32 R10, RZ, RZ, 0x1 ;  /* 0x00000001ff0a7424 */ /* 0x000fe200078e00ff */
[----:B--2---:R-:W-:Y:S01]  /*5630*/  @!P1 ISETP.NE.AND P3, PT, R5, 0xa, PT ;  /* 0x0000000a0500980c */ /* 0x004fe20003f65270 */
[----:B------:R-:W-:-:S03]  /*5640*/  VIADD R5, R57, 0x9 ;  /* 0x0000000939057836 */ /* 0x000fc60000000000 */
[----:B------:R-:W-:Y:S02]  /*5650*/  @!P1 SEL R49, RZ, 0x1, P3 ;  /* 0x00000001ff319807 */ /* 0x000fe40001800000 */
[----:B----4-:R-:W-:Y:S02]  /*5660*/  @!P4 ISETP.NE.AND P6, PT, R6, 0xa, PT ;  /* 0x0000000a0600c80c */ /* 0x010fe40003fc5270 */
[----:B------:R-:W-:Y:S02]  /*5670*/  ISETP.GE.AND P1, PT, R4, UR4, PT ;  /* 0x0000000404007c0c */ /* 0x000fe4000bf26270 */
[----:B------:R-:W-:Y:S01]  /*5680*/  ISETP.GE.AND P3, PT, R5, UR4, PT ;  /* 0x0000000405007c0c */ /* 0x000fe2000bf66270 */
[C---:B------:R-:W-:Y:S01]  /*5690*/  VIADD R5, R57.reuse, 0xb ;  /* 0x0000000b39057836 */ /* 0x040fe20000000000 */
[----:B------:R-:W-:Y:S01]  /*56a0*/  @!P4 SEL R12, RZ, 0x1, P6 ;  /* 0x00000001ff0cc807 */ /* 0x000fe20003000000 */
[----:B------:R-:W-:Y:S01]  /*56b0*/  VIADD R4, R57, 0xa ;  /* 0x0000000a39047836 */ /* 0x000fe20000000000 */
[----:B---3--:R-:W-:-:S02]  /*56c0*/  @!P5 ISETP.NE.AND P6, PT, R7, 0xa, PT ;  /* 0x0000000a0700d80c */ /* 0x008fc40003fc5270 */
[----:B------:R-:W-:Y:S02]  /*56d0*/  @!P0 ISETP.NE.AND P4, PT, R8, 0xa, PT ;  /* 0x0000000a0800880c */ /* 0x000fe40003f85270 */
[----:B------:R-:W-:Y:S02]  /*56e0*/  @!P5 SEL R11, RZ, 0x1, P6 ;  /* 0x00000001ff0bd807 */ /* 0x000fe40003000000 */
[----:B------:R-:W-:Y:S01]  /*56f0*/  ISETP.GE.AND P5, PT, R5, UR4, PT ;  /* 0x0000000405007c0c */ /* 0x000fe2000bfa6270 */
[----:B------:R-:W2:Y:S01]  /*5700*/  @!P1 LDG.E.U8 R6, desc[UR8][R2.64+0x8] ;  /* 0x0000080802069981 */ /* 0x000ea2000c1e1100 */
[----:B------:R-:W-:Y:S01]  /*5710*/  ISETP.GE.AND P6, PT, R4, UR4, PT ;  /* 0x0000000404007c0c */ /* 0x000fe2000bfc6270 */
[C---:B------:R-:W-:Y:S01]  /*5720*/  VIADD R4, R57.reuse, 0xc ;  /* 0x0000000c39047836 */ /* 0x040fe20000000000 */
[----:B------:R-:W-:Y:S01]  /*5730*/  @!P0 SEL R10, RZ, 0x1, P4 ;  /* 0x00000001ff0a8807 */ /* 0x000fe20002000000 */
[----:B------:R-:W-:Y:S01]  /*5740*/  VIADD R5, R57, 0xd ;  /* 0x0000000d39057836 */ /* 0x000fe20000000000 */
[----:B------:R-:W-:Y:S01]  /*5750*/  @!P2 ISETP.NE.AND P4, PT, R9, 0xa, PT ;  /* 0x0000000a0900a80c */ /* 0x000fe20003f85270 */
[----:B------:R-:W-:Y:S01]  /*5760*/  IMAD.MOV.U32 R9, RZ, RZ, 0x1 ;  /* 0x00000001ff097424 */ /* 0x000fe200078e00ff */
[----:B------:R-:W-:-:S02]  /*5770*/  ISETP.GE.AND P0, PT, R4, UR4, PT ;  /* 0x0000000404007c0c */ /* 0x000fc4000bf06270 */
[----:B------:R-:W3:Y:S01]  /*5780*/  @!P3 LDG.E.U8 R4, desc[UR8][R2.64+0x9] ;  /* 0x000009080204b981 */ /* 0x000ee2000c1e1100 */
[----:B------:R-:W-:Y:S02]  /*5790*/  @!P2 SEL R9, RZ, 0x1, P4 ;  /* 0x00000001ff09a807 */ /* 0x000fe40002000000 */
[----:B------:R-:W-:Y:S01]  /*57a0*/  ISETP.GE.AND P2, PT, R5, UR4, PT ;  /* 0x0000000405007c0c */ /* 0x000fe2000bf46270 */
[----:B------:R-:W4:Y:S04]  /*57b0*/  @!P5 LDG.E.U8 R13, desc[UR8][R2.64+0xb] ;  /* 0x00000b08020dd981 */ /* 0x000f28000c1e1100 */
[----:B------:R-:W5:Y:S04]  /*57c0*/  @!P6 LDG.E.U8 R5, desc[UR8][R2.64+0xa] ;  /* 0x00000a080205e981 */ /* 0x000f68000c1e1100 */
[----:B------:R-:W5:Y:S04]  /*57d0*/  @!P0 LDG.E.U8 R14, desc[UR8][R2.64+0xc] ;  /* 0x00000c08020e8981 */ /* 0x000f68000c1e1100 */
[----:B------:R0:W5:Y:S01]  /*57e0*/  @!P2 LDG.E.U8 R15, desc[UR8][R2.64+0xd] ;  /* 0x00000d08020fa981 */ /* 0x000162000c1e1100 */
[----:B------:R-:W-:-:S02]  /*57f0*/  IMAD.IADD R40, R56, 0x1, R61 ;  /* 0x0000000138287824 */ /* 0x000fc400078e023d */
[----:B------:R-:W-:-:S03]  /*5800*/  IMAD.MOV.U32 R8, RZ, RZ, 0x1 ;  /* 0x00000001ff087424 */ /* 0x000fc600078e00ff */
[----:B------:R-:W-:Y:S01]  /*5810*/  IADD3 R43, PT, PT, R49, R53, R40 ;  /* 0x00000035312b7210 */ /* 0x000fe20007ffe028 */
[----:B------:R-:W-:-:S04]  /*5820*/  IMAD.MOV.U32 R7, RZ, RZ, 0x1 ;  /* 0x00000001ff077424 */ /* 0x000fc800078e00ff */
[----:B------:R-:W-:Y:S02]  /*5830*/  IMAD.IADD R43, R43, 0x1, R12 ;  /* 0x000000012b2b7824 */ /* 0x000fe400078e020c */
[----:B0-----:R-:W-:Y:S01]  /*5840*/  IMAD.MOV.U32 R3, RZ, RZ, 0x1 ;  /* 0x00000001ff037424 */ /* 0x001fe200078e00ff */
[----:B------:R-:W-:Y:S01]  /*5850*/  ULEA UR5, UR6, UR5, 0x18 ;  /* 0x0000000506057291 */ /* 0x000fe2000f8ec0ff */
[----:B------:R-:W-:Y:S01]  /*5860*/  BAR.SYNC.DEFER_BLOCKING 0x0 ;  /* 0x0000000000007b1d */ /* 0x000fe20000010000 */
[----:B------:R-:W-:Y:S02]  /*5870*/  SHF.R.U32.HI R32, RZ, 0x5, R59 ;  /* 0x00000005ff207819 */ /* 0x000fe4000001163b */
[----:B--2---:R-:W-:-:S04]  /*5880*/  @!P1 ISETP.NE.AND P4, PT, R6, 0xa, PT ;  /* 0x0000000a0600980c */ /* 0x004fc80003f85270 */
[----:B------:R-:W-:Y:S02]  /*5890*/  @!P1 SEL R8, RZ, 0x1, P4 ;  /* 0x00000001ff089807 */ /* 0x000fe40002000000 */
[----:B---3--:R-:W-:-:S04]  /*58a0*/  @!P3 ISETP.NE.AND P4, PT, R4, 0xa, PT ;  /* 0x0000000a0400b80c */ /* 0x008fc80003f85270 */
[----:B------:R-:W-:Y:S02]  /*58b0*/  @!P3 SEL R7, RZ, 0x1, P4 ;  /* 0x00000001ff07b807 */ /* 0x000fe40002000000 */
[----:B----4-:R-:W-:Y:S01]  /*58c0*/  @!P5 ISETP.NE.AND P4, PT, R13, 0xa, PT ;  /* 0x0000000a0d00d80c */ /* 0x010fe20003f85270 */
[----:B------:R-:W-:Y:S01]  /*58d0*/  IMAD.IADD R13, R43, 0x1, R11 ;  /* 0x000000012b0d7824 */ /* 0x000fe200078e020b */
[----:B-----5:R-:W-:Y:S01]  /*58e0*/  @!P6 ISETP.NE.AND P1, PT, R5, 0xa, PT ;  /* 0x0000000a0500e80c */ /* 0x020fe20003f25270 */
[----:B------:R-:W-:-:S03]  /*58f0*/  IMAD.MOV.U32 R6, RZ, RZ, 0x1 ;  /* 0x00000001ff067424 */ /* 0x000fc600078e00ff */
[----:B------:R-:W-:Y:S01]  /*5900*/  IADD3 R2, PT, PT, R9, R10, R13 ;  /* 0x0000000a09027210 */ /* 0x000fe20007ffe00d */
[----:B------:R-:W-:Y:S01]  /*5910*/  IMAD.MOV.U32 R5, RZ, RZ, 0x1 ;  /* 0x00000001ff057424 */ /* 0x000fe200078e00ff */
[----:B------:R-:W-:Y:S02]  /*5920*/  @!P6 SEL R6, RZ, 0x1, P1 ;  /* 0x00000001ff06e807 */ /* 0x000fe40000800000 */
[----:B------:R-:W-:Y:S02]  /*5930*/  @!P0 ISETP.NE.AND P3, PT, R14, 0xa, PT ;  /* 0x0000000a0e00880c */ /* 0x000fe40003f65270 */
[----:B------:R-:W-:Y:S02]  /*5940*/  @!P2 ISETP.NE.AND P1, PT, R15, 0xa, PT ;  /* 0x0000000a0f00a80c */ /* 0x000fe40003f25270 */
[----:B------:R-:W-:Y:S02]  /*5950*/  @!P5 SEL R5, RZ, 0x1, P4 ;  /* 0x00000001ff05d807 */ /* 0x000fe40002000000 */
[----:B------:R-:W-:Y:S01]  /*5960*/  IADD3 R2, PT, PT, R7, R8, R2 ;  /* 0x0000000807027210 */ /* 0x000fe20007ffe002 */
[----:B------:R-:W-:Y:S01]  /*5970*/  IMAD.MOV.U32 R4, RZ, RZ, 0x1 ;  /* 0x00000001ff047424 */ /* 0x000fe200078e00ff */
[----:B------:R-:W-:-:S02]  /*5980*/  @!P0 SEL R4, RZ, 0x1, P3 ;  /* 0x00000001ff048807 */ /* 0x000fc40001800000 */
[----:B------:R-:W-:Y:S02]  /*5990*/  @!P2 SEL R3, RZ, 0x1, P1 ;  /* 0x00000001ff03a807 */ /* 0x000fe40000800000 */
[----:B------:R-:W-:-:S04]  /*59a0*/  IADD3 R2, PT, PT, R5, R6, R2 ;  /* 0x0000000605027210 */ /* 0x000fc80007ffe002 */
[----:B------:R-:W-:-:S05]  /*59b0*/  IADD3 R2, PT, PT, R3, R4, R2 ;  /* 0x0000000403027210 */ /* 0x000fca0007ffe002 */
[----:B------:R-:W0:Y:S02]  /*59c0*/  SHFL.UP P0, R17, R2, 0x1, RZ ;  /* 0x0420000002117989 */ /* 0x000e2400000000ff */
[----:B0-----:R-:W-:-:S05]  /*59d0*/  @P0 IMAD.IADD R17, R2, 0x1, R17 ;  /* 0x0000000102110824 */ /* 0x001fca00078e0211 */
[----:B------:R-:W0:Y:S02]  /*59e0*/  SHFL.UP P0, R16, R17, 0x2, RZ ;  /* 0x0440000011107989 */ /* 0x000e2400000000ff */
[----:B0-----:R-:W-:-:S05]  /*59f0*/  @P0 IMAD.IADD R16, R17, 0x1, R16 ;  /* 0x0000000111100824 */ /* 0x001fca00078e0210 */
[----:B------:R-:W0:Y:S01]  /*5a00*/  SHFL.UP P0, R19, R16, 0x4, RZ ;  /* 0x0480000010137989 */ /* 0x000e2200000000ff */
[----:B------:R-:W2:Y:S01]  /*5a10*/  S2R R14, SR_LANEID ;  /* 0x00000000000e7919 */ /* 0x000ea20000000000 */
[----:B0-----:R-:W-:-:S05]  /*5a20*/  @P0 IMAD.IADD R19, R16, 0x1, R19 ;  /* 0x0000000110130824 */ /* 0x001fca00078e0213 */
[----:B------:R-:W0:Y:S01]  /*5a30*/  SHFL.UP P0, R20, R19, 0x8, RZ ;  /* 0x0500000013147989 */ /* 0x000e2200000000ff */
[----:B--2---:R-:W-:Y:S01]  /*5a40*/  ISETP.NE.AND P1, PT, R14, 0x1f, PT ;  /* 0x0000001f0e00780c */ /* 0x004fe20003f25270 */
[----:B0-----:R-:W-:-:S05]  /*5a50*/  @P0 IMAD.IADD R20, R19, 0x1, R20 ;  /* 0x0000000113140824 */ /* 0x001fca00078e0214 */
[----:B------:R-:W0:Y:S07]  /*5a60*/  SHFL.UP P0, R15, R20, 0x10, RZ ;  /* 0x06000000140f7989 */ /* 0x000e2e00000000ff */
[----:B------:R-:W-:Y:S01]  /*5a70*/  @!P1 LEA R28, R32, UR5, 0x2 ;  /* 0x00000005201c9c11 */ /* 0x000fe2000f8e10ff */
[----:B0-----:R-:W-:-:S05]  /*5a80*/  @P0 IMAD.IADD R15, R20, 0x1, R15 ;  /* 0x00000001140f0824 */ /* 0x001fca00078e020f */
[----:B------:R-:W-:Y:S01]  /*5a90*/  @!P1 STS [R28], R15 ;  /* 0x0000000f1c009388 */ /* 0x000fe20000000800 */
[----:B------:R-:W-:Y:S06]  /*5aa0*/  BAR.SYNC.DEFER_BLOCKING 0x0 ;  /* 0x0000000000007b1d */ /* 0x000fec0000010000 */
[----:B------:R-:W0:Y:S04]  /*5ab0*/  LDS.128 R16, [UR5] ;  /* 0x00000005ff107984 */ /* 0x000e280008000c00 */
[----:B------:R-:W2:Y:S01]  /*5ac0*/  LDS.128 R20, [UR5+0x10] ;  /* 0x00001005ff147984 */ /* 0x000ea20008000c00 */
[----:B------:R-:W-:-:S03]  /*5ad0*/  ISETP.NE.AND P0, PT, R32, 0x2, PT ;  /* 0x000000022000780c */ /* 0x000fc60003f05270 */
[----:B------:R-:W3:Y:S01]  /*5ae0*/  LDS.128 R24, [UR5+0x20] ;  /* 0x00002005ff187984 */ /* 0x000ee20008000c00 */
[----:B------:R-:W-:Y:S01]  /*5af0*/  ISETP.NE.AND P1, PT, R32, 0x3, PT ;  /* 0x000000032000780c */ /* 0x000fe20003f25270 */
[----:B0-----:R-:W-:-:S05]  /*5b00*/  IMAD.IADD R29, R16, 0x1, R17 ;  /* 0x00000001101d7824 */ /* 0x001fca00078e0211 */
[----:B------:R-:W-:Y:S01]  /*5b10*/  SEL R30, R29, R16, !P0 ;  /* 0x000000101d1e7207 */ /* 0x000fe20004000000 */
[----:B------:R-:W-:Y:S01]  /*5b20*/  IMAD.IADD R29, R18, 0x1, R29 ;  /* 0x00000001121d7824 */ /* 0x000fe200078e021d */
[----:B------:R-:W-:-:S03]  /*5b30*/  ISETP.NE.AND P0, PT, R32, 0x4, PT ;  /* 0x000000042000780c */ /* 0x000fc60003f05270 */
[----:B------:R-:W-:Y:S01]  /*5b40*/  IMAD.IADD R34, R19, 0x1, R29 ;  /* 0x0000000113227824 */ /* 0x000fe200078e021d */
[----:B------:R-:W-:Y:S02]  /*5b50*/  SEL R33, R29, R30, !P1 ;  /* 0x0000001e1d217207 */ /* 0x000fe40004800000 */
[----:B------:R-:W-:Y:S01]  /*5b60*/  ISETP.NE.AND P1, PT, R32, 0x5, PT ;  /* 0x000000052000780c */ /* 0x000fe20003f25270 */
[----:B------:R-:W0:Y:S01]  /*5b70*/  LDS.128 R28, [UR5+0x30] ;  /* 0x00003005ff1c7984 */ /* 0x000e220008000c00 */
[C---:B------:R-:W-:Y:S01]  /*5b80*/  SEL R33, R34.reuse, R33, !P0 ;  /* 0x0000002122217207 */ /* 0x040fe20004000000 */
[----:B--2---:R-:W-:Y:S01]  /*5b90*/  IMAD.IADD R34, R34, 0x1, R20 ;  /* 0x0000000122227824 */ /* 0x004fe200078e0214 */
        /* <DEDUP_REMOVED lines=11> */
[----:B---3--:R-:W-:Y:S01]  /*5c50*/  IMAD.IADD R34, R34, 0x1, R24 ;  /* 0x0000000122227824 */ /* 0x008fe200078e0218 */
        /* <DEDUP_REMOVED lines=11> */
[----:B0-----:R-:W-:Y:S01]  /*5d10*/  IMAD.IADD R34, R34, 0x1, R28 ;  /* 0x0000000122227824 */ /* 0x001fe200078e021c */
[----:B------:R-:W-:-:S04]  /*5d20*/  ISETP.NE.AND P0, PT, R32, 0xe, PT ;  /* 0x0000000e2000780c */ /* 0x000fc80003f05270 */
[----:B------:R-:W-:Y:S01]  /*5d30*/  SEL R33, R34, R33, !P1 ;  /* 0x0000002122217207 */ /* 0x000fe20004800000 */
[----:B------:R-:W-:Y:S01]  /*5d40*/  IMAD.IADD R34, R29, 0x1, R34 ;  /* 0x000000011d227824 */ /* 0x000fe200078e0222 */
[----:B------:R-:W-:-:S03]  /*5d50*/  ISETP.NE.AND P1, PT, R32, 0xf, PT ;  /* 0x0000000f2000780c */ /* 0x000fc60003f25270 */
[----:B------:R-:W-:Y:S01]  /*5d60*/  IMAD.IADD R38, R30, 0x1, R34 ;  /* 0x000000011e267824 */ /* 0x000fe200078e0222 */
[----:B------:R-:W-:Y:S01]  /*5d70*/  SEL R33, R34, R33, !P0 ;  /* 0x0000002122217207 */ /* 0x000fe20004000000 */
[----:B------:R-:W-:Y:S01]  /*5d80*/  IMAD.IADD R2, R15, 0x1, -R2 ;  /* 0x000000010f027824 */ /* 0x000fe200078e0a02 */
[----:B------:R-:W-:Y:S02]  /*5d90*/  ISETP.NE.AND P2, PT, R14, RZ, PT ;  /* 0x000000ff0e00720c */ /* 0x000fe40003f45270 */
[----:B------:R-:W-:Y:S02]  /*5da0*/  ISETP.GE.U32.AND P0, PT, R59, 0x20, PT ;  /* 0x000000203b00780c */ /* 0x000fe40003f06070 */
[----:B------:R-:W-:Y:S02]  /*5db0*/  SEL R33, R38, R33, !P1 ;  /* 0x0000002126217207 */ /* 0x000fe40004800000 */
[----:B------:R-:W-:Y:S02]  /*5dc0*/  SEL R2, R2, RZ, P2 ;  /* 0x000000ff02027207 */ /* 0x000fe40001000000 */
[----:B------:R-:W-:-:S02]  /*5dd0*/  SEL R33, R33, RZ, P0 ;  /* 0x000000ff21217207 */ /* 0x000fc40000000000 */
[----:B-1----:R-:W-:-:S03]  /*5de0*/  IADD3 R0, PT, PT, R0, UR7, R35 ;  /* 0x0000000700007c10 */ /* 0x002fc6000fffe023 */
[----:B------:R-:W-:Y:S01]  /*5df0*/  IMAD.IADD R58, R33, 0x1, R2 ;  /* 0x00000001213a7824 */ /* 0x000fe200078e0202 */
[----:B------:R-:W-:-:S03]  /*5e00*/  IADD3 R14, PT, PT, R38, UR4, R31 ;  /* 0x00000004260e7c10 */ /* 0x000fc6000fffe01f */
[----:B------:R-:W-:Y:S02]  /*5e10*/  IMAD.IADD R2, R13, 0x1, R58 ;  /* 0x000000010d027824 */ /* 0x000fe400078e023a */
[----:B------:R-:W-:Y:S02]  /*5e20*/  IMAD.IADD R57, R57, 0x1, R0 ;  /* 0x0000000139397824 */ /* 0x000fe400078e0200 */
[----:B------:R-:W-:Y:S02]  /*5e30*/  IMAD.IADD R0, R2, 0x1, R10 ;  /* 0x0000000102007824 */ /* 0x000fe400078e020a */
[----:B------:R-:W-:Y:S02]  /*5e40*/  VIADD R14, R14, 0xffffe400 ;  /* 0xffffe4000e0e7836 */ /* 0x000fe40000000000 */
[----:B------:R-:W-:-:S03]  /*5e50*/  IMAD.IADD R15, R0, 0x1, R9 ;  /* 0x00000001000f7824 */ /* 0x000fc600078e0209 */
[----:B------:R-:W-:Y:S01]  /*5e60*/  ISETP.GT.AND P0, PT, R14, 0x200, PT ;  /* 0x000002000e00780c */ /* 0x000fe20003f04270 */
[----:B------:R-:W-:-:S04]  /*5e70*/  IMAD.IADD R35, R15, 0x1, R8 ;  /* 0x000000010f237824 */ /* 0x000fc800078e0208 */
[----:B------:R-:W-:Y:S02]  /*5e80*/  IMAD.IADD R38, R35, 0x1, R7 ;  /* 0x0000000123267824 */ /* 0x000fe400078e0207 */
[----:B------:R-:W-:Y:S02]  /*5e90*/  IMAD.IADD R51, R40, 0x1, R58 ;  /* 0x0000000128337824 */ /* 0x000fe400078e023a */
[----:B------:R-:W-:Y:S01]  /*5ea0*/  IMAD.IADD R40, R38, 0x1, R6 ;  /* 0x0000000126287824 */ /* 0x000fe200078e0206 */
[----:B------:R-:W-:Y:S01]  /*5eb0*/  BSSY.RECONVERGENT B0, `(.L_x_110) ;  /* 0x0000181000007945 */ /* 0x000fe20003800200 */
[----:B------:R-:W-:Y:S02]  /*5ec0*/  IMAD.IADD R47, R51, 0x1, R53 ;  /* 0x00000001332f7824 */ /* 0x000fe400078e0235 */
[----:B------:R-:W-:Y:S02]  /*5ed0*/  IMAD.IADD R42, R40, 0x1, R5 ;  /* 0x00000001282a7824 */ /* 0x000fe400078e0205 */
        /* <DEDUP_REMOVED lines=13> */
[----:B------:R-:W-:Y:S02]  /*5fb0*/  IMAD.IADD R43, R43, 0x1, R58 ;  /* 0x000000012b2b7824 */ /* 0x000fe400078e023a */
[----:B------:R-:W-:Y:S02]  /*5fc0*/  IMAD.IADD R55, R58, 0x1, R61 ;  /* 0x000000013a377824 */ /* 0x000fe400078e023d */
[----:B------:R-:W-:Y:S02]  /*5fd0*/  IMAD.IADD R44, R47, 0x1, R49 ;  /* 0x000000012f2c7824 */ /* 0x000fe400078e0231 */
[----:B------:R-:W-:Y:S01]  /*5fe0*/  IMAD.IADD R45, R42, 0x1, R4 ;  /* 0x000000012a2d7824 */ /* 0x000fe200078e0204 */
[----:B------:R-:W-:Y:S06]  /*5ff0*/  @P0 BRA `(.L_x_111) ;  /* 0x0000000c007c0947 */ /* 0x000fec0003800000 */
[----:B------:R-:W-:Y:S01]  /*6000*/  ISETP.GE.AND P0, PT, R58, R14, PT ;  /* 0x0000000e3a00720c */ /* 0x000fe20003f06270 */
[----:B------:R-:W-:Y:S03]  /*6010*/  BSSY.RECONVERGENT B2, `(.L_x_112) ;  /* 0x000000e000027945 */ /* 0x000fe60003800200 */
[----:B------:R-:W-:-:S13]  /*6020*/  ISETP.NE.AND P0, PT, R61, RZ, !P0 ;  /* 0x000000ff3d00720c */ /* 0x000fda0004705270 */
[----:B------:R-:W-:Y:S05]  /*6030*/  @!P0 BRA `(.L_x_113) ;  /* 0x00000000002c8947 */ /* 0x000fea0003800000 */
[----:B------:R-:W-:Y:S01]  /*6040*/  UISETP.NE.AND UP0, UPT, UR11, URZ, UPT ;  /* 0x000000ff0b00728c */ /* 0x000fe2000bf05270 */
[----:B------:R-:W-:Y:S01]  /*6050*/  CS2R R16, SRZ ;  /* 0x0000000000107805 */ /* 0x000fe2000001ff00 */
[----:B------:R-:W0:Y:S07]  /*6060*/  LDCU.64 UR12, c[0x0][0x390] ;  /* 0x00007200ff0c77ac */ /* 0x000e2e0008000a00 */
[----:B------:R-:W-:Y:S05]  /*6070*/  BRA.U UP0, `(.L_x_114) ;  /* 0x0000000100087547 */ /* 0x000fea000b800000 */
[----:B------:R-:W1:Y:S02]  /*6080*/  LDC.64 R16, c[0x0][0x3d0] ;  /* 0x0000f400ff107b82 */ /* 0x000e640000000a00 */
[----:B-1----:R-:W5:Y:S02]  /*6090*/  LDG.E.64 R16, desc[UR8][R16.64] ;  /* 0x0000000810107981 */ /* 0x002f64000c1e1b00 */
.L_x_114:
[----:B-----5:R-:W-:-:S04]  /*60a0*/  IADD3 R18, P0, PT, R58, R16, RZ ;  /* 0x000000103a127210 */ /* 0x020fc80007f1e0ff */
[----:B------:R-:W-:Y:S02]  /*60b0*/  LEA.HI.X.SX32 R17, R58, R17, 0x1, P0 ;  /* 0x000000113a117211 */ /* 0x000fe400000f0eff */
[----:B0-----:R-:W-:-:S04]  /*60c0*/  LEA R16, P0, R18, UR12, 0x2 ;  /* 0x0000000c12107c11 */ /* 0x001fc8000f8010ff */
[----:B------:R-:W-:-:S05]  /*60d0*/  LEA.HI.X R17, R18, UR13, R17, 0x2, P0 ;  /* 0x0000000d12117c11 */ /* 0x000fca00080f1411 */
[----:B------:R0:W-:Y:S04]  /*60e0*/  STG.E desc[UR8][R16.64], R57 ;  /* 0x0000003910007986 */ /* 0x0001e8000c101908 */
.L_x_113:
[----:B------:R-:W-:Y:S05]  /*60f0*/  BSYNC.RECONVERGENT B2 ;  /* 0x0000000000027941 */ /* 0x000fea0003800200 */
.L_x_112:
[----:B------:R-:W-:Y:S01]  /*6100*/  ISETP.GE.AND P0, PT, R55, R14, PT ;  /* 0x0000000e3700720c */ /* 0x000fe20003f06270 */
[----:B------:R-:W-:Y:S03]  /*6110*/  BSSY.RECONVERGENT B2, `(.L_x_115) ;  /* 0x000000e000027945 */ /* 0x000fe60003800200 */
[----:B------:R-:W-:-:S13]  /*6120*/  ISETP.EQ.OR P0, PT, R56, RZ, P0 ;  /* 0x000000ff3800720c */ /* 0x000fda0000702670 */
[----:B------:R-:W-:Y:S05]  /*6130*/  @P0 BRA `(.L_x_116) ;  /* 0x00000000002c0947 */ /* 0x000fea0003800000 */
[----:B------:R-:W-:Y:S01]  /*6140*/  UISETP.NE.AND UP0, UPT, UR11, URZ, UPT ;  /* 0x000000ff0b00728c */ /* 0x000fe2000bf05270 */
[----:B0-----:R-:W-:Y:S01]  /*6150*/  CS2R R16, SRZ ;  /* 0x0000000000107805 */ /* 0x001fe2000001ff00 */
[----:B------:R-:W0:Y:S07]  /*6160*/  LDCU.64 UR12, c[0x0][0x390] ;  /* 0x00007200ff0c77ac */ /* 0x000e2e0008000a00 */
[----:B------:R-:W-:Y:S05]  /*6170*/  BRA.U UP0, `(.L_x_117) ;  /* 0x0000000100087547 */ /* 0x000fea000b800000 */
[----:B------:R-:W1:Y:S02]  /*6180*/  LDC.64 R16, c[0x0][0x3d0] ;  /* 0x0000f400ff107b82 */ /* 0x000e640000000a00 */
[----:B-1----:R-:W5:Y:S02]  /*6190*/  LDG.E.64 R16, desc[UR8][R16.64] ;  /* 0x0000000810107981 */ /* 0x002f64000c1e1b00 */
.L_x_117:
[----:B-----5:R-:W-:-:S04]  /*61a0*/  IADD3 R18, P0, PT, R55, R16, RZ ;  /* 0x0000001037127210 */ /* 0x020fc80007f1e0ff */
[----:B------:R-:W-:Y:S02]  /*61b0*/  LEA.HI.X.SX32 R17, R55, R17, 0x1, P0 ;  /* 0x0000001137117211 */ /* 0x000fe400000f0eff */
[----:B0-----:R-:W-:-:S04]  /*61c0*/  LEA R16, P0, R18, UR12, 0x2 ;  /* 0x0000000c12107c11 */ /* 0x001fc8000f8010ff */
[----:B------:R-:W-:-:S05]  /*61d0*/  LEA.HI.X R17, R18, UR13, R17, 0x2, P0 ;  /* 0x0000000d12117c11 */ /* 0x000fca00080f1411 */
[----:B------:R1:W-:Y:S04]  /*61e0*/  STG.E desc[UR8][R16.64], R52 ;  /* 0x0000003410007986 */ /* 0x0003e8000c101908 */
.L_x_116:
[----:B------:R-:W-:Y:S05]  /*61f0*/  BSYNC.RECONVERGENT B2 ;  /* 0x0000000000027941 */ /* 0x000fea0003800200 */
.L_x_115:
[----:B------:R-:W-:Y:S01]  /*6200*/  ISETP.GE.AND P0, PT, R51, R14, PT ;  /* 0x0000000e3300720c */ /* 0x000fe20003f06270 */
[----:B------:R-:W-:Y:S03]  /*6210*/  BSSY.RECONVERGENT B2, `(.L_x_118) ;  /* 0x000000e000027945 */ /* 0x000fe60003800200 */
[----:B------:R-:W-:-:S13]  /*6220*/  ISETP.EQ.OR P0, PT, R53, RZ, P0 ;  /* 0x000000ff3500720c */ /* 0x000fda0000702670 */
[----:B------:R-:W-:Y:S05]  /*6230*/  @P0 BRA `(.L_x_119) ;  /* 0x00000000002c0947 */ /* 0x000fea0003800000 */
[----:B------:R-:W-:Y:S01]  /*6240*/  UISETP.NE.AND UP0, UPT, UR11, URZ, UPT ;  /* 0x000000ff0b00728c */ /* 0x000fe2000bf05270 */
[----:B01----:R-:W-:Y:S01]  /*6250*/  CS2R R16, SRZ ;  /* 0x0000000000107805 */ /* 0x003fe2000001ff00 */
[----:B------:R-:W0:Y:S07]  /*6260*/  LDCU.64 UR12, c[0x0][0x390] ;  /* 0x00007200ff0c77ac */ /* 0x000e2e0008000a00 */
[----:B------:R-:W-:Y:S05]  /*6270*/  BRA.U UP0, `(.L_x_120) ;  /* 0x0000000100087547 */ /* 0x000fea000b800000 */
[----:B------:R-:W1:Y:S02]  /*6280*/  LDC.64 R16, c[0x0][0x3d0] ;  /* 0x0000f400ff107b82 */ /* 0x000e640000000a00 */
[----:B-1----:R-:W5:Y:S02]  /*6290*/  LDG.E.64 R16, desc[UR8][R16.64] ;  /* 0x0000000810107981 */ /* 0x002f64000c1e1b00 */
.L_x_120:
[----:B-----5:R-:W-:-:S04]  /*62a0*/  IADD3 R18, P0, PT, R51, R16, RZ ;  /* 0x0000001033127210 */ /* 0x020fc80007f1e0ff */
[----:B------:R-:W-:Y:S02]  /*62b0*/  LEA.HI.X.SX32 R17, R51, R17, 0x1, P0 ;  /* 0x0000001133117211 */ /* 0x000fe400000f0eff */
[----:B0-----:R-:W-:-:S04]  /*62c0*/  LEA R16, P0, R18, UR12, 0x2 ;  /* 0x0000000c12107c11 */ /* 0x001fc8000f8010ff */
[----:B------:R-:W-:-:S05]  /*62d0*/  LEA.HI.X R17, R18, UR13, R17, 0x2, P0 ;  /* 0x0000000d12117c11 */ /* 0x000fca00080f1411 */
[----:B------:R2:W-:Y:S04]  /*62e0*/  STG.E desc[UR8][R16.64], R48 ;  /* 0x0000003010007986 */ /* 0x0005e8000c101908 */
.L_x_119:
[----:B------:R-:W-:Y:S05]  /*62f0*/  BSYNC.RECONVERGENT B2 ;  /* 0x0000000000027941 */ /* 0x000fea0003800200 */
.L_x_118:
[----:B------:R-:W-:Y:S01]  /*6300*/  ISETP.GE.AND P0, PT, R47, R14, PT ;  /* 0x0000000e2f00720c */ /* 0x000fe20003f06270 */
[----:B------:R-:W-:Y:S03]  /*6310*/  BSSY.RECONVERGENT B2, `(.L_x_121) ;  /* 0x000000e000027945 */ /* 0x000fe60003800200 */
[----:B------:R-:W-:-:S13]  /*6320*/  ISETP.EQ.OR P0, PT, R49, RZ, P0 ;  /* 0x000000ff3100720c */ /* 0x000fda0000702670 */
[----:B------:R-:W-:Y:S05]  /*6330*/  @P0 BRA `(.L_x_122) ;  /* 0x00000000002c0947 */ /* 0x000fea0003800000 */
[----:B------:R-:W-:Y:S01]  /*6340*/  UISETP.NE.AND UP0, UPT, UR11, URZ, UPT ;  /* 0x000000ff0b00728c */ /* 0x000fe2000bf05270 */
[----:B012---:R-:W-:Y:S01]  /*6350*/  CS2R R16, SRZ ;  /* 0x0000000000107805 */ /* 0x007fe2000001ff00 */
[----:B------:R-:W0:Y:S07]  /*6360*/  LDCU.64 UR12, c[0x0][0x390] ;  /* 0x00007200ff0c77ac */ /* 0x000e2e0008000a00 */
[----:B------:R-:W-:Y:S05]  /*6370*/  BRA.U UP0, `(.L_x_123) ;  /* 0x0000000100087547 */ /* 0x000fea000b800000 */
[----:B------:R-:W1:Y:S02]  /*6380*/  LDC.64 R16, c[0x0][0x3d0] ;  /* 0x0000f400ff107b82 */ /* 0x000e640000000a00 */
[----:B-1----:R-:W5:Y:S02]  /*6390*/  LDG.E.64 R16, desc[UR8][R16.64] ;  /* 0x0000000810107981 */ /* 0x002f64000c1e1b00 */
.L_x_123:
[----:B-----5:R-:W-:-:S04]  /*63a0*/  IADD3 R18, P0, PT, R47, R16, RZ ;  /* 0x000000102f127210 */ /* 0x020fc80007f1e0ff */
[----:B------:R-:W-:Y:S02]  /*63b0*/  LEA.HI.X.SX32 R17, R47, R17, 0x1, P0 ;  /* 0x000000112f117211 */ /* 0x000fe400000f0eff */
[----:B0-----:R-:W-:-:S04]  /*63c0*/  LEA R16, P0, R18, UR12, 0x2 ;  /* 0x0000000c12107c11 */ /* 0x001fc8000f8010ff */
[----:B------:R-:W-:-:S05]  /*63d0*/  LEA.HI.X R17, R18, UR13, R17, 0x2, P0 ;  /* 0x0000000d12117c11 */ /* 0x000fca00080f1411 */
[----:B------:R3:W-:Y:S04]  /*63e0*/  STG.E desc[UR8][R16.64], R50 ;  /* 0x0000003210007986 */ /* 0x0007e8000c101908 */
.L_x_122:
[----:B------:R-:W-:Y:S05]  /*63f0*/  BSYNC.RECONVERGENT B2 ;  /* 0x0000000000027941 */ /* 0x000fea0003800200 */
.L_x_121:
[----:B------:R-:W-:Y:S01]  /*6400*/  ISETP.GE.AND P0, PT, R44, R14, PT ;  /* 0x0000000e2c00720c */ /* 0x000fe20003f06270 */
[----:B------:R-:W-:Y:S03]  /*6410*/  BSSY.RECONVERGENT B2, `(.L_x_124) ;  /* 0x000000e000027945 */ /* 0x000fe60003800200 */
[----:B------:R-:W-:-:S13]  /*6420*/  ISETP.EQ.OR P0, PT, R12, RZ, P0 ;  /* 0x000000ff0c00720c */ /* 0x000fda0000702670 */
[----:B------:R-:W-:Y:S05]  /*6430*/  @P0 BRA `(.L_x_125) ;  /* 0x00000000002c0947 */ /* 0x000fea0003800000 */
[----:B------:R-:W-:Y:S01]  /*6440*/  UISETP.NE.AND UP0, UPT, UR11, URZ, UPT ;  /* 0x000000ff0b00728c */ /* 0x000fe2000bf05270 */
[----:B0123--:R-:W-:Y:S01]  /*6450*/  CS2R R16, SRZ ;  /* 0x0000000000107805 */ /* 0x00ffe2000001ff00 */
[----:B------:R-:W0:Y:S07]  /*6460*/  LDCU.64 UR12, c[0x0][0x390] ;  /* 0x00007200ff0c77ac */ /* 0x000e2e0008000a00 */
[----:B------:R-:W-:Y:S05]  /*6470*/  BRA.U UP0, `(.L_x_126) ;  /* 0x0000000100087547 */ /* 0x000fea000b800000 */
[----:B------:R-:W1:Y:S02]  /*6480*/  LDC.64 R16, c[0x0][0x3d0] ;  /* 0x0000f400ff107b82 */ /* 0x000e640000000a00 */
[----:B-1----:R-:W5:Y:S02]  /*6490*/  LDG.E.64 R16, desc[UR8][R16.64] ;  /* 0x0000000810107981 */ /* 0x002f64000c1e1b00 */
.L_x_126:
[----:B-----5:R-:W-:-:S04]  /*64a0*/  IADD3 R12, P0, PT, R44, R16, RZ ;  /* 0x000000102c0c7210 */ /* 0x020fc80007f1e0ff */
[----:B------:R-:W-:Y:S02]  /*64b0*/  LEA.HI.X.SX32 R17, R44, R17, 0x1, P0 ;  /* 0x000000112c117211 */ /* 0x000fe400000f0eff */
[----:B0-----:R-:W-:-:S04]  /*64c0*/  LEA R16, P0, R12, UR12, 0x2 ;  /* 0x0000000c0c107c11 */ /* 0x001fc8000f8010ff */
[----:B------:R-:W-:-:S05]  /*64d0*/  LEA.HI.X R17, R12, UR13, R17, 0x2, P0 ;  /* 0x0000000d0c117c11 */ /* 0x000fca00080f1411 */
[----:B------:R4:W-:Y:S04]  /*64e0*/  STG.E desc[UR8][R16.64], R54 ;  /* 0x0000003610007986 */ /* 0x0009e8000c101908 */
.L_x_125:
[----:B------:R-:W-:Y:S05]  /*64f0*/  BSYNC.RECONVERGENT B2 ;  /* 0x0000000000027941 */ /* 0x000fea0003800200 */
.L_x_124:
[----:B------:R-:W-:Y:S01]  /*6500*/  ISETP.GE.AND P0, PT, R43, R14, PT ;  /* 0x0000000e2b00720c */ /* 0x000fe20003f06270 */
[----:B------:R-:W-:Y:S03]  /*6510*/  BSSY.RECONVERGENT B2, `(.L_x_127) ;  /* 0x000000e000027945 */ /* 0x000fe60003800200 */
[----:B------:R-:W-:-:S13]  /*6520*/  ISETP.EQ.OR P0, PT, R11, RZ, P0 ;  /* 0x000000ff0b00720c */ /* 0x000fda0000702670 */
[----:B------:R-:W-:Y:S05]  /*6530*/  @P0 BRA `(.L_x_128) ;  /* 0x00000000002c0947 */ /* 0x000fea0003800000 */
[----:B------:R-:W-:Y:S01]  /*6540*/  UISETP.NE.AND UP0, UPT, UR11, URZ, UPT ;  /* 0x000000ff0b00728c */ /* 0x000fe2000bf05270 */
[----:B01234-:R-:W-:Y:S01]  /*6550*/  CS2R R16, SRZ ;  /* 0x0000000000107805 */ /* 0x01ffe2000001ff00 */
[----:B------:R-:W0:Y:S07]  /*6560*/  LDCU.64 UR12, c[0x0][0x390] ;  /* 0x00007200ff0c77ac */ /* 0x000e2e0008000a00 */
[----:B------:R-:W-:Y:S05]  /*6570*/  BRA.U UP0, `(.L_x_129) ;  /* 0x0000000100087547 */ /* 0x000fea000b800000 */
[----:B------:R-:W1:Y:S02]  /*6580*/  LDC.64 R16, c[0x0][0x3d0] ;  /* 0x0000f400ff107b82 */ /* 0x000e640000000a00 */
[----:B-1----:R-:W5:Y:S02]  /*6590*/  LDG.E.64 R16, desc[UR8][R16.64] ;  /* 0x0000000810107981 */ /* 0x002f64000c1e1b00 */
.L_x_129:
[----:B-----5:R-:W-:-:S04]  /*65a0*/  IADD3 R11, P0, PT, R43, R16, RZ ;  /* 0x000000102b0b7210 */ /* 0x020fc80007f1e0ff */
[----:B------:R-:W-:Y:S02]  /*65b0*/  LEA.HI.X.SX32 R12, R43, R17, 0x1, P0 ;  /* 0x000000112b0c7211 */ /* 0x000fe400000f0eff */
[----:B0-----:R-:W-:-:S04]  /*65c0*/  LEA R16, P0, R11, UR12, 0x2 ;  /* 0x0000000c0b107c11 */ /* 0x001fc8000f8010ff */
[----:B------:R-:W-:-:S05]  /*65d0*/  LEA.HI.X R17, R11, UR13, R12, 0x2, P0 ;  /* 0x0000000d0b117c11 */ /* 0x000fca00080f140c */
[----:B------:R0:W-:Y:S04]  /*65e0*/  STG.E desc[UR8][R16.64], R46 ;  /* 0x0000002e10007986 */ /* 0x0001e8000c101908 */
.L_x_128:
[----:B------:R-:W-:Y:S05]  /*65f0*/  BSYNC.RECONVERGENT B2 ;  /* 0x0000000000027941 */ /* 0x000fea0003800200 */
.L_x_127:
[----:B------:R-:W-:Y:S01]  /*6600*/  ISETP.GE.AND P0, PT, R2, R14, PT ;  /* 0x0000000e0200720c */ /* 0x000fe20003f06270 */
[----:B------:R-:W-:Y:S03]  /*6610*/  BSSY.RECONVERGENT B2, `(.L_x_130) ;  /* 0x000000e000027945 */ /* 0x000fe60003800200 */
[----:B------:R-:W-:-:S13]  /*6620*/  ISETP.EQ.OR P0, PT, R10, RZ, P0 ;  /* 0x000000ff0a00720c */ /* 0x000fda0000702670 */
[----:B------:R-:W-:Y:S05]  /*6630*/  @P0 BRA `(.L_x_131) ;  /* 0x00000000002c0947 */ /* 0x000fea0003800000 */
[----:B------:R-:W-:Y:S01]  /*6640*/  UISETP.NE.AND UP0, UPT, UR11, URZ, UPT ;  /* 0x000000ff0b00728c */ /* 0x000fe2000bf05270 */
[----:B------:R-:W-:Y:S01]  /*6650*/  CS2R R10, SRZ ;  /* 0x00000000000a7805 */ /* 0x000fe2000001ff00 */
[----:B------:R-:W0:Y:S07]  /*6660*/  LDCU.64 UR12, c[0x0][0x390] ;  /* 0x00007200ff0c77ac */ /* 0x000e2e0008000a00 */
[----:B------:R-:W-:Y:S05]  /*6670*/  BRA.U UP0, `(.L_x_132) ;  /* 0x0000000100087547 */ /* 0x000fea000b800000 */
[----:B------:R-:W1:Y:S02]  /*6680*/  LDC.64 R10, c[0x0][0x3d0] ;  /* 0x0000f400ff0a7b82 */ /* 0x000e640000000a00 */
[----:B-1----:R-:W5:Y:S02]  /*6690*/  LDG.E.64 R10, desc[UR8][R10.64] ;  /* 0x000000080a0a7981 */ /* 0x002f64000c1e1b00 */
.L_x_132:
[----:B-----5:R-:W-:-:S04]  /*66a0*/  IADD3 R12, P0, PT, R2, R10, RZ ;  /* 0x0000000a020c7210 */ /* 0x020fc80007f1e0ff */
[----:B------:R-:W-:Y:S02]  /*66b0*/  LEA.HI.X.SX32 R11, R2, R11, 0x1, P0 ;  /* 0x0000000b020b7211 */ /* 0x000fe400000f0eff */
[----:B0-----:R-:W-:-:S04]  /*66c0*/  LEA R10, P0, R12, UR12, 0x2 ;  /* 0x0000000c0c0a7c11 */ /* 0x001fc8000f8010ff */
[----:B------:R-:W-:-:S05]  /*66d0*/  LEA.HI.X R11, R12, UR13, R11, 0x2, P0 ;  /* 0x0000000d0c0b7c11 */ /* 0x000fca00080f140b */
[----:B------:R0:W-:Y:S04]  /*66e0*/  STG.E desc[UR8][R10.64], R13 ;  /* 0x0000000d0a007986 */ /* 0x0001e8000c101908 */
.L_x_131:
[----:B------:R-:W-:Y:S05]  /*66f0*/  BSYNC.RECONVERGENT B2 ;  /* 0x0000000000027941 */ /* 0x000fea0003800200 */
.L_x_130:
        /* <DEDUP_REMOVED lines=10> */
.L_x_135:
[----:B-----5:R-:W-:-:S04]  /*67a0*/  IADD3 R2, P0, PT, R0, R10, RZ ;  /* 0x0000000a00027210 */ /* 0x020fc80007f1e0ff */
[----:B------:R-:W-:Y:S02]  /*67b0*/  LEA.HI.X.SX32 R11, R0, R11, 0x1, P0 ;  /* 0x0000000b000b7211 */ /* 0x000fe400000f0eff */
[----:B0-----:R-:W-:-:S04]  /*67c0*/  LEA R10, P0, R2, UR12, 0x2 ;  /* 0x0000000c020a7c11 */ /* 0x001fc8000f8010ff */
[----:B------:R-:W-:-:S05]  /*67d0*/  LEA.HI.X R11, R2, UR13, R11, 0x2, P0 ;  /* 0x0000000d020b7c11 */ /* 0x000fca00080f140b */
[----:B------:R0:W-:Y:S04]  /*67e0*/  STG.E desc[UR8][R10.64], R32 ;  /* 0x000000200a007986 */ /* 0x0001e8000c101908 */
.L_x_134:
[----:B------:R-:W-:Y:S05]  /*67f0*/  BSYNC.RECONVERGENT B2 ;  /* 0x0000000000027941 */ /* 0x000fea0003800200 */
.L_x_133:
        /* <DEDUP_REMOVED lines=10> */
.L_x_138:
[----:B-----5:R-:W-:-:S04]  /*68a0*/  IADD3 R0, P0, PT, R15, R8, RZ ;  /* 0x000000080f007210 */ /* 0x020fc80007f1e0ff */
[----:B------:R-:W-:Y:S02]  /*68b0*/  LEA.HI.X.SX32 R9, R15, R9, 0x1, P0 ;  /* 0x000000090f097211 */ /* 0x000fe400000f0eff */
[----:B0-----:R-:W-:-:S04]  /*68c0*/  LEA R8, P0, R0, UR12, 0x2 ;  /* 0x0000000c00087c11 */ /* 0x001fc8000f8010ff */
[----:B------:R-:W-:-:S05]  /*68d0*/  LEA.HI.X R9, R0, UR13, R9, 0x2, P0 ;  /* 0x0000000d00097c11 */ /* 0x000fca00080f1409 */
[----:B------:R0:W-:Y:S04]  /*68e0*/  STG.E desc[UR8][R8.64], R33 ;  /* 0x0000002108007986 */ /* 0x0001e8000c101908 */
.L_x_137:
[----:B------:R-:W-:Y:S05]  /*68f0*/  BSYNC.RECONVERGENT B2 ;  /* 0x0000000000027941 */ /* 0x000fea0003800200 */
.L_x_136:
        /* <DEDUP_REMOVED lines=10> */
.L_x_141:
[----:B-----5:R-:W-:-:S04]  /*69a0*/  IADD3 R0, P0, PT, R35, R8, RZ ;  /* 0x0000000823007210 */ /* 0x020fc80007f1e0ff */
[----:B------:R-:W-:Y:S02]  /*69b0*/  LEA.HI.X.SX32 R9, R35, R9, 0x1, P0 ;  /* 0x0000000923097211 */ /* 0x000fe400000f0eff */
[----:B0-----:R-:W-:-:S04]  /*69c0*/  LEA R8, P0, R0, UR12, 0x2 ;  /* 0x0000000c00087c11 */ /* 0x001fc8000f8010ff */
[----:B------:R-:W-:-:S05]  /*69d0*/  LEA.HI.X R9, R0, UR13, R9, 0x2, P0 ;  /* 0x0000000d00097c11 */ /* 0x000fca00080f1409 */
[----:B------:R0:W-:Y:S04]  /*69e0*/  STG.E desc[UR8][R8.64], R34 ;  /* 0x0000002208007986 */ /* 0x0001e8000c101908 */
.L_x_140:
[----:B------:R-:W-:Y:S05]  /*69f0*/  BSYNC.RECONVERGENT B2 ;  /* 0x0000000000027941 */ /* 0x000fea0003800200 */
.L_x_139:
        /* <DEDUP_REMOVED lines=10> */
.L_x_144:
[----:B-----5:R-:W-:-:S04]  /*6aa0*/  IADD3 R0, P0, PT, R38, R6, RZ ;  /* 0x0000000626007210 */ /* 0x020fc80007f1e0ff */
[----:B------:R-:W-:Y:S02]  /*6ab0*/  LEA.HI.X.SX32 R7, R38, R7, 0x1, P0 ;  /* 0x0000000726077211 */ /* 0x000fe400000f0eff */
[----:B0-----:R-:W-:-:S04]  /*6ac0*/  LEA R6, P0, R0, UR12, 0x2 ;  /* 0x0000000c00067c11 */ /* 0x001fc8000f8010ff */
[----:B------:R-:W-:-:S05]  /*6ad0*/  LEA.HI.X R7, R0, UR13, R7, 0x2, P0 ;  /* 0x0000000d00077c11 */ /* 0x000fca00080f1407 */
[----:B------:R0:W-:Y:S04]  /*6ae0*/  STG.E desc[UR8][R6.64], R36 ;  /* 0x0000002406007986 */ /* 0x0001e8000c101908 */
.L_x_143:
[----:B------:R-:W-:Y:S05]  /*6af0*/  BSYNC.RECONVERGENT B2 ;  /* 0x0000000000027941 */ /* 0x000fea0003800200 */
.L_x_142:
        /* <DEDUP_REMOVED lines=10> */
.L_x_147:
[----:B-----5:R-:W-:-:S04]  /*6ba0*/  IADD3 R0, P0, PT, R40, R6, RZ ;  /* 0x0000000628007210 */ /* 0x020fc80007f1e0ff */
[----:B------:R-:W-:Y:S02]  /*6bb0*/  LEA.HI.X.SX32 R7, R40, R7, 0x1, P0 ;  /* 0x0000000728077211 */ /* 0x000fe400000f0eff */
[----:B0-----:R-:W-:-:S04]  /*6bc0*/  LEA R6, P0, R0, UR12, 0x2 ;  /* 0x0000000c00067c11 */ /* 0x001fc8000f8010ff */
[----:B------:R-:W-:-:S05]  /*6bd0*/  LEA.HI.X R7, R0, UR13, R7, 0x2, P0 ;  /* 0x0000000d00077c11 */ /* 0x000fca00080f1407 */
[----:B------:R0:W-:Y:S04]  /*6be0*/  STG.E desc[UR8][R6.64], R37 ;  /* 0x0000002506007986 */ /* 0x0001e8000c101908 */
.L_x_146:
[----:B------:R-:W-:Y:S05]  /*6bf0*/  BSYNC.RECONVERGENT B2 ;  /* 0x0000000000027941 */ /* 0x000fea0003800200 */
.L_x_145:
        /* <DEDUP_REMOVED lines=10> */
.L_x_150:
[----:B-----5:R-:W-:-:S04]  /*6ca0*/  IADD3 R0, P0, PT, R42, R4, RZ ;  /* 0x000000042a007210 */ /* 0x020fc80007f1e0ff */
[----:B------:R-:W-:Y:S02]  /*6cb0*/  LEA.HI.X.SX32 R5, R42, R5, 0x1, P0 ;  /* 0x000000052a057211 */ /* 0x000fe400000f0eff */
[----:B0-----:R-:W-:-:S04]  /*6cc0*/  LEA R4, P0, R0, UR12, 0x2 ;  /* 0x0000000c00047c11 */ /* 0x001fc8000f8010ff */
[----:B------:R-:W-:-:S05]  /*6cd0*/  LEA.HI.X R5, R0, UR13, R5, 0x2, P0 ;  /* 0x0000000d00057c11 */ /* 0x000fca00080f1405 */
[----:B------:R0:W-:Y:S04]  /*6ce0*/  STG.E desc[UR8][R4.64], R39 ;  /* 0x0000002704007986 */ /* 0x0001e8000c101908 */
.L_x_149:
[----:B------:R-:W-:Y:S05]  /*6cf0*/  BSYNC.RECONVERGENT B2 ;  /* 0x0000000000027941 */ /* 0x000fea0003800200 */
.L_x_148:
[----:B------:R-:W-:-:S04]  /*6d00*/  ISETP.GE.AND P0, PT, R45, R14, PT ;  /* 0x0000000e2d00720c */ /* 0x000fc80003f06270 */
        /* <DEDUP_REMOVED lines=8> */
.L_x_152:
[----:B-----5:R-:W-:-:S04]  /*6d90*/  IADD3 R0, P0, PT, R45, R2, RZ ;  /* 0x000000022d007210 */ /* 0x020fc80007f1e0ff */
[----:B------:R-:W-:Y:S02]  /*6da0*/  LEA.HI.X.SX32 R3, R45, R3, 0x1, P0 ;  /* 0x000000032d037211 */ /* 0x000fe400000f0eff */
[----:B0-----:R-:W-:-:S04]  /*6db0*/  LEA R2, P0, R0, UR12, 0x2 ;  /* 0x0000000c00027c11 */ /* 0x001fc8000f8010ff */
[----:B------:R-:W-:-:S05]  /*6dc0*/  LEA.HI.X R3, R0, UR13, R3, 0x2, P0 ;  /* 0x0000000d00037c11 */ /* 0x000fca00080f1403 */
[----:B------:R0:W-:Y:S01]  /*6dd0*/  STG.E desc[UR8][R2.64], R41 ;  /* 0x0000002902007986 */ /* 0x0001e2000c101908 */
[----:B------:R-:W-:Y:S05]  /*6de0*/  BRA `(.L_x_151) ;  /* 0x0000000800347947 */ /* 0x000fea0003800000 */
.L_x_111:
[----:B------:R-:W-:Y:S01]  /*6df0*/  BAR.SYNC.DEFER_BLOCKING 0x0 ;  /* 0x0000000000007b1d */ /* 0x000fe20000010000 */
[----:B------:R-:W-:Y:S02]  /*6e00*/  ISETP.NE.AND P0, PT, R61, RZ, PT ;  /* 0x000000ff3d00720c */ /* 0x000fe40003f05270 */
[----:B------:R-:W-:Y:S02]  /*6e10*/  ISETP.NE.AND P4, PT, R56, RZ, PT ;  /* 0x000000ff3800720c */ /* 0x000fe40003f85270 */
[----:B------:R-:W-:Y:S01]  /*6e20*/  ISETP.NE.AND P3, PT, R53, RZ, PT ;  /* 0x000000ff3500720c */ /* 0x000fe20003f65270 */
[----:B------:R-:W0:Y:S01]  /*6e30*/  LDCU.64 UR12, c[0x0][0x390] ;  /* 0x00007200ff0c77ac */ /* 0x000e220008000a00 */
[----:B------:R-:W-:Y:S02]  /*6e40*/  ISETP.NE.AND P6, PT, R49, RZ, PT ;  /* 0x000000ff3100720c */ /* 0x000fe40003fc5270 */
[----:B------:R-:W-:Y:S02]  /*6e50*/  ISETP.NE.AND P5, PT, R12, RZ, PT ;  /* 0x000000ff0c00720c */ /* 0x000fe40003fa5270 */
[----:B------:R-:W-:-:S02]  /*6e60*/  ISETP.NE.AND P2, PT, R11, RZ, PT ;  /* 0x000000ff0b00720c */ /* 0x000fc40003f45270 */
[----:B------:R-:W-:Y:S02]  /*6e70*/  ISETP.NE.AND P1, PT, R10, RZ, PT ;  /* 0x000000ff0a00720c */ /* 0x000fe40003f25270 */
[----:B------:R-:W-:Y:S02]  /*6e80*/  @P0 LEA R58, R58, UR5, 0x2 ;  /* 0x000000053a3a0c11 */ /* 0x000fe4000f8e10ff */
[----:B------:R-:W-:Y:S02]  /*6e90*/  @P4 LEA R55, R55, UR5, 0x2 ;  /* 0x0000000537374c11 */ /* 0x000fe4000f8e10ff */
[----:B------:R-:W-:Y:S02]  /*6ea0*/  @P3 LEA R51, R51, UR5, 0x2 ;  /* 0x0000000533333c11 */ /* 0x000fe4000f8e10ff */
[----:B------:R-:W-:Y:S01]  /*6eb0*/  @P6 LEA R47, R47, UR5, 0x2 ;  /* 0x000000052f2f6c11 */ /* 0x000fe2000f8e10ff */
[----:B------:R1:W-:Y:S01]  /*6ec0*/  @P0 STS [R58], R57 ;  /* 0x000000393a000388 */ /* 0x0003e20000000800 */
[----:B------:R-:W-:-:S02]  /*6ed0*/  ISETP.NE.AND P0, PT, R9, RZ, PT ;  /* 0x000000ff0900720c */ /* 0x000fc40003f05270 */
[----:B------:R-:W-:Y:S01]  /*6ee0*/  @P2 LEA R43, R43, UR5, 0x2 ;  /* 0x000000052b2b2c11 */ /* 0x000fe2000f8e10ff */
[----:B------:R1:W-:Y:S01]  /*6ef0*/  @P4 STS [R55], R52 ;  /* 0x0000003437004388 */ /* 0x0003e20000000800 */
[----:B------:R-:W-:Y:S02]  /*6f00*/  @P1 LEA R2, R2, UR5, 0x2 ;  /* 0x0000000502021c11 */ /* 0x000fe4000f8e10ff */
[----:B------:R-:W-:Y:S01]  /*6f10*/  ISETP.NE.AND P4, PT, R8, RZ, PT ;  /* 0x000000ff0800720c */ /* 0x000fe20003f85270 */
[----:B------:R1:W-:Y:S01]  /*6f20*/  @P3 STS [R51], R48 ;  /* 0x0000003033003388 */ /* 0x0003e20000000800 */
[----:B------:R-:W-:Y:S02]  /*6f30*/  ISETP.NE.AND P3, PT, R7, RZ, PT ;  /* 0x000000ff0700720c */ /* 0x000fe40003f65270 */
[----:B------:R-:W-:Y:S01]  /*6f40*/  @P5 LEA R7, R44, UR5, 0x2 ;  /* 0x000000052c075c11 */ /* 0x000fe2000f8e10ff */
[----:B------:R1:W-:Y:S01]  /*6f50*/  @P6 STS [R47], R50 ;  /* 0x000000322f006388 */ /* 0x0003e20000000800 */
[----:B------:R-:W-:-:S03]  /*6f60*/  ISETP.NE.AND P6, PT, R6, RZ, PT ;  /* 0x000000ff0600720c */ /* 0x000fc60003fc5270 */
[----:B------:R1:W-:Y:S01]  /*6f70*/  @P5 STS [R7], R54 ;  /* 0x0000003607005388 */ /* 0x0003e20000000800 */
[----:B------:R-:W-:-:S03]  /*6f80*/  ISETP.NE.AND P5, PT, R5, RZ, PT ;  /* 0x000000ff0500720c */ /* 0x000fc60003fa5270 */
[----:B------:R1:W-:Y:S01]  /*6f90*/  @P2 STS [R43], R46 ;  /* 0x0000002e2b002388 */ /* 0x0003e20000000800 */
[----:B------:R-:W-:Y:S02]  /*6fa0*/  ISETP.NE.AND P2, PT, R4, RZ, PT ;  /* 0x000000ff0400720c */ /* 0x000fe40003f45270 */
[----:B------:R-:W-:Y:S01]  /*6fb0*/  @P3 LEA R35, R35, UR5, 0x2 ;  /* 0x0000000523233c11 */ /* 0x000fe2000f8e10ff */
[----:B------:R1:W-:Y:S01]  /*6fc0*/  @P1 STS [R2], R13 ;  /* 0x0000000d02001388 */ /* 0x0003e20000000800 */
[----:B------:R-:W-:Y:S02]  /*6fd0*/  ISETP.NE.AND P1, PT, R3, RZ, PT ;  /* 0x000000ff0300720c */ /* 0x000fe40003f25270 */
[----:B------:R-:W-:Y:S02]  /*6fe0*/  @P0 LEA R3, R0, UR5, 0x2 ;  /* 0x0000000500030c11 */ /* 0x000fe4000f8e10ff */
[----:B------:R-:W-:Y:S02]  /*6ff0*/  @P4 LEA R0, R15, UR5, 0x2 ;  /* 0x000000050f004c11 */ /* 0x000fe4000f8e10ff */
[----:B------:R-:W-:Y:S01]  /*7000*/  @P6 LEA R5, R38, UR5, 0x2 ;  /* 0x0000000526056c11 */ /* 0x000fe2000f8e10ff */
[----:B------:R1:W-:Y:S01]  /*7010*/  @P0 STS [R3], R32 ;  /* 0x0000002003000388 */ /* 0x0003e20000000800 */
[----:B------:R-:W-:-:S02]  /*7020*/  ISETP.GE.U32.AND P0, PT, R59, R14, PT ;  /* 0x0000000e3b00720c */ /* 0x000fc40003f06070 */
[----:B------:R-:W-:Y:S01]  /*7030*/  @P5 LEA R40, R40, UR5, 0x2 ;  /* 0x0000000528285c11 */ /* 0x000fe2000f8e10ff */
[----:B------:R1:W-:Y:S01]  /*7040*/  @P4 STS [R0], R33 ;  /* 0x0000002100004388 */ /* 0x0003e20000000800 */
[----:B------:R-:W-:Y:S02]  /*7050*/  @P2 LEA R42, R42, UR5, 0x2 ;  /* 0x000000052a2a2c11 */ /* 0x000fe4000f8e10ff */
[----:B------:R-:W-:Y:S01]  /*7060*/  @P1 LEA R4, R45, UR5, 0x2 ;  /* 0x000000052d041c11 */ /* 0x000fe2000f8e10ff */
[----:B------:R1:W-:Y:S04]  /*7070*/  @P3 STS [R35], R34 ;  /* 0x0000002223003388 */ /* 0x0003e80000000800 */
[----:B------:R1:W-:Y:S04]  /*7080*/  @P6 STS [R5], R36 ;  /* 0x0000002405006388 */ /* 0x0003e80000000800 */
[----:B------:R1:W-:Y:S04]  /*7090*/  @P5 STS [R40], R37 ;  /* 0x0000002528005388 */ /* 0x0003e80000000800 */
[----:B------:R1:W-:Y:S04]  /*70a0*/  @P2 STS [R42], R39 ;  /* 0x000000272a002388 */ /* 0x0003e80000000800 */
[----:B------:R1:W-:Y:S01]  /*70b0*/  @P1 STS [R4], R41 ;  /* 0x0000002904001388 */ /* 0x0003e20000000800 */
[----:B------:R-:W-:Y:S06]  /*70c0*/  BAR.SYNC.DEFER_BLOCKING 0x0 ;  /* 0x0000000000007b1d */ /* 0x000fec0000010000 */
[----:B0-----:R-:W-:Y:S05]  /*70d0*/  @P0 BRA `(.L_x_151) ;  /* 0x0000000400780947 */ /* 0x001fea0003800000 */
[----:B------:R-:W-:Y:S01]  /*70e0*/  IADD3 R17, PT, PT, R19, R17, R18 ;  /* 0x0000001113117210 */ /* 0x000fe20007ffe012 */
[----:B------:R-:W-:Y:S03]  /*70f0*/  BSSY.RECONVERGENT B2, `(.L_x_153) ;  /* 0x0000023000027945 */ /* 0x000fe60003800200 */
[----:B------:R-:W-:-:S04]  /*7100*/  IADD3 R17, PT, PT, R21, R17, R20 ;  /* 0x0000001115117210 */ /* 0x000fc80007ffe014 */
[----:B------:R-:W-:-:S04]  /*7110*/  IADD3 R17, PT, PT, R23, R17, R22 ;  /* 0x0000001117117210 */ /* 0x000fc80007ffe016 */
[----:B------:R-:W-:-:S04]  /*7120*/  IADD3 R17, PT, PT, R25, R17, R24 ;  /* 0x0000001119117210 */ /* 0x000fc80007ffe018 */
[----:B------:R-:W-:-:S04]  /*7130*/  IADD3 R17, PT, PT, R27, R17, R26 ;  /* 0x000000111b117210 */ /* 0x000fc80007ffe01a */
[----:B------:R-:W-:-:S04]  /*7140*/  IADD3 R17, PT, PT, R29, R17, R28 ;  /* 0x000000111d117210 */ /* 0x000fc80007ffe01c */
[----:B------:R-:W-:-:S04]  /*7150*/  IADD3 R17, PT, PT, R31, R17, R30 ;  /* 0x000000111f117210 */ /* 0x000fc80007ffe01e */
[----:B------:R-:W-:-:S04]  /*7160*/  IADD3 R16, PT, PT, R17, UR10, R16 ;  /* 0x0000000a11107c10 */ /* 0x000fc8000fffe010 */
[----:B------:R-:W-:-:S04]  /*7170*/  IADD3 R16, PT, PT, R16, -0x1c01, -R59 ;  /* 0xffffe3ff10107810 */ /* 0x000fc80007ffe83b */
[----:B-1----:R-:W-:-:S04]  /*7180*/  LOP3.LUT R0, R16, 0x600, RZ, 0xc0, !PT ;  /* 0x0000060010007812 */ /* 0x002fc800078ec0ff */
[----:B------:R-:W-:-:S13]  /*7190*/  ISETP.NE.AND P0, PT, R0, 0x600, PT ;  /* 0x000006000000780c */ /* 0x000fda0003f05270 */
[----:B------:R-:W-:Y:S05]  /*71a0*/  @!P0 BRA `(.L_x_154) ;  /* 0x00000000005c8947 */ /* 0x000fea0003800000 */
[----:B------:R-:W-:Y:S01]  /*71b0*/  LEA.HI R0, R16, 0x1, RZ, 0x17 ;  /* 0x0000000110007811 */ /* 0x000fe200078fb8ff */
[----:B------:R-:W-:Y:S01]  /*71c0*/  BSSY.RECONVERGENT B3, `(.L_x_154) ;  /* 0x0000015000037945 */ /* 0x000fe20003800200 */
[----:B------:R-:W-:Y:S01]  /*71d0*/  ISETP.NE.AND P2, PT, RZ, UR11, PT ;  /* 0x0000000bff007c0c */ /* 0x000fe2000bf45270 */
[----:B------:R-:W-:Y:S01]  /*71e0*/  IMAD.MOV.U32 R9, RZ, RZ, RZ ;  /* 0x000000ffff097224 */ /* 0x000fe200078e00ff */
[----:B------:R-:W-:Y:S02]  /*71f0*/  LOP3.LUT R0, R0, 0x3, RZ, 0xc0, !PT ;  /* 0x0000000300007812 */ /* 0x000fe400078ec0ff */
[----:B------:R-:W-:-:S03]  /*7200*/  LEA R6, R59, UR5, 0x2 ;  /* 0x000000053b067c11 */ /* 0x000fc6000f8e10ff */
[----:B------:R-:W-:-:S07]  /*7210*/  IMAD.MOV R0, RZ, RZ, -R0 ;  /* 0x000000ffff007224 */ /* 0x000fce00078e0a00 */
.L_x_155:
[----:B0-----:R-:W0:Y:S01]  /*7220*/  @!P2 LDC.64 R4, c[0x0][0x3d0] ;  /* 0x0000f400ff04ab82 */ /* 0x001e220000000a00 */
[----:B------:R-:W-:Y:S01]  /*7230*/  CS2R R2, SRZ ;  /* 0x0000000000027805 */ /* 0x000fe2000001ff00 */
[----:B------:R1:W2:Y:S05]  /*7240*/  LDS R7, [R6] ;  /* 0x0000000006077984 */ /* 0x0002aa0000000800 */
[----:B0-----:R-:W3:Y:S01]  /*7250*/  @!P2 LDG.E.64 R2, desc[UR8][R4.64] ;  /* 0x000000080402a981 */ /* 0x001ee2000c1e1b00 */
[----:B------:R-:W-:Y:S02]  /*7260*/  VIADD R0, R0, 0x1 ;  /* 0x0000000100007836 */ /* 0x000fe40000000000 */
[----:B-1----:R-:W-:Y:S01]  /*7270*/  VIADD R6, R6, 0x800 ;  /* 0x0000080006067836 */ /* 0x002fe20000000000 */
[----:B---3--:R-:W-:-:S02]  /*7280*/  IADD3 R8, P0, PT, R59, R2, RZ ;  /* 0x000000023b087210 */ /* 0x008fc40007f1e0ff */
[----:B------:R-:W-:-:S03]  /*7290*/  IADD3 R59, P1, PT, R59, 0x200, RZ ;  /* 0x000002003b3b7810 */ /* 0x000fc60007f3e0ff */
[----:B------:R-:W-:Y:S01]  /*72a0*/  IMAD.X R3, R9, 0x1, R3, P0 ;  /* 0x0000000109037824 */ /* 0x000fe200000e0603 */
[----:B------:R-:W-:Y:S01]  /*72b0*/  LEA R2, P0, R8, UR12, 0x2 ;  /* 0x0000000c08027c11 */ /* 0x000fe2000f8010ff */
[----:B------:R-:W-:-:S03]  /*72c0*/  IMAD.X R9, RZ, RZ, R9, P1 ;  /* 0x000000ffff097224 */ /* 0x000fc600008e0609 */
[----:B------:R-:W-:Y:S02]  /*72d0*/  LEA.HI.X R3, R8, UR13, R3, 0x2, P0 ;  /* 0x0000000d08037c11 */ /* 0x000fe400080f1403 */
[----:B------:R-:W-:-:S03]  /*72e0*/  ISETP.NE.AND P0, PT, R0, RZ, PT ;  /* 0x000000ff0000720c */ /* 0x000fc60003f05270 */
[----:B--2---:R0:W-:Y:S10]  /*72f0*/  STG.E desc[UR8][R2.64], R7 ;  /* 0x0000000702007986 */ /* 0x0041f4000c101908 */
[----:B------:R-:W-:Y:S05]  /*7300*/  @P0 BRA `(.L_x_155) ;  /* 0xfffffffc00c40947 */ /* 0x000fea000383ffff */
[----:B------:R-:W-:Y:S05]  /*7310*/  BSYNC.RECONVERGENT B3 ;  /* 0x0000000000037941 */ /* 0x000fea0003800200 */
.L_x_154:
[----:B------:R-:W-:Y:S05]  /*7320*/  BSYNC.RECONVERGENT B2 ;  /* 0x0000000000027941 */ /* 0x000fea0003800200 */
.L_x_153:
[----:B------:R-:W-:-:S13]  /*7330*/  ISETP.GE.U32.AND P0, PT, R16, 0x600, PT ;  /* 0x000006001000780c */ /* 0x000fda0003f06070 */
[----:B------:R-:W-:Y:S05]  /*7340*/  @!P0 BRA `(.L_x_151) ;  /* 0x0000000000dc8947 */ /* 0x000fea0003800000 */
[----:B------:R-:W1:Y:S01]  /*7350*/  S2UR UR6, SR_CgaCtaId ;  /* 0x00000000000679c3 */ /* 0x000e620000008800 */
[----:B------:R-:W-:Y:S01]  /*7360*/  UMOV UR4, 0x400 ;  /* 0x0000040000047882 */ /* 0x000fe20000000000 */
[----:B------:R-:W-:Y:S02]  /*7370*/  UISETP.NE.AND UP0, UPT, UR11, URZ, UPT ;  /* 0x000000ff0b00728c */ /* 0x000fe4000bf05270 */
[----:B------:R-:W-:Y:S01]  /*7380*/  ISETP.NE.AND P0, PT, RZ, UR11, PT ;  /* 0x0000000bff007c0c */ /* 0x000fe2000bf05270 */
[----:B------:R-:W-:Y:S02]  /*7390*/  IMAD.MOV.U32 R19, RZ, RZ, RZ ;  /* 0x000000ffff137224 */ /* 0x000fe400078e00ff */
[----:B------:R-:W-:Y:S01]  /*73a0*/  IMAD.MOV.U32 R21, RZ, RZ, RZ ;  /* 0x000000ffff157224 */ /* 0x000fe200078e00ff */
[----:B0-----:R-:W0:Y:S01]  /*73b0*/  LDC.64 R2, c[0x0][0x390] ;  /* 0x0000e400ff027b82 */ /* 0x001e220000000a00 */
[----:B------:R-:W-:Y:S01]  /*73c0*/  PLOP3.LUT P1, PT, PT, PT, UP0, 0x80, 0x8 ;  /* 0x000000000008781c */ /* 0x000fe20003f2f008 */
[----:B-1----:R-:W-:-:S06]  /*73d0*/  ULEA UR4, UR6, UR4, 0x18 ;  /* 0x0000000406047291 */ /* 0x002fcc000f8ec0ff */
[C---:B------:R-:W-:Y:S01]  /*73e0*/  LEA R0, R59.reuse, UR4, 0x2 ;  /* 0x000000043b007c11 */ /* 0x040fe2000f8e10ff */
[----:B0-----:R-:W-:-:S04]  /*73f0*/  IMAD.WIDE.U32 R2, R59, 0x4, R2 ;  /* 0x000000043b027825 */ /* 0x001fc800078e0002 */
[----:B------:R-:W-:-:S07]  /*7400*/  VIADD R0, R0, 0x1000 ;  /* 0x0000100000007836 */ /* 0x000fce0000000000 */
.L_x_156:
[----:B-1----:R-:W0:Y:S01]  /*7410*/  @!P1 LDC.64 R8, c[0x0][0x3d0] ;  /* 0x0000f400ff089b82 */ /* 0x002e220000000a00 */
[----:B------:R-:W-:Y:S01]  /*7420*/  CS2R R4, SRZ ;  /* 0x0000000000047805 */ /* 0x000fe2000001ff00 */
[----:B------:R-:W1:Y:S04]  /*7430*/  LDS R15, [R0+-0x1000] ;  /* 0xfff00000000f7984 */ /* 0x000e680000000800 */
[----:B------:R-:W2:Y:S04]  /*7440*/  LDS R17, [R0+-0x800] ;  /* 0xfff8000000117984 */ /* 0x000ea80000000800 */
[----:B0-----:R-:W3:Y:S01]  /*7450*/  @!P1 LDG.E.64 R4, desc[UR8][R8.64] ;  /* 0x0000000808049981 */ /* 0x001ee2000c1e1b00 */
[----:B------:R-:W-:-:S13]  /*7460*/  PLOP3.LUT P1, PT, P0, PT, PT, 0x80, 0x8 ;  /* 0x000000000008781c */ /* 0x000fda000072f070 */
[----:B------:R-:W0:Y:S01]  /*7470*/  @!P1 LDC.64 R10, c[0x0][0x3d0] ;  /* 0x0000f400ff0a9b82 */ /* 0x000e220000000a00 */
[----:B---3--:R-:W-:-:S04]  /*7480*/  LEA R7, P2, R4, R19, 0x2 ;  /* 0x0000001304077211 */ /* 0x008fc800078410ff */
[----:B------:R-:W-:Y:S02]  /*7490*/  LEA.HI.X R5, R4, R21, R5, 0x2, P2 ;  /* 0x0000001504057211 */ /* 0x000fe400010f1405 */
[----:B------:R-:W-:-:S05]  /*74a0*/  IADD3 R6, P2, PT, R2, R7, RZ ;  /* 0x0000000702067210 */ /* 0x000fca0007f5e0ff */
[----:B------:R-:W-:Y:S01]  /*74b0*/  IMAD.X R7, R3, 0x1, R5, P2 ;  /* 0x0000000103077824 */ /* 0x000fe200010e0605 */
[----:B------:R-:W-:-:S04]  /*74c0*/  CS2R R4, SRZ ;  /* 0x0000000000047805 */ /* 0x000fc8000001ff00 */
[----:B-1----:R1:W-:Y:S04]  /*74d0*/  STG.E desc[UR8][R6.64], R15 ;  /* 0x0000000f06007986 */ /* 0x0023e8000c101908 */
[----:B0-----:R-:W3:Y:S01]  /*74e0*/  @!P1 LDG.E.64 R4, desc[UR8][R10.64] ;  /* 0x000000080a049981 */ /* 0x001ee2000c1e1b00 */
[----:B------:R-:W0:Y:S03]  /*74f0*/  @!P1 LDC.64 R12, c[0x0][0x3d0] ;  /* 0x0000f400ff0c9b82 */ /* 0x000e260000000a00 */
[----:B------:R-:W4:Y:S01]  /*7500*/  LDS R15, [R0] ;  /* 0x00000000000f7984 */ /* 0x000f220000000800 */
[----:B---3--:R-:W-:-:S04]  /*7510*/  LEA R9, P2, R4, R19, 0x2 ;  /* 0x0000001304097211 */ /* 0x008fc800078410ff */
[----:B------:R-:W-:Y:S02]  /*7520*/  LEA.HI.X R5, R4, R21, R5, 0x2, P2 ;  /* 0x0000001504057211 */ /* 0x000fe400010f1405 */
[----:B------:R-:W-:-:S05]  /*7530*/  IADD3 R8, P2, PT, R2, R9, RZ ;  /* 0x0000000902087210 */ /* 0x000fca0007f5e0ff */
[----:B------:R-:W-:Y:S01]  /*7540*/  IMAD.X R9, R3, 0x1, R5, P2 ;  /* 0x0000000103097824 */ /* 0x000fe200010e0605 */
[----:B------:R-:W-:-:S04]  /*7550*/  CS2R R4, SRZ ;  /* 0x0000000000047805 */ /* 0x000fc8000001ff00 */
[----:B--2---:R-:W-:Y:S04]  /*7560*/  STG.E desc[UR8][R8.64+0x800], R17 ;  /* 0x0008001108007986 */ /* 0x004fe8000c101908 */
[----:B0-----:R-:W1:Y:S01]  /*7570*/  @!P1 LDG.E.64 R4, desc[UR8][R12.64] ;  /* 0x000000080c049981 */ /* 0x001e62000c1e1b00 */
[----:B------:R-:W0:Y:S03]  /*7580*/  @!P1 LDC.64 R10, c[0x0][0x3d0] ;  /* 0x0000f400ff0a9b82 */ /* 0x000e260000000a00 */
[----:B------:R2:W3:Y:S01]  /*7590*/  LDS R9, [R0+0x800] ;  /* 0x0008000000097984 */ /* 0x0004e20000000800 */
[----:B-1----:R-:W-:-:S04]  /*75a0*/  LEA R7, P2, R4, R19, 0x2 ;  /* 0x0000001304077211 */ /* 0x002fc800078410ff */
[----:B------:R-:W-:Y:S02]  /*75b0*/  LEA.HI.X R5, R4, R21, R5, 0x2, P2 ;  /* 0x0000001504057211 */ /* 0x000fe400010f1405 */
[----:B------:R-:W-:-:S05]  /*75c0*/  IADD3 R6, P2, PT, R2, R7, RZ ;  /* 0x0000000702067210 */ /* 0x000fca0007f5e0ff */
[----:B------:R-:W-:Y:S01]  /*75d0*/  IMAD.X R7, R3, 0x1, R5, P2 ;  /* 0x0000000103077824 */ /* 0x000fe200010e0605 */
[----:B------:R-:W-:-:S04]  /*75e0*/  CS2R R4, SRZ ;  /* 0x0000000000047805 */ /* 0x000fc8000001ff00 */
[----:B----4-:R1:W-:Y:S04]  /*75f0*/  STG.E desc[UR8][R6.64+0x1000], R15 ;  /* 0x0010000f06007986 */ /* 0x0103e8000c101908 */
[----:B0-----:R-:W4:Y:S01]  /*7600*/  @!P1 LDG.E.64 R4, desc[UR8][R10.64] ;  /* 0x000000080a049981 */ /* 0x001f22000c1e1b00 */
[----:B------:R-:W-:Y:S02]  /*7610*/  VIADD R59, R59, 0x800 ;  /* 0x000008003b3b7836 */ /* 0x000fe40000000000 */
[----:B--2---:R-:W-:Y:S01]  /*7620*/  VIADD R0, R0, 0x2000 ;  /* 0x0000200000007836 */ /* 0x004fe20000000000 */
[----:B----4-:R-:W-:Y:S02]  /*7630*/  LEA R13, P2, R4, R19, 0x2 ;  /* 0x00000013040d7211 */ /* 0x010fe400078410ff */
[----:B------:R-:W-:-:S02]  /*7640*/  IADD3 R19, P3, PT, R19, 0x2000, RZ ;  /* 0x0000200013137810 */ /* 0x000fc40007f7e0ff */
[----:B------:R-:W-:Y:S02]  /*7650*/  LEA.HI.X R5, R4, R21, R5, 0x2, P2 ;  /* 0x0000001504057211 */ /* 0x000fe400010f1405 */
[----:B------:R-:W-:Y:S01]  /*7660*/  IADD3 R4, P2, PT, R2, R13, RZ ;  /* 0x0000000d02047210 */ /* 0x000fe20007f5e0ff */
[----:B------:R-:W-:-:S04]  /*7670*/  IMAD.X R21, RZ, RZ, R21, P3 ;  /* 0x000000ffff157224 */ /* 0x000fc800018e0615 */
[----:B------:R-:W-:Y:S01]  /*7680*/  IMAD.X R5, R3, 0x1, R5, P2 ;  /* 0x0000000103057824 */ /* 0x000fe200010e0605 */
[----:B------:R-:W-:-:S04]  /*7690*/  ISETP.GE.AND P2, PT, R59, R14, PT ;  /* 0x0000000e3b00720c */ /* 0x000fc80003f46270 */
[----:B---3--:R1:W-:Y:S09]  /*76a0*/  STG.E desc[UR8][R4.64+0x1800], R9 ;  /* 0x0018000904007986 */ /* 0x0083f2000c101908 */
[----:B------:R-:W-:Y:S05]  /*76b0*/  @!P2 BRA `(.L_x_156) ;  /* 0xfffffffc0054a947 */ /* 0x000fea000383ffff */
.L_x_151:
[----:B------:R-:W-:Y:S05]  /*76c0*/  BSYNC.RECONVERGENT B0 ;  /* 0x0000000000007941 */ /* 0x000fea0003800200 */
.L_x_110:
[----:B------:R-:W-:Y:S05]  /*76d0*/  BRA `(.L_x_157) ;  /* 0x0000003000007947 */ /* 0x000fea0003800000 */
.L_x_109:
[----:B------:R-:W0:Y:S01]  /*76e0*/  S2R R28, SR_TID.X ;  /* 0x00000000001c7919 */ /* 0x000e220000002100 */
[----:B------:R-:W1:Y:S01]  /*76f0*/  LDC R30, c[0x0][0x3c8] ;  /* 0x0000f200ff1e7b82 */ /* 0x000e620000000800 */
[----:B------:R-:W2:Y:S01]  /*7700*/  LDCU.U8 UR5, c[0x0][0x3b8] ;  /* 0x00007700ff0577ac */ /* 0x000ea20008000000 */
[----:B------:R-:W3:Y:S06]  /*7710*/  LDCU.64 UR12, c[0x0][0x388] ;  /* 0x00007100ff0c77ac */ /* 0x000eec0008000a00 */
[----:B------:R-:W4:Y:S01]  /*7720*/  LDC R2, c[0x0][0x3cc] ;  /* 0x0000f300ff027b82 */ /* 0x000f220000000800 */
[----:B--2---:R-:W-:Y:S01]  /*7730*/  ISETP.NE.AND P0, PT, RZ, UR5, PT ;  /* 0x00000005ff007c0c */ /* 0x004fe2000bf05270 */
[----:B------:R-:W-:-:S03]  /*7740*/  USHF.R.S32.HI UR5, URZ, 0x1f, UR7 ;  /* 0x0000001fff057899 */ /* 0x000fc60008011407 */
[----:B-1----:R-:W-:Y:S01]  /*7750*/  SEL R30, R30, RZ, !P0 ;  /* 0x000000ff1e1e7207 */ /* 0x002fe20004000000 */
[----:B0-----:R-:W-:Y:S01]  /*7760*/  IMAD R29, R28, 0xe, RZ ;  /* 0x0000000e1c1d7824 */ /* 0x001fe200078e02ff */
[----:B----4-:R-:W-:-:S04]  /*7770*/  SEL R3, R2, RZ, !P0 ;  /* 0x000000ff02037207 */ /* 0x010fc80004000000 */
[C---:B------:R-:W-:Y:S02]  /*7780*/  IADD3 R4, P1, P2, R29.reuse, UR7, R30 ;  /* 0x000000071d047c10 */ /* 0x040fe4000fa3e01e */
[C---:B------:R-:W-:Y:S02]  /*7790*/  ISETP.GE.AND P0, PT, R29.reuse, UR4, PT ;  /* 0x000000041d007c0c */ /* 0x040fe4000bf06270 */
[----:B---3--:R-:W-:Y:S01]  /*77a0*/  IADD3 R2, P3, PT, R4, UR12, RZ ;  /* 0x0000000c04027c10 */ /* 0x008fe2000ff7e0ff */
[----:B------:R-:W-:Y:S01]  /*77b0*/  VIADD R4, R29, 0x1 ;  /* 0x000000011d047836 */ /* 0x000fe20000000000 */
[----:B------:R-:W-:-:S04]  /*77c0*/  IADD3.X R3, PT, PT, RZ, UR5, R3, P1, P2 ;  /* 0x00000005ff037c10 */ /* 0x000fc80008fe4403 */
[----:B------:R-:W-:Y:S02]  /*77d0*/  ISETP.GE.AND P2, PT, R4, UR4, PT ;  /* 0x0000000404007c0c */ /* 0x000fe4000bf46270 */
[----:B------:R-:W-:Y:S01]  /*77e0*/  IADD3.X R3, PT, PT, R3, UR13, RZ, P3, !PT ;  /* 0x0000000d03037c10 */ /* 0x000fe20009ffe4ff */
[----:B------:R-:W-:Y:S06]  /*77f0*/  BAR.SYNC.DEFER_BLOCKING 0x0 ;  /* 0x0000000000007b1d */ /* 0x000fec0000010000 */
[----:B------:R-:W2:Y:S04]  /*7800*/  @!P0 LDG.E.U8 R7, desc[UR8][R2.64] ;  /* 0x0000000802078981 */ /* 0x000ea8000c1e1100 */
[----:B------:R-:W3:Y:S01]  /*7810*/  @!P2 LDG.E.U8 R4, desc[UR8][R2.64+0x1] ;  /* 0x000001080204a981 */ /* 0x000ee2000c1e1100 */
[----:B------:R-:W-:-:S02]  /*7820*/  VIADD R5, R29, 0x2 ;  /* 0x000000021d057836 */ /* 0x000fc40000000000 */
[----:B------:R-:W-:Y:S02]  /*7830*/  VIADD R6, R29, 0x4 ;  /* 0x000000041d067836 */ /* 0x000fe40000000000 */
[----:B------:R-:W-:Y:S01]  /*7840*/  IMAD.MOV.U32 R27, RZ, RZ, 0x1 ;  /* 0x00000001ff1b7424 */ /* 0x000fe200078e00ff */
[----:B------:R-:W-:Y:S01]  /*7850*/  ISETP.GE.AND P3, PT, R5, UR4, PT ;  /* 0x0000000405007c0c */ /* 0x000fe2000bf66270 */
[C---:B------:R-:W-:Y:S01]  /*7860*/  VIADD R5, R29.reuse, 0x3 ;  /* 0x000000031d057836 */ /* 0x040fe20000000000 */
[----:B------:R-:W-:Y:S01]  /*7870*/  ISETP.GE.AND P4, PT, R6, UR4, PT ;  /* 0x0000000406007c0c */ /* 0x000fe2000bf86270 */
[----:B------:R-:W-:-:S03]  /*7880*/  VIADD R6, R29, 0x6 ;  /* 0x000000061d067836 */ /* 0x000fc60000000000 */
[----:B------:R-:W-:Y:S01]  /*7890*/  ISETP.GE.AND P1, PT, R5, UR4, PT ;  /* 0x0000000405007c0c */ /* 0x000fe2000bf26270 */
[----:B------:R-:W-:-:S06]  /*78a0*/  VIADD R5, R29, 0x5 ;  /* 0x000000051d057836 */ /* 0x000fcc0000000000 */
[----:B------:R-:W4:Y:S01]  /*78b0*/  @!P3 LDG.E.U8 R9, desc[UR8][R2.64+0x2] ;  /* 0x000002080209b981 */ /* 0x000f22000c1e1100 */
[----:B------:R-:W-:Y:S01]  /*78c0*/  ISETP.GE.AND P5, PT, R5, UR4, PT ;  /* 0x0000000405007c0c */ /* 0x000fe2000bfa6270 */
[----:B------:R-:W-:Y:S02]  /*78d0*/  IMAD.MOV.U32 R26, RZ, RZ, 0x1 ;  /* 0x00000001ff1a7424 */ /* 0x000fe400078e00ff */
[----:B------:R-:W5:Y:S01]  /*78e0*/  @!P4 LDG.E.U8 R5, desc[UR8][R2.64+0x4] ;  /* 0x000004080205c981 */ /* 0x000f62000c1e1100 */
[----:B--2---:R-:W-:-:S04]  /*78f0*/  @!P0 ISETP.NE.AND P6, PT, R7, 0xa, PT ;  /* 0x0000000a0700880c */ /* 0x004fc80003fc5270 */
[----:B------:R-:W-:Y:S02]  /*7900*/  @!P0 SEL R27, RZ, 0x1, P6 ;  /* 0x00000001ff1b8807 */ /* 0x000fe40003000000 */
[----:B---3--:R-:W-:Y:S02]  /*7910*/  @!P2 ISETP.NE.AND P6, PT, R4, 0xa, PT ;  /* 0x0000000a0400a80c */ /* 0x008fe40003fc5270 */
[----:B------:R-:W-:Y:S01]  /*7920*/  ISETP.GE.AND P0, PT, R6, UR4, PT ;  /* 0x0000000406007c0c */ /* 0x000fe2000bf06270 */
[----:B------:R-:W2:Y:S01]  /*7930*/  @!P1 LDG.E.U8 R4, desc[UR8][R2.64+0x3] ;  /* 0x0000030802049981 */ /* 0x000ea2000c1e1100 */
[----:B------:R-:W-:Y:S01]  /*7940*/  VIADD R6, R29, 0x7 ;  /* 0x000000071d067836 */ /* 0x000fe20000000000 */
[----:B------:R-:W-:-:S04]  /*7950*/  @!P2 SEL R26, RZ, 0x1, P6 ;  /* 0x00000001ff1aa807 */ /* 0x000fc80003000000 */
[----:B------:R-:W-:Y:S02]  /*7960*/  ISETP.GE.AND P2, PT, R6, UR4, PT ;  /* 0x0000000406007c0c */ /* 0x000fe4000bf46270 */
[----:B------:R-:W3:Y:S04]  /*7970*/  @!P5 LDG.E.U8 R6, desc[UR8][R2.64+0x5] ;  /* 0x000005080206d981 */ /* 0x000ee8000c1e1100 */
[----:B------:R-:W3:Y:S07]  /*7980*/  @!P0 LDG.E.U8 R7, desc[UR8][R2.64+0x6] ;  /* 0x0000060802078981 */ /* 0x000eee000c1e1100 */
[----:B------:R-:W3:Y:S01]  /*7990*/  @!P2 LDG.E.U8 R8, desc[UR8][R2.64+0x7] ;  /* 0x000007080208a981 */ /* 0x000ee2000c1e1100 */
[----:B----4-:R-:W-:Y:S01]  /*79a0*/  @!P3 ISETP.NE.AND P6, PT, R9, 0xa, PT ;  /* 0x0000000a0900b80c */ /* 0x010fe20003fc5270 */
[----:B------:R-:W-:-:S03]  /*79b0*/  IMAD.MOV.U32 R25, RZ, RZ, 0x1 ;  /* 0x00000001ff197424 */ /* 0x000fc600078e00ff */
[----:B------:R-:W-:Y:S01]  /*79c0*/  @!P3 SEL R25, RZ, 0x1, P6 ;  /* 0x00000001ff19b807 */ /* 0x000fe20003000000 */
[----:B------:R-:W-:Y:S01]  /*79d0*/  IMAD.MOV.U32 R24, RZ, RZ, 0x1 ;  /* 0x00000001ff187424 */ /* 0x000fe200078e00ff */
[----:B-----5:R-:W-:Y:S01]  /*79e0*/  @!P4 ISETP.NE.AND P6, PT, R5, 0xa, PT ;  /* 0x0000000a0500c80c */ /* 0x020fe20003fc5270 */
[C---:B------:R-:W-:Y:S02]  /*79f0*/  VIADD R5, R29.reuse, 0x9 ;  /* 0x000000091d057836 */ /* 0x040fe40000000000 */
[----:B------:R-:W-:Y:S01]  /*7a00*/  IMAD.MOV.U32 R11, RZ, RZ, 0x1 ;  /* 0x00000001ff0b7424 */ /* 0x000fe200078e00ff */
[----:B------:R-:W-:Y:S01]  /*7a10*/  @!P4 SEL R11, RZ, 0x1, P6 ;  /* 0x00000001ff0bc807 */ /* 0x000fe20003000000 */
[----:B------:R-:W-:Y:S02]  /*7a20*/  IMAD.MOV.U32 R10, RZ, RZ, 0x1 ;  /* 0x00000001ff0a7424 */ /* 0x000fe400078e00ff */
[----:B------:R-:W-:Y:S01]  /*7a30*/  IMAD.MOV.U32 R9, RZ, RZ, 0x1 ;  /* 0x00000001ff097424 */ /* 0x000fe200078e00ff */
[----:B--2---:R-:W-:Y:S01]  /*7a40*/  @!P1 ISETP.NE.AND P3, PT, R4, 0xa, PT ;  /* 0x0000000a0400980c */ /* 0x004fe20003f65270 */
[----:B------:R-:W-:-:S03]  /*7a50*/  VIADD R4, R29, 0x8 ;  /* 0x000000081d047836 */ /* 0x000fc60000000000 */
[----:B------:R-:W-:Y:S02]  /*7a60*/  @!P1 SEL R24, RZ, 0x1, P3 ;  /* 0x00000001ff189807 */ /* 0x000fe40001800000 */
[----:B------:R-:W-:Y:S01]  /*7a70*/  ISETP.GE.AND P1, PT, R4, UR4, PT ;  /* 0x0000000404007c0c */ /* 0x000fe2000bf26270 */
[----:B------:R-:W-:Y:S01]  /*7a80*/  VIADD R4, R29, 0xa ;  /* 0x0000000a1d047836 */ /* 0x000fe20000000000 */
[----:B------:R-:W-:Y:S01]  /*7a90*/  ISETP.GE.AND P3, PT, R5, UR4, PT ;  /* 0x0000000405007c0c */ /* 0x000fe2000bf66270 */
[----:B------:R-:W-:Y:S01]  /*7aa0*/  VIADD R5, R29, 0xb ;  /* 0x0000000b1d057836 */ /* 0x000fe20000000000 */
[----:B---3--:R-:W-:Y:S02]  /*7ab0*/  @!P5 ISETP.NE.AND P6, PT, R6, 0xa, PT ;  /* 0x0000000a0600d80c */ /* 0x008fe40003fc5270 */
[----:B------:R-:W-:Y:S02]  /*7ac0*/  @!P0 ISETP.NE.AND P4, PT, R7, 0xa, PT ;  /* 0x0000000a0700880c */ /* 0x000fe40003f85270 */
[----:B------:R-:W-:-:S02]  /*7ad0*/  @!P5 SEL R10, RZ, 0x1, P6 ;  /* 0x00000001ff0ad807 */ /* 0x000fc40003000000 */
[----:B------:R-:W-:Y:S01]  /*7ae0*/  ISETP.GE.AND P6, PT, R4, UR4, PT ;  /* 0x0000000404007c0c */ /* 0x000fe2000bfc6270 */
[----:B------:R-:W-:Y:S01]  /*7af0*/  VIADD R4, R29, 0xc ;  /* 0x0000000c1d047836 */ /* 0x000fe20000000000 */
[----:B------:R-:W-:Y:S01]  /*7b00*/  ISETP.GE.AND P5, PT, R5, UR4, PT ;  /* 0x0000000405007c0c */ /* 0x000fe2000bfa6270 */
[----:B------:R-:W-:Y:S01]  /*7b10*/  VIADD R5, R29, 0xd ;  /* 0x0000000d1d057836 */ /* 0x000fe20000000000 */
[----:B------:R-:W-:Y:S01]  /*7b20*/  @!P0 SEL R9, RZ, 0x1, P4 ;  /* 0x00000001ff098807 */ /* 0x000fe20002000000 */
[----:B------:R-:W2:Y:S01]  /*7b30*/  @!P1 LDG.E.U8 R6, desc[UR8][R2.64+0x8] ;  /* 0x0000080802069981 */ /* 0x000ea2000c1e1100 */
[----:B------:R-:W-:Y:S01]  /*7b40*/  @!P2 ISETP.NE.AND P4, PT, R8, 0xa, PT ;  /* 0x0000000a0800a80c */ /* 0x000fe20003f85270 */
[----:B------:R-:W-:Y:S01]  /*7b50*/  IMAD.MOV.U32 R8, RZ, RZ, 0x1 ;  /* 0x00000001ff087424 */ /* 0x000fe200078e00ff */
[----:B------:R-:W-:Y:S02]  /*7b60*/  ISETP.GE.AND P0, PT, R4, UR4, PT ;  /* 0x0000000404007c0c */ /* 0x000fe4000bf06270 */
[----:B------:R-:W-:Y:S01]  /*7b70*/  @!P2 SEL R8, RZ, 0x1, P4 ;  /* 0x00000001ff08a807 */ /* 0x000fe20002000000 */
[----:B------:R-:W3:Y:S01]  /*7b80*/  @!P3 LDG.E.U8 R4, desc[UR8][R2.64+0x9] ;  /* 0x000009080204b981 */ /* 0x000ee2000c1e1100 */
[----:B------:R-:W-:-:S03]  /*7b90*/  ISETP.GE.AND P2, PT, R5, UR4, PT ;  /* 0x0000000405007c0c */ /* 0x000fc6000bf46270 */
[----:B------:R-:W4:Y:S04]  /*7ba0*/  @!P6 LDG.E.U8 R5, desc[UR8][R2.64+0xa] ;  /* 0x00000a080205e981 */ /* 0x000f28000c1e1100 */
[----:B------:R-:W5:Y:S04]  /*7bb0*/  @!P5 LDG.E.U8 R12, desc[UR8][R2.64+0xb] ;  /* 0x00000b08020cd981 */ /* 0x000f68000c1e1100 */
[----:B------:R-:W5:Y:S04]  /*7bc0*/  @!P0 LDG.E.U8 R13, desc[UR8][R2.64+0xc] ;  /* 0x00000c08020d8981 */ /* 0x000f68000c1e1100 */
[----:B------:R0:W5:Y:S01]  /*7bd0*/  @!P2 LDG.E.U8 R14, desc[UR8][R2.64+0xd] ;  /* 0x00000d08020ea981 */ /* 0x000162000c1e1100 */
[----:B------:R-:W-:-:S02]  /*7be0*/  IMAD.IADD R45, R26, 0x1, R27 ;  /* 0x000000011a2d7824 */ /* 0x000fc400078e021b */
[----:B------:R-:W-:Y:S02]  /*7bf0*/  IMAD.MOV.U32 R7, RZ, RZ, 0x1 ;  /* 0x00000001ff077424 */ /* 0x000fe400078e00ff */
[----:B0-----:R-:W-:Y:S01]  /*7c00*/  IMAD.MOV.U32 R3, RZ, RZ, 0x1 ;  /* 0x00000001ff037424 */ /* 0x001fe200078e00ff */
[----:B------:R-:W0:Y:S01]  /*7c10*/  S2R R47, SR_LANEID ;  /* 0x00000000002f7919 */ /* 0x000e220000000000 */
[----:B------:R-:W1:Y:S01]  /*7c20*/  S2UR UR6, SR_CgaCtaId ;  /* 0x00000000000679c3 */ /* 0x000e620000008800 */
[----:B------:R-:W-:Y:S01]  /*7c30*/  UMOV UR5, 0x400 ;  /* 0x0000040000057882 */ /* 0x000fe20000000000 */
[----:B------:R-:W-:Y:S01]  /*7c40*/  SHF.R.U32.HI R32, RZ, 0x5, R28 ;  /* 0x00000005ff207819 */ /* 0x000fe2000001161c */
[----:B-1----:R-:W-:-:S05]  /*7c50*/  ULEA UR5, UR6, UR5, 0x18 ;  /* 0x0000000506057291 */ /* 0x002fca000f8ec0ff */
[----:B------:R-:W-:Y:S01]  /*7c60*/  BAR.SYNC.DEFER_BLOCKING 0x0 ;  /* 0x0000000000007b1d */ /* 0x000fe20000010000 */
[----:B--2---:R-:W-:-:S04]  /*7c70*/  @!P1 ISETP.NE.AND P4, PT, R6, 0xa, PT ;  /* 0x0000000a0600980c */ /* 0x004fc80003f85270 */
[----:B------:R-:W-:Y:S02]  /*7c80*/  @!P1 SEL R7, RZ, 0x1, P4 ;  /* 0x00000001ff079807 */ /* 0x000fe40002000000 */
[----:B---3--:R-:W-:Y:S02]  /*7c90*/  @!P3 ISETP.NE.AND P4, PT, R4, 0xa, PT ;  /* 0x0000000a0400b80c */ /* 0x008fe40003f85270 */
[----:B------:R-:W-:Y:S01]  /*7ca0*/  IADD3 R4, PT, PT, R24, R25, R45 ;  /* 0x0000001918047210 */ /* 0x000fe20007ffe02d */
[----:B------:R-:W-:Y:S01]  /*7cb0*/  IMAD.MOV.U32 R6, RZ, RZ, 0x1 ;  /* 0x00000001ff067424 */ /* 0x000fe200078e00ff */
[----:B------:R-:W-:Y:S02]  /*7cc0*/  @!P3 SEL R6, RZ, 0x1, P4 ;  /* 0x00000001ff06b807 */ /* 0x000fe40002000000 */
[----:B------:R-:W-:Y:S02]  /*7cd0*/  IADD3 R2, PT, PT, R10, R11, R4 ;  /* 0x0000000b0a027210 */ /* 0x000fe40007ffe004 */
[----:B----4-:R-:W-:-:S02]  /*7ce0*/  @!P6 ISETP.NE.AND P1, PT, R5, 0xa, PT ;  /* 0x0000000a0500e80c */ /* 0x010fc40003f25270 */
[----:B-----5:R-:W-:Y:S02]  /*7cf0*/  @!P5 ISETP.NE.AND P4, PT, R12, 0xa, PT ;  /* 0x0000000a0c00d80c */ /* 0x020fe40003f85270 */
[----:B------:R-:W-:Y:S01]  /*7d00*/  IADD3 R12, PT, PT, R8, R9, R2 ;  /* 0x00000009080c7210 */ /* 0x000fe20007ffe002 */
[----:B------:R-:W-:Y:S01]  /*7d10*/  IMAD.MOV.U32 R5, RZ, RZ, 0x1 ;  /* 0x00000001ff057424 */ /* 0x000fe200078e00ff */
[----:B------:R-:W-:Y:S01]  /*7d20*/  @!P6 SEL R5, RZ, 0x1, P1 ;  /* 0x00000001ff05e807 */ /* 0x000fe20000800000 */
[----:B------:R-:W-:Y:S01]  /*7d30*/  IMAD.MOV.U32 R4, RZ, RZ, 0x1 ;  /* 0x00000001ff047424 */ /* 0x000fe200078e00ff */
[----:B------:R-:W-:Y:S02]  /*7d40*/  @!P0 ISETP.NE.AND P3, PT, R13, 0xa, PT ;  /* 0x0000000a0d00880c */ /* 0x000fe40003f65270 */
[----:B------:R-:W-:Y:S02]  /*7d50*/  @!P2 ISETP.NE.AND P1, PT, R14, 0xa, PT ;  /* 0x0000000a0e00a80c */ /* 0x000fe40003f25270 */
[----:B------:R-:W-:-:S02]  /*7d60*/  @!P5 SEL R4, RZ, 0x1, P4 ;  /* 0x00000001ff04d807 */ /* 0x000fc40002000000 */
[----:B------:R-:W-:Y:S01]  /*7d70*/  IADD3 R12, PT, PT, R6, R7, R12 ;  /* 0x00000007060c7210 */ /* 0x000fe20007ffe00c */
[----:B------:R-:W-:Y:S01]  /*7d80*/  IMAD.MOV.U32 R2, RZ, RZ, 0x1 ;  /* 0x00000001ff027424 */ /* 0x000fe200078e00ff */
[----:B------:R-:W-:Y:S02]  /*7d90*/  @!P0 SEL R3, RZ, 0x1, P3 ;  /* 0x00000001ff038807 */ /* 0x000fe40001800000 */
[----:B------:R-:W-:Y:S02]  /*7da0*/  @!P2 SEL R2, RZ, 0x1, P1 ;  /* 0x00000001ff02a807 */ /* 0x000fe40000800000 */
[----:B------:R-:W-:-:S04]  /*7db0*/  IADD3 R12, PT, PT, R4, R5, R12 ;  /* 0x00000005040c7210 */ /* 0x000fc80007ffe00c */
[----:B------:R-:W-:-:S05]  /*7dc0*/  IADD3 R31, PT, PT, R2, R3, R12 ;  /* 0x00000003021f7210 */ /* 0x000fca0007ffe00c */
[----:B------:R-:W1:Y:S02]  /*7dd0*/  SHFL.UP P0, R12, R31, 0x1, RZ ;  /* 0x042000001f0c7989 */ /* 0x000e6400000000ff */
[----:B-1----:R-:W-:-:S05]  /*7de0*/  @P0 IMAD.IADD R12, R31, 0x1, R12 ;  /* 0x000000011f0c0824 */ /* 0x002fca00078e020c */
[----:B------:R-:W1:Y:S02]  /*7df0*/  SHFL.UP P0, R13, R12, 0x2, RZ ;  /* 0x044000000c0d7989 */ /* 0x000e6400000000ff */
[----:B-1----:R-:W-:-:S05]  /*7e00*/  @P0 IMAD.IADD R13, R12, 0x1, R13 ;  /* 0x000000010c0d0824 */ /* 0x002fca00078e020d */
[----:B------:R-:W1:Y:S02]  /*7e10*/  SHFL.UP P0, R14, R13, 0x4, RZ ;  /* 0x048000000d0e7989 */ /* 0x000e6400000000ff */
[----:B-1----:R-:W-:-:S05]  /*7e20*/  @P0 IMAD.IADD R14, R13, 0x1, R14 ;  /* 0x000000010d0e0824 */ /* 0x002fca00078e020e */
[----:B------:R-:W1:Y:S01]  /*7e30*/  SHFL.UP P0, R15, R14, 0x8, RZ ;  /* 0x050000000e0f7989 */ /* 0x000e6200000000ff */
[----:B0-----:R-:W-:Y:S01]  /*7e40*/  ISETP.NE.AND P1, PT, R47, 0x1f, PT ;  /* 0x0000001f2f00780c */ /* 0x001fe20003f25270 */
[----:B-1----:R-:W-:-:S05]  /*7e50*/  @P0 IMAD.IADD R15, R14, 0x1, R15 ;  /* 0x000000010e0f0824 */ /* 0x002fca00078e020f */
[----:B------:R-:W0:Y:S07]  /*7e60*/  SHFL.UP P0, R34, R15, 0x10, RZ ;  /* 0x060000000f227989 */ /* 0x000e2e00000000ff */
[----:B------:R-:W-:Y:S01]  /*7e70*/  @!P1 LEA R33, R32, UR5, 0x2 ;  /* 0x0000000520219c11 */ /* 0x000fe2000f8e10ff */
[----:B0-----:R-:W-:-:S05]  /*7e80*/  @P0 IMAD.IADD R34, R15, 0x1, R34 ;  /* 0x000000010f220824 */ /* 0x001fca00078e0222 */
[----:B------:R-:W-:Y:S01]  /*7e90*/  @!P1 STS [R33], R34 ;  /* 0x0000002221009388 */ /* 0x000fe20000000800 */
[----:B------:R-:W-:Y:S06]  /*7ea0*/  BAR.SYNC.DEFER_BLOCKING 0x0 ;  /* 0x0000000000007b1d */ /* 0x000fec0000010000 */
[----:B------:R-:W0:Y:S04]  /*7eb0*/  LDS.128 R20, [UR5] ;  /* 0x00000005ff147984 */ /* 0x000e280008000c00 */
[----:B------:R-:W1:Y:S01]  /*7ec0*/  LDS.128 R12, [UR5+0x10] ;  /* 0x00001005ff0c7984 */ /* 0x000e620008000c00 */
[----:B------:R-:W-:-:S03]  /*7ed0*/  ISETP.NE.AND P0, PT, R32, 0x2, PT ;  /* 0x000000022000780c */ /* 0x000fc60003f05270 */
[----:B------:R-:W2:Y:S01]  /*7ee0*/  LDS.128 R16, [UR5+0x20] ;  /* 0x00002005ff107984 */ /* 0x000ea20008000c00 */
[----:B0-----:R-:W-:-:S04]  /*7ef0*/  IMAD.IADD R21, R20, 0x1, R21 ;  /* 0x0000000114157824 */ /* 0x001fc800078e0215 */
[----:B------:R-:W-:Y:S01]  /*7f00*/  IMAD.IADD R22, R22, 0x1, R21 ;  /* 0x0000000116167824 */ /* 0x000fe200078e0215 */
[----:B------:R-:W-:Y:S02]  /*7f10*/  SEL R20, R21, R20, !P0 ;  /* 0x0000001415147207 */ /* 0x000fe40004000000 */
[----:B------:R-:W-:Y:S01]  /*7f20*/  ISETP.NE.AND P0, PT, R32, 0x3, PT ;  /* 0x000000032000780c */ /* 0x000fe20003f05270 */
[----:B------:R-:W-:-:S03]  /*7f30*/  IMAD.IADD R23, R23, 0x1, R22 ;  /* 0x0000000117177824 */ /* 0x000fc600078e0216 */
[----:B------:R-:W-:Y:S02]  /*7f40*/  SEL R20, R22, R20, !P0 ;  /* 0x0000001416147207 */ /* 0x000fe40004000000 */
[----:B------:R-:W-:Y:S01]  /*7f50*/  ISETP.NE.AND P0, PT, R32, 0x4, PT ;  /* 0x000000042000780c */ /* 0x000fe20003f05270 */
[----:B-1----:R-:W-:-:S03]  /*7f60*/  IMAD.IADD R12, R23, 0x1, R12 ;  /* 0x00000001170c7824 */ /* 0x002fc600078e020c */
[----:B------:R-:W-:Y:S02]  /*7f70*/  SEL R20, R23, R20, !P0 ;  /* 0x0000001417147207 */ /* 0x000fe40004000000 */
[----:B------:R-:W-:-:S04]  /*7f80*/  ISETP.NE.AND P0, PT, R32, 0x5, PT ;  /* 0x000000052000780c */ /* 0x000fc80003f05270 */
[----:B------:R-:W-:Y:S02]  /*7f90*/  SEL R33, R12, R20, !P0 ;  /* 0x000000140c217207 */ /* 0x000fe40004000000 */
[----:B------:R-:W0:Y:S01]  /*7fa0*/  LDS.128 R20, [UR5+0x30] ;  /* 0x00003005ff147984 */ /* 0x000e220008000c00 */
[----:B------:R-:W-:Y:S01]  /*7fb0*/  IMAD.IADD R13, R13, 0x1, R12 ;  /* 0x000000010d0d7824 */ /* 0x000fe200078e020c */
[----:B------:R-:W-:-:S03]  /*7fc0*/  ISETP.NE.AND P0, PT, R32, 0x6, PT ;  /* 0x000000062000780c */ /* 0x000fc60003f05270 */
[----:B------:R-:W-:Y:S01]  /*7fd0*/  IMAD.IADD R14, R14, 0x1, R13 ;  /* 0x000000010e0e7824 */ /* 0x000fe200078e020d */
[----:B------:R-:W-:Y:S02]  /*7fe0*/  SEL R33, R13, R33, !P0 ;  /* 0x000000210d217207 */ /* 0x000fe40004000000 */
[----:B------:R-:W-:Y:S01]  /*7ff0*/  ISETP.NE.AND P0, PT, R32, 0x7, PT ;  /* 0x000000072000780c */ /* 0x000fe20003f05270 */
[----:B------:R-:W-:Y:S01]  /*8000*/  IMAD.IADD R15, R15, 0x1, R14 ;  /* 0x000000010f0f7824 */ /* 0x000fe200078e020e */
[----:B------:R-:W1:Y:S02]  /*8010*/  LDC R13, c[0x0][0x380] ;  /* 0x0000e000ff0d7b82 */ /* 0x000e640000000800 */
[----:B------:R-:W-:Y:S02]  /*8020*/  SEL R33, R14, R33, !P0 ;  /* 0x000000210e217207 */ /* 0x000fe40004000000 */
[----:B------:R-:W-:Y:S01]  /*8030*/  ISETP.NE.AND P0, PT, R32, 0x8, PT ;  /* 0x000000082000780c */ /* 0x000fe20003f05270 */
[----:B--2---:R-:W-:-:S03]  /*8040*/  IMAD.IADD R16, R15, 0x1, R16 ;  /* 0x000000010f107824 */ /* 0x004fc600078e0210 */
[----:B------:R-:W-:Y:S02]  /*8050*/  SEL R33, R15, R33, !P0 ;  /* 0x000000210f217207 */ /* 0x000fe40004000000 */
[----:B------:R-:W-:Y:S01]  /*8060*/  ISETP.NE.AND P0, PT, R32, 0x9, PT ;  /* 0x000000092000780c */ /* 0x000fe20003f05270 */
[----:B------:R-:W-:-:S03]  /*8070*/  IMAD.IADD R17, R17, 0x1, R16 ;  /* 0x0000000111117824 */ /* 0x000fc600078e0210 */
        /* <DEDUP_REMOVED lines=8> */
[----:B0-----:R-:W-:-:S03]  /*8100*/  IMAD.IADD R20, R19, 0x1, R20 ;  /* 0x0000000113147824 */ /* 0x001fc600078e0214 */
[----:B------:R-:W-:Y:S02]  /*8110*/  SEL R33, R19, R33, !P0 ;  /* 0x0000002113217207 */ /* 0x000fe40004000000 */
[----:B------:R-:W-:Y:S01]  /*8120*/  ISETP.NE.AND P0, PT, R32, 0xd, PT ;  /* 0x0000000d2000780c */ /* 0x000fe20003f05270 */
[----:B------:R-:W-:-:S03]  /*8130*/  IMAD.IADD R21, R21, 0x1, R20 ;  /* 0x0000000115157824 */ /* 0x000fc600078e0214 */
[----:B------:R-:W-:Y:S02]  /*8140*/  SEL R33, R20, R33, !P0 ;  /* 0x0000002114217207 */ /* 0x000fe40004000000 */
[----:B------:R-:W-:Y:S01]  /*8150*/  ISETP.NE.AND P0, PT, R32, 0xe, PT ;  /* 0x0000000e2000780c */ /* 0x000fe20003f05270 */
[----:B------:R-:W-:Y:S01]  /*8160*/  IMAD.IADD R22, R22, 0x1, R21 ;  /* 0x0000000116167824 */ /* 0x000fe200078e0215 */
[----:B------:R-:W-:Y:S02]  /*8170*/  ISETP.NE.AND P1, PT, R32, 0xf, PT ;  /* 0x0000000f2000780c */ /* 0x000fe40003f25270 */
[----:B------:R-:W-:Y:S01]  /*8180*/  SEL R33, R21, R33, !P0 ;  /* 0x0000002115217207 */ /* 0x000fe20004000000 */
[----:B------:R-:W-:Y:S01]  /*8190*/  IMAD.IADD R31, R34, 0x1, -R31 ;  /* 0x00000001221f7824 */ /* 0x000fe200078e0a1f */
[----:B------:R-:W-:Y:S02]  /*81a0*/  ISETP.NE.AND P2, PT, R47, RZ, PT ;  /* 0x000000ff2f00720c */ /* 0x000fe40003f45270 */
[----:B------:R-:W-:-:S02]  /*81b0*/  SEL R33, R22, R33, !P1 ;  /* 0x0000002116217207 */ /* 0x000fc40004800000 */
[----:B------:R-:W-:Y:S02]  /*81c0*/  ISETP.GT.U32.AND P1, PT, R28, 0x1f, PT ;  /* 0x0000001f1c00780c */ /* 0x000fe40003f24070 */
[----:B------:R-:W-:Y:S02]  /*81d0*/  SEL R12, R31, RZ, P2 ;  /* 0x000000ff1f0c7207 */ /* 0x000fe40001000000 */
[----:B-1----:R-:W-:Y:S02]  /*81e0*/  IADD3 R18, PT, PT, R30, UR7, R13 ;  /* 0x000000071e127c10 */ /* 0x002fe4000fffe00d */
[----:B------:R-:W-:Y:S01]  /*81f0*/  ISETP.GE.U32.AND P0, PT, R28, 0x20, PT ;  /* 0x000000201c00780c */ /* 0x000fe20003f06070 */
[----:B------:R-:W-:Y:S02]  /*8200*/  IMAD.IADD R16, R33, 0x1, R12 ;  /* 0x0000000121107824 */ /* 0x000fe400078e020c */
[----:B------:R-:W-:Y:S02]  /*8210*/  IMAD.IADD R18, R29, 0x1, R18 ;  /* 0x000000011d127824 */ /* 0x000fe400078e0212 */
[----:B------:R-:W-:Y:S01]  /*8220*/  IMAD.IADD R13, R23, 0x1, R22 ;  /* 0x00000001170d7824 */ /* 0x000fe200078e0216 */
[----:B------:R-:W-:Y:S01]  /*8230*/  SEL R46, R31, R16, !P0 ;  /* 0x000000101f2e7207 */ /* 0x000fe20004000000 */
        /* <DEDUP_REMOVED lines=12> */
[----:B------:R-:W-:Y:S01]  /*8300*/  VIADD R40, R18, 0xd ;  /* 0x0000000d12287836 */ /* 0x000fe20000000000 */
[----:B------:R-:W-:Y:S06]  /*8310*/  @P1 BRA `(.L_x_158) ;  /* 0x0000000800b41947 */ /* 0x000fec0003800000 */
        /* <DEDUP_REMOVED lines=15> */
.L_x_251:
[----:B------:R-:W-:Y:S05]  /*8410*/  @!P0 BRA `(.L_x_160) ;  /* 0x0000000000748947 */ /* 0x000fea0003800000 */
[----:B------:R-:W-:-:S07]  /*8420*/  IMAD.MOV.U32 R12, RZ, RZ, 0x1a6 ;  /* 0x000001a6ff0c7424 */ /* 0x000fce00078e00ff */
.L_x_162:
        /* <DEDUP_REMOVED lines=27> */
.L_x_254:
[----:B------:R-:W-:Y:S05]  /*85e0*/  @P0 BRA `(.L_x_162) ;  /* 0xfffffffc00900947 */ /* 0x000fea000383ffff */
.L_x_160:
        /* <DEDUP_REMOVED lines=11> */
[----:B------:R0:W1:Y:S02]  /*86a0*/  POPC R55, R17 ;  /* 0x0000001100377309 */ /* 0x0000640000000000 */
[----:B0-----:R-:W0:Y:S01]  /*86b0*/  LDC.64 R16, c[0x0][0x3a0] ;  /* 0x0000e800ff107b82 */ /* 0x001e220000000a00 */
[----:B-1----:R-:W1:Y:S01]  /*86c0*/  SHFL.DOWN PT, R39, R31, 0x1, R55 ;  /* 0x082000001f277989 */ /* 0x002e6200000e0037 */
[-C--:B------:R-:W-:Y:S02]  /*86d0*/  ISETP.GE.AND P0, PT, R47, R55.reuse, PT ;  /* 0x000000372f00720c */ /* 0x080fe40003f06270 */
[-C--:B------:R-:W-:Y:S02]  /*86e0*/  ISETP.GT.AND P1, PT, R50, R55.reuse, PT ;  /* 0x000000373200720c */ /* 0x080fe40003f24270 */
[----:B-1----:R-:W-:Y:S02]  /*86f0*/  SEL R12, R39, RZ, !P0 ;  /* 0x000000ff270c7207 */ /* 0x002fe40004000000 */
[----:B------:R-:W-:-:S03]  /*8700*/  ISETP.GT.AND P0, PT, R49, R55, PT ;  /* 0x000000373100720c */ /* 0x000fc60003f04270 */
[----:B------:R-:W-:-:S05]  /*8710*/  IMAD.IADD R12, R12, 0x1, R31 ;  /* 0x000000010c0c7824 */ /* 0x000fca00078e021f */
[----:B------:R-:W1:Y:S02]  /*8720*/  SHFL.DOWN PT, R39, R12, 0x2, R55 ;  /* 0x084000000c277989 */ /* 0x000e6400000e0037 */
[----:B-1----:R-:W-:Y:S02]  /*8730*/  SEL R39, R39, RZ, !P0 ;  /* 0x000000ff27277207 */ /* 0x002fe40004000000 */
[----:B------:R-:W-:-:S03]  /*8740*/  ISETP.GT.AND P0, PT, R48, R55, PT ;  /* 0x000000373000720c */ /* 0x000fc60003f04270 */
[----:B------:R-:W-:Y:S02]  /*8750*/  IMAD.IADD R32, R12, 0x1, R39 ;  /* 0x000000010c207824 */ /* 0x000fe400078e0227 */
[----:B------:R-:W-:-:S03]  /*8760*/  VIADD R12, R47, 0x8 ;  /* 0x000000082f0c7836 */ /* 0x000fc60000000000 */
[----:B------:R-:W1:Y:S02]  /*8770*/  SHFL.DOWN PT, R39, R32, 0x4, R55 ;  /* 0x0880000020277989 */ /* 0x000e6400000e0037 */
[----:B-1----:R-:W-:Y:S02]  /*8780*/  SEL R39, R39, RZ, !P0 ;  /* 0x000000ff27277207 */ /* 0x002fe40004000000 */
[----:B------:R-:W-:-:S03]  /*8790*/  ISETP.GT.AND P0, PT, R12, R55, PT ;  /* 0x000000370c00720c */ /* 0x000fc60003f04270 */
[----:B------:R-:W-:Y:S01]  /*87a0*/  IMAD.IADD R52, R32, 0x1, R39 ;  /* 0x0000000120347824 */ /* 0x000fe200078e0227 */
[----:B0-----:R-:W-:-:S04]  /*87b0*/  IADD3 R32, P2, PT, R16, 0x100, RZ ;  /* 0x0000010010207810 */ /* 0x001fc80007f5e0ff */
[----:B------:R-:W0:Y:S01]  /*87c0*/  SHFL.DOWN PT, R39, R52, 0x8, R55 ;  /* 0x0900000034277989 */ /* 0x000e2200000e0037 */
[----:B------:R-:W-:Y:S01]  /*87d0*/  IMAD.X R51, RZ, RZ, R17, P2 ;  /* 0x000000ffff337224 */ /* 0x000fe200010e0611 */
[----:B0-----:R-:W-:Y:S02]  /*87e0*/  SEL R39, R39, RZ, !P0 ;  /* 0x000000ff27277207 */ /* 0x001fe40004000000 */
[----:B------:R-:W-:-:S03]  /*87f0*/  ISETP.NE.AND P0, PT, R30, 0x65, PT ;  /* 0x000000651e00780c */ /* 0x000fc60003f05270 */
[----:B------:R-:W-:-:S05]  /*8800*/  IMAD.IADD R54, R52, 0x1, R39 ;  /* 0x0000000134367824 */ /* 0x000fca00078e0227 */
[----:B------:R-:W0:Y:S05]  /*8810*/  SHFL.DOWN PT, R39, R54, 0x10, R55 ;  /* 0x0a00000036277989 */ /* 0x000e2a00000e0037 */
[----:B------:R-:W-:Y:S02]  /*8820*/  VOTE.ALL P0, P0 ;  /* 0x0000000000ff7806 */ /* 0x000fe40000000000 */
[----:B0-----:R-:W-:-:S05]  /*8830*/  SEL R33, R39, RZ, !P1 ;  /* 0x000000ff27217207 */ /* 0x001fca0004800000 */
[----:B------:R-:W-:-:S07]  /*8840*/  IMAD.IADD R33, R54, 0x1, R33 ;  /* 0x0000000136217824 */ /* 0x000fce00078e0221 */
.L_x_263:
[----:B------:R-:W-:Y:S05]  /*8850*/  @!P0 BRA `(.L_x_164) ;  /* 0x0000000400248947 */ /* 0x000fea0003800000 */
[----:B------:R-:W-:-:S07]  /*8860*/  IMAD.MOV.U32 R52, RZ, RZ, 0x1a6 ;  /* 0x000001a6ff347424 */ /* 0x000fce00078e00ff */
.L_x_170:
        /* <DEDUP_REMOVED lines=10> */
.L_x_266:
[----:B------:R-:W-:Y:S05]  /*8910*/  @!P0 BRA `(.L_x_166) ;  /* 0x0000000000748947 */ /* 0x000fea0003800000 */
[----:B------:R-:W-:-:S07]  /*8920*/  IMAD.MOV.U32 R21, RZ, RZ, R52 ;  /* 0x000000ffff157224 */ /* 0x000fce00078e0034 */
.L_x_168:
        /* <DEDUP_REMOVED lines=27> */
.L_x_269:
[----:B------:R-:W-:Y:S05]  /*8ae0*/  @P0 BRA `(.L_x_168) ;  /* 0xfffffffc00900947 */ /* 0x000fea000383ffff */
.L_x_166:
        /* <DEDUP_REMOVED lines=31> */
.L_x_278:
[----:B------:R-:W-:Y:S05]  /*8ce0*/  @P0 BRA `(.L_x_170) ;  /* 0xfffffff800e00947 */ /* 0x000fea000383ffff */
.L_x_164:
        /* <DEDUP_REMOVED lines=16> */
.L_x_158:
[----:B------:R-:W-:Y:S05]  /*8df0*/  WARPSYNC.ALL ;  /* 0x0000000000007948 */ /* 0x000fea0003800000 */
[----:B------:R-:W0:Y:S08]  /*8e00*/  S2UR UR6, SR_CgaCtaId ;  /* 0x00000000000679c3 */ /* 0x000e300000008800 */
[----:B------:R-:W-:Y:S01]  /*8e10*/  BAR.SYNC.DEFER_BLOCKING 0x0 ;  /* 0x0000000000007b1d */ /* 0x000fe20000010000 */
[----:B------:R-:W-:Y:S01]  /*8e20*/  ISETP.NE.AND P0, PT, R28, RZ, PT ;  /* 0x000000ff1c00720c */ /* 0x000fe20003f05270 */
[----:B------:R-:W-:-:S04]  /*8e30*/  UIADD3 UR4, UPT, UPT, -UR4, 0x1c00, URZ ;  /* 0x00001c0004047890 */ /* 0x000fc8000fffe1ff */
[----:B------:R-:W-:Y:S02]  /*8e40*/  UMOV UR5, 0x400 ;  /* 0x0000040000057882 */ /* 0x000fe40000000000 */
[----:B0-----:R-:W-:-:S09]  /*8e50*/  ULEA UR5, UR6, UR5, 0x18 ;  /* 0x0000000506057291 */ /* 0x001fd2000f8ec0ff */
[----:B--2---:R-:W0:Y:S04]  /*8e60*/  LDS R0, [UR5+0x50] ;  /* 0x00005005ff007984 */ /* 0x004e280008000800 */
[----:B------:R-:W1:Y:S01]  /*8e70*/  LDS.128 R12, [UR5+0x60] ;  /* 0x00006005ff0c7984 */ /* 0x000e620008000c00 */
[----:B0-----:R-:W-:Y:S01]  /*8e80*/  SEL R17, R0, RZ, P0 ;  /* 0x000000ff00117207 */ /* 0x001fe20000000000 */
[----:B-1----:R-:W-:-:S04]  /*8e90*/  VIADD R47, R15, -UR4 ;  /* 0x800000040f2f7c36 */ /* 0x002fc80008000000 */
[----:B------:R-:W-:Y:S02]  /*8ea0*/  IMAD.IADD R46, R17, 0x1, R16 ;  /* 0x00000001112e7824 */ /* 0x000fe400078e0210 */
[----:B------:R-:W-:Y:S01]  /*8eb0*/  VIADD R14, R14, -UR4 ;  /* 0x800000040e0e7c36 */ /* 0x000fe20008000000 */
[----:B------:R-:W-:Y:S01]  /*8ec0*/  ISETP.GT.AND P0, PT, R47, 0x200, PT ;  /* 0x000002002f00780c */ /* 0x000fe20003f04270 */
[----:B------:R-:W-:Y:S02]  /*8ed0*/  IMAD.IADD R45, R45, 0x1, R46 ;  /* 0x000000012d2d7824 */ /* 0x000fe400078e022e */
[----:B------:R-:W-:Y:S02]  /*8ee0*/  IMAD.IADD R49, R46, 0x1, R27 ;  /* 0x000000012e317824 */ /* 0x000fe400078e021b */
[----:B------:R-:W-:-:S04]  /*8ef0*/  IMAD.IADD R42, R45, 0x1, R25 ;  /* 0x000000012d2a7824 */ /* 0x000fc800078e0219 */
        /* <DEDUP_REMOVED lines=9> */
[----:B------:R-:W-:Y:S01]  /*8f90*/  IMAD.IADD R39, R33, 0x1, R3 ;  /* 0x0000000121277824 */ /* 0x000fe200078e0203 */
[----:B------:R-:W-:Y:S06]  /*8fa0*/  @P0 BRA `(.L_x_171) ;  /* 0x0000000c00800947 */ /* 0x000fec0003800000 */
[----:B------:R-:W-:Y:S01]  /*8fb0*/  ISETP.GE.AND P0, PT, R46, R14, PT ;  /* 0x0000000e2e00720c */ /* 0x000fe20003f06270 */
[----:B------:R-:W0:Y:S01]  /*8fc0*/  LDCU.U8 UR4, c[0x0][0x3b8] ;  /* 0x00007700ff0477ac */ /* 0x000e220008000000 */
[----:B------:R-:W-:Y:S02]  /*8fd0*/  BSSY.RECONVERGENT B0, `(.L_x_172) ;  /* 0x000000e000007945 */ /* 0x000fe40003800200 */
[----:B------:R-:W-:-:S13]  /*8fe0*/  ISETP.NE.AND P0, PT, R27, RZ, !P0 ;  /* 0x000000ff1b00720c */ /* 0x000fda0004705270 */
[----:B------:R-:W-:Y:S05]  /*8ff0*/  @!P0 BRA `(.L_x_173) ;  /* 0x00000000002c8947 */ /* 0x000fea0003800000 */
[----:B0-----:R-:W-:Y:S01]  /*9000*/  UISETP.NE.AND UP0, UPT, UR4, URZ, UPT ;  /* 0x000000ff0400728c */ /* 0x001fe2000bf05270 */
[----:B------:R-:W-:Y:S01]  /*9010*/  CS2R R12, SRZ ;  /* 0x00000000000c7805 */ /* 0x000fe2000001ff00 */
[----:B------:R-:W0:Y:S07]  /*9020*/  LDCU.64 UR12, c[0x0][0x390] ;  /* 0x00007200ff0c77ac */ /* 0x000e2e0008000a00 */
[----:B------:R-:W-:Y:S05]  /*9030*/  BRA.U UP0, `(.L_x_174) ;  /* 0x0000000100087547 */ /* 0x000fea000b800000 */
[----:B------:R-:W1:Y:S02]  /*9040*/  LDC.64 R12, c[0x0][0x3d0] ;  /* 0x0000f400ff0c7b82 */ /* 0x000e640000000a00 */
[----:B-1----:R-:W5:Y:S02]  /*9050*/  LDG.E.64 R12, desc[UR8][R12.64] ;  /* 0x000000080c0c7981 */ /* 0x002f64000c1e1b00 */
.L_x_174:
[----:B-----5:R-:W-:-:S04]  /*9060*/  IADD3 R15, P0, PT, R46, R12, RZ ;  /* 0x0000000c2e0f7210 */ /* 0x020fc80007f1e0ff */
[----:B------:R-:W-:Y:S02]  /*9070*/  LEA.HI.X.SX32 R28, R46, R13, 0x1, P0 ;  /* 0x0000000d2e1c7211 */ /* 0x000fe400000f0eff */
[----:B0-----:R-:W-:-:S04]  /*9080*/  LEA R12, P0, R15, UR12, 0x2 ;  /* 0x0000000c0f0c7c11 */ /* 0x001fc8000f8010ff */
[----:B------:R-:W-:-:S05]  /*9090*/  LEA.HI.X R13, R15, UR13, R28, 0x2, P0 ;  /* 0x0000000d0f0d7c11 */ /* 0x000fca00080f141c */
[----:B------:R1:W-:Y:S04]  /*90a0*/  STG.E desc[UR8][R12.64], R18 ;  /* 0x000000120c007986 */ /* 0x0003e8000c101908 */
.L_x_173:
[----:B0-----:R-:W-:Y:S05]  /*90b0*/  BSYNC.RECONVERGENT B0 ;  /* 0x0000000000007941 */ /* 0x001fea0003800200 */
.L_x_172:
[----:B------:R-:W-:Y:S01]  /*90c0*/  ISETP.GE.AND P0, PT, R49, R14, PT ;  /* 0x0000000e3100720c */ /* 0x000fe20003f06270 */
[----:B------:R-:W-:Y:S03]  /*90d0*/  BSSY.RECONVERGENT B0, `(.L_x_175) ;  /* 0x000000e000007945 */ /* 0x000fe60003800200 */
[----:B------:R-:W-:-:S13]  /*90e0*/  ISETP.EQ.OR P0, PT, R26, RZ, P0 ;  /* 0x000000ff1a00720c */ /* 0x000fda0000702670 */
[----:B------:R-:W-:Y:S05]  /*90f0*/  @P0 BRA `(.L_x_176) ;  /* 0x00000000002c0947 */ /* 0x000fea0003800000 */
[----:B------:R-:W-:Y:S01]  /*9100*/  UISETP.NE.AND UP0, UPT, UR4, URZ, UPT ;  /* 0x000000ff0400728c */ /* 0x000fe2000bf05270 */
[----:B-1----:R-:W-:Y:S01]  /*9110*/  CS2R R12, SRZ ;  /* 0x00000000000c7805 */ /* 0x002fe2000001ff00 */
[----:B------:R-:W0:Y:S07]  /*9120*/  LDCU.64 UR12, c[0x0][0x390] ;  /* 0x00007200ff0c77ac */ /* 0x000e2e0008000a00 */
[----:B------:R-:W-:Y:S05]  /*9130*/  BRA.U UP0, `(.L_x_177) ;  /* 0x0000000100087547 */ /* 0x000fea000b800000 */
[----:B------:R-:W1:Y:S02]  /*9140*/  LDC.64 R12, c[0x0][0x3d0] ;  /* 0x0000f400ff0c7b82 */ /* 0x000e640000000a00 */
[----:B-1----:R-:W5:Y:S02]  /*9150*/  LDG.E.64 R12, desc[UR8][R12.64] ;  /* 0x000000080c0c7981 */ /* 0x002f64000c1e1b00 */
.L_x_177:
[----:B-----5:R-:W-:-:S04]  /*9160*/  IADD3 R15, P0, PT, R49, R12, RZ ;  /* 0x0000000c310f7210 */ /* 0x020fc80007f1e0ff */
[----:B------:R-:W-:Y:S02]  /*9170*/  LEA.HI.X.SX32 R18, R49, R13, 0x1, P0 ;  /* 0x0000000d31127211 */ /* 0x000fe400000f0eff */
[----:B0-----:R-:W-:-:S04]  /*9180*/  LEA R12, P0, R15, UR12, 0x2 ;  /* 0x0000000c0f0c7c11 */ /* 0x001fc8000f8010ff */
[----:B------:R-:W-:-:S05]  /*9190*/  LEA.HI.X R13, R15, UR13, R18, 0x2, P0 ;  /* 0x0000000d0f0d7c11 */ /* 0x000fca00080f1412 */
[----:B------:R0:W-:Y:S04]  /*91a0*/  STG.E desc[UR8][R12.64], R44 ;  /* 0x0000002c0c007986 */ /* 0x0001e8000c101908 */
.L_x_176:
[----:B------:R-:W-:Y:S05]  /*91b0*/  BSYNC.RECONVERGENT B0 ;  /* 0x0000000000007941 */ /* 0x000fea0003800200 */
.L_x_175:
        /* <DEDUP_REMOVED lines=10> */
.L_x_180:
[----:B-----5:R-:W-:-:S04]  /*9260*/  IADD3 R15, P0, PT, R45, R12, RZ ;  /* 0x0000000c2d0f7210 */ /* 0x020fc80007f1e0ff */
[----:B------:R-:W-:Y:S02]  /*9270*/  LEA.HI.X.SX32 R18, R45, R13, 0x1, P0 ;  /* 0x0000000d2d127211 */ /* 0x000fe400000f0eff */
[----:B0-----:R-:W-:-:S04]  /*9280*/  LEA R12, P0, R15, UR12, 0x2 ;  /* 0x0000000c0f0c7c11 */ /* 0x001fc8000f8010ff */
[----:B------:R-:W-:-:S05]  /*9290*/  LEA.HI.X R13, R15, UR13, R18, 0x2, P0 ;  /* 0x0000000d0f0d7c11 */ /* 0x000fca00080f1412 */
[----:B------:R2:W-:Y:S04]  /*92a0*/  STG.E desc[UR8][R12.64], R43 ;  /* 0x0000002b0c007986 */ /* 0x0005e8000c101908 */
.L_x_179:
[----:B------:R-:W-:Y:S05]  /*92b0*/  BSYNC.RECONVERGENT B0 ;  /* 0x0000000000007941 */ /* 0x000fea0003800200 */
.L_x_178:
        /* <DEDUP_REMOVED lines=10> */
.L_x_183:
[----:B-----5:R-:W-:-:S04]  /*9360*/  IADD3 R15, P0, PT, R42, R12, RZ ;  /* 0x0000000c2a0f7210 */ /* 0x020fc80007f1e0ff */
[----:B------:R-:W-:Y:S02]  /*9370*/  LEA.HI.X.SX32 R42, R42, R13, 0x1, P0 ;  /* 0x0000000d2a2a7211 */ /* 0x000fe400000f0eff */
[----:B0-----:R-:W-:-:S04]  /*9380*/  LEA R12, P0, R15, UR12, 0x2 ;  /* 0x0000000c0f0c7c11 */ /* 0x001fc8000f8010ff */
[----:B------:R-:W-:-:S05]  /*9390*/  LEA.HI.X R13, R15, UR13, R42, 0x2, P0 ;  /* 0x0000000d0f0d7c11 */ /* 0x000fca00080f142a */
[----:B------:R3:W-:Y:S04]  /*93a0*/  STG.E desc[UR8][R12.64], R41 ;  /* 0x000000290c007986 */ /* 0x0007e8000c101908 */
.L_x_182:
[----:B------:R-:W-:Y:S05]  /*93b0*/  BSYNC.RECONVERGENT B0 ;  /* 0x0000000000007941 */ /* 0x000fea0003800200 */
.L_x_181:
        /* <DEDUP_REMOVED lines=10> */
.L_x_186:
[----:B-----5:R-:W-:-:S04]  /*9460*/  IADD3 R11, P0, PT, R0, R12, RZ ;  /* 0x0000000c000b7210 */ /* 0x020fc80007f1e0ff */
[----:B------:R-:W-:Y:S02]  /*9470*/  LEA.HI.X.SX32 R0, R0, R13, 0x1, P0 ;  /* 0x0000000d00007211 */ /* 0x000fe400000f0eff */
[----:B0-----:R-:W-:-:S04]  /*9480*/  LEA R12, P0, R11, UR12, 0x2 ;  /* 0x0000000c0b0c7c11 */ /* 0x001fc8000f8010ff */
[----:B------:R-:W-:-:S05]  /*9490*/  LEA.HI.X R13, R11, UR13, R0, 0x2, P0 ;  /* 0x0000000d0b0d7c11 */ /* 0x000fca00080f1400 */
[----:B------:R4:W-:Y:S04]  /*94a0*/  STG.E desc[UR8][R12.64], R19 ;  /* 0x000000130c007986 */ /* 0x0009e8000c101908 */
.L_x_185:
[----:B------:R-:W-:Y:S05]  /*94b0*/  BSYNC.RECONVERGENT B0 ;  /* 0x0000000000007941 */ /* 0x000fea0003800200 */
.L_x_184:
        /* <DEDUP_REMOVED lines=10> */
.L_x_189:
[----:B-----5:R-:W-:-:S04]  /*9560*/  IADD3 R0, P0, PT, R16, R10, RZ ;  /* 0x0000000a10007210 */ /* 0x020fc80007f1e0ff */
[----:B------:R-:W-:Y:S02]  /*9570*/  LEA.HI.X.SX32 R11, R16, R11, 0x1, P0 ;  /* 0x0000000b100b7211 */ /* 0x000fe400000f0eff */
[----:B0-----:R-:W-:-:S04]  /*9580*/  LEA R10, P0, R0, UR12, 0x2 ;  /* 0x0000000c000a7c11 */ /* 0x001fc8000f8010ff */
[----:B------:R-:W-:-:S05]  /*9590*/  LEA.HI.X R11, R0, UR13, R11, 0x2, P0 ;  /* 0x0000000d000b7c11 */ /* 0x000fca00080f140b */
[----:B------:R0:W-:Y:S04]  /*95a0*/  STG.E desc[UR8][R10.64], R20 ;  /* 0x000000140a007986 */ /* 0x0001e8000c101908 */
.L_x_188:
[----:B------:R-:W-:Y:S05]  /*95b0*/  BSYNC.RECONVERGENT B0 ;  /* 0x0000000000007941 */ /* 0x000fea0003800200 */
.L_x_187:
        /* <DEDUP_REMOVED lines=10> */
.L_x_192:
[----:B-----5:R-:W-:-:S04]  /*9660*/  IADD3 R0, P0, PT, R17, R10, RZ ;  /* 0x0000000a11007210 */ /* 0x020fc80007f1e0ff */
[----:B------:R-:W-:Y:S02]  /*9670*/  LEA.HI.X.SX32 R11, R17, R11, 0x1, P0 ;  /* 0x0000000b110b7211 */ /* 0x000fe400000f0eff */
[----:B0-----:R-:W-:-:S04]  /*9680*/  LEA R10, P0, R0, UR12, 0x2 ;  /* 0x0000000c000a7c11 */ /* 0x001fc8000f8010ff */
[----:B------:R-:W-:-:S05]  /*9690*/  LEA.HI.X R11, R0, UR13, R11, 0x2, P0 ;  /* 0x0000000d000b7c11 */ /* 0x000fca00080f140b */
[----:B------:R0:W-:Y:S04]  /*96a0*/  STG.E desc[UR8][R10.64], R23 ;  /* 0x000000170a007986 */ /* 0x0001e8000c101908 */
.L_x_191:
[----:B------:R-:W-:Y:S05]  /*96b0*/  BSYNC.RECONVERGENT B0 ;  /* 0x0000000000007941 */ /* 0x000fea0003800200 */
.L_x_190:
        /* <DEDUP_REMOVED lines=10> */
.L_x_195:
[----:B-----5:R-:W-:-:S04]  /*9760*/  IADD3 R0, P0, PT, R21, R8, RZ ;  /* 0x0000000815007210 */ /* 0x020fc80007f1e0ff */
[----:B------:R-:W-:Y:S02]  /*9770*/  LEA.HI.X.SX32 R9, R21, R9, 0x1, P0 ;  /* 0x0000000915097211 */ /* 0x000fe400000f0eff */
[----:B0-----:R-:W-:-:S04]  /*9780*/  LEA R8, P0, R0, UR12, 0x2 ;  /* 0x0000000c00087c11 */ /* 0x001fc8000f8010ff */
[----:B------:R-:W-:-:S05]  /*9790*/  LEA.HI.X R9, R0, UR13, R9, 0x2, P0 ;  /* 0x0000000d00097c11 */ /* 0x000fca00080f1409 */
[----:B------:R0:W-:Y:S04]  /*97a0*/  STG.E desc[UR8][R8.64], R29 ;  /* 0x0000001d08007986 */ /* 0x0001e8000c101908 */
.L_x_194:
[----:B------:R-:W-:Y:S05]  /*97b0*/  BSYNC.RECONVERGENT B0 ;  /* 0x0000000000007941 */ /* 0x000fea0003800200 */
.L_x_193:
        /* <DEDUP_REMOVED lines=10> */
.L_x_198:
[----:B-----5:R-:W-:-:S04]  /*9860*/  IADD3 R0, P0, PT, R22, R8, RZ ;  /* 0x0000000816007210 */ /* 0x020fc80007f1e0ff */
[----:B------:R-:W-:Y:S02]  /*9870*/  LEA.HI.X.SX32 R9, R22, R9, 0x1, P0 ;  /* 0x0000000916097211 */ /* 0x000fe400000f0eff */
[----:B0-----:R-:W-:-:S04]  /*9880*/  LEA R8, P0, R0, UR12, 0x2 ;  /* 0x0000000c00087c11 */ /* 0x001fc8000f8010ff */
[----:B------:R-:W-:-:S05]  /*9890*/  LEA.HI.X R9, R0, UR13, R9, 0x2, P0 ;  /* 0x0000000d00097c11 */ /* 0x000fca00080f1409 */
[----:B------:R0:W-:Y:S04]  /*98a0*/  STG.E desc[UR8][R8.64], R34 ;  /* 0x0000002208007986 */ /* 0x0001e8000c101908 */
.L_x_197:
[----:B------:R-:W-:Y:S05]  /*98b0*/  BSYNC.RECONVERGENT B0 ;  /* 0x0000000000007941 */ /* 0x000fea0003800200 */
.L_x_196:
        /* <DEDUP_REMOVED lines=10> */
.L_x_201:
[----:B-----5:R-:W-:-:S04]  /*9960*/  IADD3 R0, P0, PT, R30, R6, RZ ;  /* 0x000000061e007210 */ /* 0x020fc80007f1e0ff */
[----:B------:R-:W-:Y:S02]  /*9970*/  LEA.HI.X.SX32 R7, R30, R7, 0x1, P0 ;  /* 0x000000071e077211 */ /* 0x000fe400000f0eff */
[----:B0-----:R-:W-:-:S04]  /*9980*/  LEA R6, P0, R0, UR12, 0x2 ;  /* 0x0000000c00067c11 */ /* 0x001fc8000f8010ff */
[----:B------:R-:W-:-:S05]  /*9990*/  LEA.HI.X R7, R0, UR13, R7, 0x2, P0 ;  /* 0x0000000d00077c11 */ /* 0x000fca00080f1407 */
[----:B------:R0:W-:Y:S04]  /*99a0*/  STG.E desc[UR8][R6.64], R35 ;  /* 0x0000002306007986 */ /* 0x0001e8000c101908 */
.L_x_200:
[----:B------:R-:W-:Y:S05]  /*99b0*/  BSYNC.RECONVERGENT B0 ;  /* 0x0000000000007941 */ /* 0x000fea0003800200 */
.L_x_199:
        /* <DEDUP_REMOVED lines=10> */
.L_x_204:
[----:B-----5:R-:W-:-:S04]  /*9a60*/  IADD3 R0, P0, PT, R31, R6, RZ ;  /* 0x000000061f007210 */ /* 0x020fc80007f1e0ff */
[----:B------:R-:W-:Y:S02]  /*9a70*/  LEA.HI.X.SX32 R7, R31, R7, 0x1, P0 ;  /* 0x000000071f077211 */ /* 0x000fe400000f0eff */
[----:B0-----:R-:W-:-:S04]  /*9a80*/  LEA R6, P0, R0, UR12, 0x2 ;  /* 0x0000000c00067c11 */ /* 0x001fc8000f8010ff */
[----:B------:R-:W-:-:S05]  /*9a90*/  LEA.HI.X R7, R0, UR13, R7, 0x2, P0 ;  /* 0x0000000d00077c11 */ /* 0x000fca00080f1407 */
[----:B------:R0:W-:Y:S04]  /*9aa0*/  STG.E desc[UR8][R6.64], R36 ;  /* 0x0000002406007986 */ /* 0x0001e8000c101908 */
.L_x_203:
[----:B------:R-:W-:Y:S05]  /*9ab0*/  BSYNC.RECONVERGENT B0 ;  /* 0x0000000000007941 */ /* 0x000fea0003800200 */
.L_x_202:
        /* <DEDUP_REMOVED lines=10> */
.L_x_207:
[----:B-----5:R-:W-:-:S04]  /*9b60*/  IADD3 R0, P0, PT, R32, R4, RZ ;  /* 0x0000000420007210 */ /* 0x020fc80007f1e0ff */
[----:B------:R-:W-:Y:S02]  /*9b70*/  LEA.HI.X.SX32 R5, R32, R5, 0x1, P0 ;  /* 0x0000000520057211 */ /* 0x000fe400000f0eff */
[----:B0-----:R-:W-:-:S04]  /*9b80*/  LEA R4, P0, R0, UR12, 0x2 ;  /* 0x0000000c00047c11 */ /* 0x001fc8000f8010ff */
[----:B------:R-:W-:-:S05]  /*9b90*/  LEA.HI.X R5, R0, UR13, R5, 0x2, P0 ;  /* 0x0000000d00057c11 */ /* 0x000fca00080f1405 */
[----:B------:R0:W-:Y:S04]  /*9ba0*/  STG.E desc[UR8][R4.64], R37 ;  /* 0x0000002504007986 */ /* 0x0001e8000c101908 */
.L_x_206:
[----:B------:R-:W-:Y:S05]  /*9bb0*/  BSYNC.RECONVERGENT B0 ;  /* 0x0000000000007941 */ /* 0x000fea0003800200 */
.L_x_205:
        /* <DEDUP_REMOVED lines=10> */
.L_x_210:
[----:B-----5:R-:W-:-:S04]  /*9c60*/  IADD3 R0, P0, PT, R33, R4, RZ ;  /* 0x0000000421007210 */ /* 0x020fc80007f1e0ff */
[----:B------:R-:W-:Y:S02]  /*9c70*/  LEA.HI.X.SX32 R5, R33, R5, 0x1, P0 ;  /* 0x0000000521057211 */ /* 0x000fe400000f0eff */
[----:B0-----:R-:W-:-:S04]  /*9c80*/  LEA R4, P0, R0, UR12, 0x2 ;  /* 0x0000000c00047c11 */ /* 0x001fc8000f8010ff */
[----:B------:R-:W-:-:S05]  /*9c90*/  LEA.HI.X R5, R0, UR13, R5, 0x2, P0 ;  /* 0x0000000d00057c11 */ /* 0x000fca00080f1405 */
[----:B------:R0:W-:Y:S04]  /*9ca0*/  STG.E desc[UR8][R4.64], R38 ;  /* 0x0000002604007986 */ /* 0x0001e8000c101908 */
.L_x_209:
[----:B------:R-:W-:Y:S05]  /*9cb0*/  BSYNC.RECONVERGENT B0 ;  /* 0x0000000000007941 */ /* 0x000fea0003800200 */
.L_x_208:
        /* <DEDUP_REMOVED lines=9> */
.L_x_211:
[----:B-----5:R-:W-:-:S04]  /*9d50*/  IADD3 R0, P0, PT, R39, R2, RZ ;  /* 0x0000000227007210 */ /* 0x020fc80007f1e0ff */
[----:B------:R-:W-:Y:S02]  /*9d60*/  LEA.HI.X.SX32 R3, R39, R3, 0x1, P0 ;  /* 0x0000000327037211 */ /* 0x000fe400000f0eff */
[----:B0-----:R-:W-:-:S04]  /*9d70*/  LEA R2, P0, R0, UR12, 0x2 ;  /* 0x0000000c00027c11 */ /* 0x001fc8000f8010ff */
[----:B------:R-:W-:-:S05]  /*9d80*/  LEA.HI.X R3, R0, UR13, R3, 0x2, P0 ;  /* 0x0000000d00037c11 */ /* 0x000fca00080f1403 */
[----:B------:R0:W-:Y:S01]  /*9d90*/  STG.E desc[UR8][R2.64], R40 ;  /* 0x0000002802007986 */ /* 0x0001e2000c101908 */
[----:B------:R-:W-:Y:S05]  /*9da0*/  BRA `(.L_x_157) ;  /* 0x00000008004c7947 */ /* 0x000fea0003800000 */
.L_x_171:
[----:B------:R-:W-:Y:S01]  /*9db0*/  BAR.SYNC.DEFER_BLOCKING 0x0 ;  /* 0x0000000000007b1d */ /* 0x000fe20000010000 */
[----:B------:R-:W-:Y:S02]  /*9dc0*/  ISETP.NE.AND P0, PT, R27, RZ, PT ;  /* 0x000000ff1b00720c */ /* 0x000fe40003f05270 */
[----:B------:R-:W-:Y:S02]  /*9dd0*/  ISETP.NE.AND P4, PT, R26, RZ, PT ;  /* 0x000000ff1a00720c */ /* 0x000fe40003f85270 */
[----:B------:R-:W-:Y:S01]  /*9de0*/  ISETP.NE.AND P3, PT, R25, RZ, PT ;  /* 0x000000ff1900720c */ /* 0x000fe20003f65270 */
[----:B------:R-:W0:Y:S01]  /*9df0*/  LDCU.64 UR14, c[0x0][0x390] ;  /* 0x00007200ff0e77ac */ /* 0x000e220008000a00 */
[----:B------:R-:W-:Y:S02]  /*9e00*/  ISETP.NE.AND P6, PT, R24, RZ, PT ;  /* 0x000000ff1800720c */ /* 0x000fe40003fc5270 */
[----:B------:R-:W-:Y:S01]  /*9e10*/  ISETP.NE.AND P5, PT, R11, RZ, PT ;  /* 0x000000ff0b00720c */ /* 0x000fe20003fa5270 */
[----:B------:R-:W1:Y:S01]  /*9e20*/  LDCU.64 UR12, c[0x0][0x390] ;  /* 0x00007200ff0c77ac */ /* 0x000e620008000a00 */
[----:B------:R-:W-:-:S02]  /*9e30*/  ISETP.NE.AND P2, PT, R10, RZ, PT ;  /* 0x000000ff0a00720c */ /* 0x000fc40003f45270 */
[----:B------:R-:W-:Y:S01]  /*9e40*/  ISETP.NE.AND P1, PT, R9, RZ, PT ;  /* 0x000000ff0900720c */ /* 0x000fe20003f25270 */
[--C-:B------:R-:W-:Y:S02]  /*9e50*/  @P0 IMAD.IADD R12, R46, 0x1, -R13.reuse ;  /* 0x000000012e0c0824 */ /* 0x100fe400078e0a0d */
[--C-:B------:R-:W-:Y:S02]  /*9e60*/  @P4 IMAD.IADD R10, R49, 0x1, -R13.reuse ;  /* 0x00000001310a4824 */ /* 0x100fe400078e0a0d */
[--C-:B------:R-:W-:Y:S01]  /*9e70*/  @P3 IMAD.IADD R45, R45, 0x1, -R13.reuse ;  /* 0x000000012d2d3824 */ /* 0x100fe200078e0a0d */
[----:B------:R-:W-:Y:S01]  /*9e80*/  @P0 LEA R11, R12, UR5, 0x2 ;  /* 0x000000050c0b0c11 */ /* 0x000fe2000f8e10ff */
[--C-:B------:R-:W-:Y:S01]  /*9e90*/  @P6 IMAD.IADD R42, R42, 0x1, -R13.reuse ;  /* 0x000000012a2a6824 */ /* 0x100fe200078e0a0d */
[----:B------:R-:W-:Y:S01]  /*9ea0*/  @P4 LEA R9, R10, UR5, 0x2 ;  /* 0x000000050a094c11 */ /* 0x000fe2000f8e10ff */
[--C-:B------:R-:W-:Y:S01]  /*9eb0*/  @P5 IMAD.IADD R0, R0, 0x1, -R13.reuse ;  /* 0x0000000100005824 */ /* 0x100fe200078e0a0d */
[----:B------:R-:W-:Y:S01]  /*9ec0*/  @P3 LEA R10, R45, UR5, 0x2 ;  /* 0x000000052d0a3c11 */ /* 0x000fe2000f8e10ff */
[----:B------:R2:W-:Y:S01]  /*9ed0*/  @P0 STS [R11], R18 ;  /* 0x000000120b000388 */ /* 0x0005e20000000800 */
[----:B------:R-:W-:Y:S01]  /*9ee0*/  ISETP.NE.AND P0, PT, R8, RZ, PT ;  /* 0x000000ff0800720c */ /* 0x000fe20003f05270 */
[--C-:B------:R-:W-:Y:S01]  /*9ef0*/  @P2 IMAD.IADD R16, R16, 0x1, -R13.reuse ;  /* 0x0000000110102824 */ /* 0x100fe200078e0a0d */
[----:B------:R-:W-:Y:S01]  /*9f00*/  @P6 LEA R42, R42, UR5, 0x2 ;  /* 0x000000052a2a6c11 */ /* 0x000fe2000f8e10ff */
[----:B------:R-:W-:Y:S01]  /*9f10*/  @P1 IMAD.IADD R17, R17, 0x1, -R13 ;  /* 0x0000000111111824 */ /* 0x000fe200078e0a0d */
[----:B------:R2:W-:Y:S01]  /*9f20*/  @P4 STS [R9], R44 ;  /* 0x0000002c09004388 */ /* 0x0005e20000000800 */
[----:B------:R-:W-:-:S02]  /*9f30*/  ISETP.NE.AND P4, PT, R7, RZ, PT ;  /* 0x000000ff0700720c */ /* 0x000fc40003f85270 */
[----:B------:R-:W-:Y:S01]  /*9f40*/  @P5 LEA R0, R0, UR5, 0x2 ;  /* 0x0000000500005c11 */ /* 0x000fe2000f8e10ff */
[----:B------:R2:W-:Y:S01]  /*9f50*/  @P3 STS [R10], R43 ;  /* 0x0000002b0a003388 */ /* 0x0005e20000000800 */
[----:B------:R-:W-:Y:S02]  /*9f60*/  ISETP.NE.AND P3, PT, R6, RZ, PT ;  /* 0x000000ff0600720c */ /* 0x000fe40003f65270 */
[----:B------:R-:W-:Y:S01]  /*9f70*/  @P2 LEA R7, R16, UR5, 0x2 ;  /* 0x0000000510072c11 */ /* 0x000fe2000f8e10ff */
[----:B------:R2:W-:Y:S01]  /*9f80*/  @P6 STS [R42], R41 ;  /* 0x000000292a006388 */ /* 0x0005e20000000800 */
[----:B------:R-:W-:Y:S01]  /*9f90*/  @P1 LEA R6, R17, UR5, 0x2 ;  /* 0x0000000511061c11 */ /* 0x000fe2000f8e10ff */
[--C-:B------:R-:W-:Y:S01]  /*9fa0*/  @P0 IMAD.IADD R21, R21, 0x1, -R13.reuse ;  /* 0x0000000115150824 */ /* 0x100fe200078e0a0d */
[----:B------:R-:W-:Y:S01]  /*9fb0*/  ISETP.NE.AND P6, PT, R5, RZ, PT ;  /* 0x000000ff0500720c */ /* 0x000fe20003fc5270 */
[----:B------:R2:W-:Y:S01]  /*9fc0*/  @P5 STS [R0], R19 ;  /* 0x0000001300005388 */ /* 0x0005e20000000800 */
[----:B------:R-:W-:Y:S01]  /*9fd0*/  ISETP.NE.AND P5, PT, R4, RZ, PT ;  /* 0x000000ff0400720c */ /* 0x000fe20003fa5270 */
[----:B------:R-:W-:-:S02]  /*9fe0*/  @P4 IMAD.IADD R22, R22, 0x1, -R13 ;  /* 0x0000000116164824 */ /* 0x000fc400078e0a0d */
[----:B------:R2:W-:Y:S01]  /*9ff0*/  @P2 STS [R7], R20 ;  /* 0x0000001407002388 */ /* 0x0005e20000000800 */
[----:B------:R-:W-:Y:S01]  /*a000*/  ISETP.NE.AND P2, PT, R3, RZ, PT ;  /* 0x000000ff0300720c */ /* 0x000fe20003f45270 */
[--C-:B------:R-:W-:Y:S01]  /*a010*/  @P3 IMAD.IADD R30, R30, 0x1, -R13.reuse ;  /* 0x000000011e1e3824 */ /* 0x100fe200078e0a0d */
[----:B------:R-:W-:Y:S01]  /*a020*/  @P4 LEA R3, R22, UR5, 0x2 ;  /* 0x0000000516034c11 */ /* 0x000fe2000f8e10ff */
[----:B------:R2:W-:Y:S01]  /*a030*/  @P1 STS [R6], R23 ;  /* 0x0000001706001388 */ /* 0x0005e20000000800 */
[----:B------:R-:W-:Y:S02]  /*a040*/  ISETP.NE.AND P1, PT, R2, RZ, PT ;  /* 0x000000ff0200720c */ /* 0x000fe40003f25270 */
[----:B------:R-:W-:Y:S01]  /*a050*/  @P0 LEA R2, R21, UR5, 0x2 ;  /* 0x0000000515020c11 */ /* 0x000fe2000f8e10ff */
[--C-:B------:R-:W-:Y:S01]  /*a060*/  @P6 IMAD.IADD R31, R31, 0x1, -R13.reuse ;  /* 0x000000011f1f6824 */ /* 0x100fe200078e0a0d */
[----:B------:R-:W-:Y:S01]  /*a070*/  @P3 LEA R30, R30, UR5, 0x2 ;  /* 0x000000051e1e3c11 */ /* 0x000fe2000f8e10ff */
[----:B------:R-:W-:-:S02]  /*a080*/  @P5 IMAD.IADD R32, R32, 0x1, -R13 ;  /* 0x0000000120205824 */ /* 0x000fc400078e0a0d */
[----:B------:R2:W-:Y:S01]  /*a090*/  @P0 STS [R2], R29 ;  /* 0x0000001d02000388 */ /* 0x0005e20000000800 */
[----:B------:R-:W-:Y:S01]  /*a0a0*/  ISETP.GE.AND P0, PT, R28, R47, PT ;  /* 0x0000002f1c00720c */ /* 0x000fe20003f06270 */
[--C-:B------:R-:W-:Y:S01]  /*a0b0*/  @P2 IMAD.IADD R33, R33, 0x1, -R13.reuse ;  /* 0x0000000121212824 */ /* 0x100fe200078e0a0d */
[----:B------:R-:W-:Y:S01]  /*a0c0*/  @P6 LEA R31, R31, UR5, 0x2 ;  /* 0x000000051f1f6c11 */ /* 0x000fe2000f8e10ff */
[----:B------:R2:W-:Y:S01]  /*a0d0*/  @P4 STS [R3], R34 ;  /* 0x0000002203004388 */ /* 0x0005e20000000800 */
[----:B------:R-:W-:Y:S01]  /*a0e0*/  @P5 LEA R32, R32, UR5, 0x2 ;  /* 0x0000000520205c11 */ /* 0x000fe2000f8e10ff */
[----:B------:R-:W-:Y:S01]  /*a0f0*/  @P1 IMAD.IADD R39, R39, 0x1, -R13 ;  /* 0x0000000127271824 */ /* 0x000fe200078e0a0d */
[----:B------:R-:W-:Y:S01]  /*a100*/  @P2 LEA R33, R33, UR5, 0x2 ;  /* 0x0000000521212c11 */ /* 0x000fe2000f8e10ff */
[----:B------:R2:W-:Y:S03]  /*a110*/  @P3 STS [R30], R35 ;  /* 0x000000231e003388 */ /* 0x0005e60000000800 */
[----:B------:R-:W-:Y:S01]  /*a120*/  @P1 LEA R39, R39, UR5, 0x2 ;  /* 0x0000000527271c11 */ /* 0x000fe2000f8e10ff */
[----:B------:R2:W-:Y:S04]  /*a130*/  @P6 STS [R31], R36 ;  /* 0x000000241f006388 */ /* 0x0005e80000000800 */
[----:B------:R2:W-:Y:S04]  /*a140*/  @P5 STS [R32], R37 ;  /* 0x0000002520005388 */ /* 0x0005e80000000800 */
[----:B------:R2:W-:Y:S04]  /*a150*/  @P2 STS [R33], R38 ;  /* 0x0000002621002388 */ /* 0x0005e80000000800 */
[----:B------:R2:W-:Y:S01]  /*a160*/  @P1 STS [R39], R40 ;  /* 0x0000002827001388 */ /* 0x0005e20000000800 */
[----:B------:R-:W-:Y:S06]  /*a170*/  BAR.SYNC.DEFER_BLOCKING 0x0 ;  /* 0x0000000000007b1d */ /* 0x000fec0000010000 */
[----:B01----:R-:W-:Y:S05]  /*a180*/  @P0 BRA `(.L_x_157) ;  /* 0x0000000400540947 */ /* 0x003fea0003800000 */
[----:B------:R-:W0:Y:S01]  /*a190*/  LDCU UR4, c[0x0][0x3ac] ;  /* 0x00007580ff0477ac */ /* 0x000e220008000800 */
[----:B--2---:R-:W-:Y:S01]  /*a1a0*/  VIADD R0, R28, UR7 ;  /* 0x000000071c007c36 */ /* 0x004fe20008000000 */
[----:B------:R-:W1:Y:S01]  /*a1b0*/  LDC.U8 R12, c[0x0][0x3b8] ;  /* 0x0000ee00ff0c7b82 */ /* 0x000e620000000000 */
[----:B------:R-:W-:Y:S03]  /*a1c0*/  BSSY.RECONVERGENT B0, `(.L_x_212) ;  /* 0x000001e000007945 */ /* 0x000fe60003800200 */
[----:B0-----:R-:W-:-:S05]  /*a1d0*/  IADD3 R0, PT, PT, -R0, UR4, R15 ;  /* 0x0000000400007c10 */ /* 0x001fca000fffe10f */
[----:B------:R-:W-:-:S05]  /*a1e0*/  VIADD R0, R0, 0xffffe3ff ;  /* 0xffffe3ff00007836 */ /* 0x000fca0000000000 */
[C---:B------:R-:W-:Y:S02]  /*a1f0*/  LOP3.LUT R2, R0.reuse, 0x600, RZ, 0xc0, !PT ;  /* 0x0000060000027812 */ /* 0x040fe400078ec0ff */
[----:B------:R-:W-:Y:S02]  /*a200*/  ISETP.GE.U32.AND P1, PT, R0, 0x600, PT ;  /* 0x000006000000780c */ /* 0x000fe40003f26070 */
[----:B------:R-:W-:-:S13]  /*a210*/  ISETP.NE.AND P0, PT, R2, 0x600, PT ;  /* 0x000006000200780c */ /* 0x000fda0003f05270 */
[----:B------:R-:W-:Y:S05]  /*a220*/  @!P0 BRA `(.L_x_213) ;  /* 0x00000000005c8947 */ /* 0x000fea0003800000 */
[----:B------:R-:W-:Y:S01]  /*a230*/  LEA.HI R0, R0, 0x1, RZ, 0x17 ;  /* 0x0000000100007811 */ /* 0x000fe200078fb8ff */
[C---:B------:R-:W-:Y:S01]  /*a240*/  IMAD.IADD R7, R28.reuse, 0x1, R13 ;  /* 0x000000011c077824 */ /* 0x040fe200078e020d */
[----:B------:R-:W-:Y:S02]  /*a250*/  LEA R6, R28, UR5, 0x2 ;  /* 0x000000051c067c11 */ /* 0x000fe4000f8e10ff */
[----:B-1----:R-:W-:Y:S01]  /*a260*/  ISETP.NE.AND P2, PT, R12, RZ, PT ;  /* 0x000000ff0c00720c */ /* 0x002fe20003f45270 */
[C---:B------:R-:W-:Y:S01]  /*a270*/  IMAD.SHL.U32 R2, R0.reuse, 0x200, RZ ;  /* 0x0000020000027824 */ /* 0x040fe200078e00ff */
[----:B------:R-:W-:-:S04]  /*a280*/  LOP3.LUT R0, R0, 0x3, RZ, 0xc0, !PT ;  /* 0x0000000300007812 */ /* 0x000fc800078ec0ff */
[----:B------:R-:W-:Y:S01]  /*a290*/  LOP3.LUT R3, R2, 0x600, RZ, 0xc0, !PT ;  /* 0x0000060002037812 */ /* 0x000fe200078ec0ff */
[----:B------:R-:W-:-:S04]  /*a2a0*/  IMAD.MOV R0, RZ, RZ, -R0 ;  /* 0x000000ffff007224 */ /* 0x000fc800078e0a00 */
[----:B------:R-:W-:-:S07]  /*a2b0*/  IMAD.IADD R28, R28, 0x1, R3 ;  /* 0x000000011c1c7824 */ /* 0x000fce00078e0203 */
.L_x_214:
        /* <DEDUP_REMOVED lines=14> */
.L_x_213:
[----:B------:R-:W-:Y:S05]  /*a3a0*/  BSYNC.RECONVERGENT B0 ;  /* 0x0000000000007941 */ /* 0x000fea0003800200 */
.L_x_212:
[----:B------:R-:W-:Y:S05]  /*a3b0*/  @!P1 BRA `(.L_x_157) ;  /* 0x0000000000c89947 */ /* 0x000fea0003800000 */
[----:B------:R-:W2:Y:S01]  /*a3c0*/  S2UR UR6, SR_CgaCtaId ;  /* 0x00000000000679c3 */ /* 0x000ea20000008800 */
[----:B------:R-:W-:Y:S01]  /*a3d0*/  UMOV UR4, 0x400 ;  /* 0x0000040000047882 */ /* 0x000fe20000000000 */
[----:B-1----:R-:W-:Y:S01]  /*a3e0*/  ISETP.NE.AND P0, PT, R12, RZ, PT ;  /* 0x000000ff0c00720c */ /* 0x002fe20003f05270 */
[----:B------:R-:W-:Y:S01]  /*a3f0*/  IMAD.IADD R13, R28, 0x1, R13 ;  /* 0x000000011c0d7824 */ /* 0x000fe200078e020d */
[----:B--2---:R-:W-:-:S06]  /*a400*/  ULEA UR4, UR6, UR4, 0x18 ;  /* 0x0000000406047291 */ /* 0x004fcc000f8ec0ff */
[----:B------:R-:W-:-:S05]  /*a410*/  LEA R0, R28, UR4, 0x2 ;  /* 0x000000041c007c11 */ /* 0x000fca000f8e10ff */
[----:B------:R-:W-:-:S07]  /*a420*/  VIADD R0, R0, 0x1000 ;  /* 0x0000100000007836 */ /* 0x000fce0000000000 */
.L_x_215:
[----:B----4-:R-:W1:Y:S01]  /*a430*/  @!P0 LDC.64 R6, c[0x0][0x3d0] ;  /* 0x0000f400ff068b82 */ /* 0x010e620000000a00 */
[----:B0-----:R-:W-:Y:S01]  /*a440*/  CS2R R2, SRZ ;  /* 0x0000000000027805 */ /* 0x001fe2000001ff00 */
[----:B------:R-:W0:Y:S01]  /*a450*/  LDS R15, [R0+-0x1000] ;  /* 0xfff00000000f7984 */ /* 0x000e220000000800 */
[----:B------:R-:W-:-:S03]  /*a460*/  SHF.R.S32.HI R19, RZ, 0x1f, R13 ;  /* 0x0000001fff137819 */ /* 0x000fc6000001140d */
[----:B------:R-:W2:Y:S04]  /*a470*/  LDS R17, [R0+-0x800] ;  /* 0xfff8000000117984 */ /* 0x000ea80000000800 */
[----:B-1----:R-:W3:Y:S01]  /*a480*/  @!P0 LDG.E.64 R2, desc[UR8][R6.64] ;  /* 0x0000000806028981 */ /* 0x002ee2000c1e1b00 */
[----:B------:R-:W-:-:S13]  /*a490*/  ISETP.NE.AND P0, PT, R12, RZ, PT ;  /* 0x000000ff0c00720c */ /* 0x000fda0003f05270 */
        /* <DEDUP_REMOVED lines=25> */
[----:B-1----:R-:W2:Y:S01]  /*a630*/  @!P0 LDG.E.64 R2, desc[UR8][R8.64] ;  /* 0x0000000808028981 */ /* 0x002ea2000c1e1b00 */
[----:B------:R-:W-:Y:S02]  /*a640*/  VIADD R28, R28, 0x800 ;  /* 0x000008001c1c7836 */ /* 0x000fe40000000000 */
[----:B---3--:R-:W-:Y:S01]  /*a650*/  VIADD R0, R0, 0x2000 ;  /* 0x0000200000007836 */ /* 0x008fe20000000000 */
[C---:B--2---:R-:W-:Y:S01]  /*a660*/  IADD3 R6, P1, PT, R13.reuse, R2, RZ ;  /* 0x000000020d067210 */ /* 0x044fe20007f3e0ff */
[----:B------:R-:W-:-:S04]  /*a670*/  VIADD R13, R13, 0x800 ;  /* 0x000008000d0d7836 */ /* 0x000fc80000000000 */
[----:B------:R-:W-:Y:S01]  /*a680*/  IMAD.X R3, R19, 0x1, R3, P1 ;  /* 0x0000000113037824 */ /* 0x000fe200008e0603 */
[----:B------:R-:W-:-:S04]  /*a690*/  LEA R2, P1, R6, UR14, 0x2 ;  /* 0x0000000e06027c11 */ /* 0x000fc8000f8210ff */
[----:B------:R-:W-:Y:S02]  /*a6a0*/  LEA.HI.X R3, R6, UR15, R3, 0x2, P1 ;  /* 0x0000000f06037c11 */ /* 0x000fe400088f1403 */
[----:B------:R-:W-:-:S03]  /*a6b0*/  ISETP.GE.AND P1, PT, R28, R47, PT ;  /* 0x0000002f1c00720c */ /* 0x000fc60003f26270 */
[----:B-----5:R4:W-:Y:S10]  /*a6c0*/  STG.E desc[UR8][R2.64+0x1800], R7 ;  /* 0x0018000702007986 */ /* 0x0209f4000c101908 */
[----:B------:R-:W-:Y:S05]  /*a6d0*/  @!P1 BRA `(.L_x_215) ;  /* 0xfffffffc00549947 */ /* 0x000fea000383ffff */
.L_x_157:
[----:B------:R-:W-:Y:S05]  /*a6e0*/  BSYNC.RECONVERGENT B1 ;  /* 0x0000000000017941 */ /* 0x000fea0003800200 */
.L_x_108:
[----:B-12---:R-:W1:Y:S02]  /*a6f0*/  S2R R0, SR_TID.X ;  /* 0x0000000000007919 */ /* 0x006e640000002100 */
[----:B-1----:R-:W-:-:S13]  /*a700*/  ISETP.NE.AND P0, PT, R0, RZ, PT ;  /* 0x000000ff0000720c */ /* 0x002fda0003f05270 */
[----:B------:R-:W-:Y:S05]  /*a710*/  @P0 EXIT ;  /* 0x000000000000094d */ /* 0x000fea0003800000 */
[----:B------:R-:W1:Y:S02]  /*a720*/  LDCU.U8 UR4, c[0x0][0x3b9] ;  /* 0x00007720ff0477ac */ /* 0x000e640008000000 */
[----:B-1----:R-:W-:-:S09]  /*a730*/  UISETP.NE.AND UP0, UPT, UR4, URZ, UPT ;  /* 0x000000ff0400728c */ /* 0x002fd2000bf05270 */
[----:B------:R-:W-:Y:S05]  /*a740*/  BRA.U !UP0, `(.L_x_216) ;  /* 0x00000001082c7547 */ /* 0x000fea000b800000 */
[----:B------:R-:W1:Y:S01]  /*a750*/  LDCU.U8 UR4, c[0x0][0x3b8] ;  /* 0x00007700ff0477ac */ /* 0x000e620008000000 */
[----:B0---4-:R-:W0:Y:S01]  /*a760*/  LDC.64 R4, c[0x0][0x398] ;  /* 0x0000e600ff047b82 */ /* 0x011e220000000a00 */
[----:B------:R-:W-:Y:S01]  /*a770*/  CS2R R2, SRZ ;  /* 0x0000000000027805 */ /* 0x000fe2000001ff00 */
[----:B-1----:R-:W-:-:S09]  /*a780*/  UISETP.NE.AND UP0, UPT, UR4, URZ, UPT ;  /* 0x000000ff0400728c */ /* 0x002fd2000bf05270 */
[----:B------:R-:W-:Y:S05]  /*a790*/  BRA.U UP0, `(.L_x_217) ;  /* 0x0000000100087547 */ /* 0x000fea000b800000 */
[----:B------:R-:W1:Y:S02]  /*a7a0*/  LDC.64 R2, c[0x0][0x3d0] ;  /* 0x0000f400ff027b82 */ /* 0x000e640000000a00 */
[----:B-1----:R-:W5:Y:S02]  /*a7b0*/  LDG.E.64 R2, desc[UR8][R2.64] ;  /* 0x0000000802027981 */ /* 0x002f64000c1e1b00 */
.L_x_217:
[----:B-----5:R-:W-:-:S04]  /*a7c0*/  IADD3 R2, P0, PT, R14, R2, RZ ;  /* 0x000000020e027210 */ /* 0x020fc80007f1e0ff */
[----:B------:R-:W-:-:S05]  /*a7d0*/  LEA.HI.X.SX32 R3, R14, R3, 0x1, P0 ;  /* 0x000000030e037211 */ /* 0x000fca00000f0eff */
[----:B0-----:R-:W-:Y:S01]  /*a7e0*/  STG.E.64 desc[UR8][R4.64], R2 ;  /* 0x0000000204007986 */ /* 0x001fe2000c101b08 */
[----:B------:R-:W-:Y:S05]  /*a7f0*/  EXIT ;  /* 0x000000000000794d */ /* 0x000fea0003800000 */
.L_x_216:
[----:B------:R-:W1:Y:S01]  /*a800*/  LDCU.U8 UR4, c[0x0][0x3b8] ;  /* 0x00007700ff0477ac */ /* 0x000e620008000000 */
[----:B0---4-:R-:W0:Y:S01]  /*a810*/  LDC.64 R4, c[0x0][0x3d8] ;  /* 0x0000f600ff047b82 */ /* 0x011e220000000a00 */
[----:B------:R-:W-:Y:S01]  /*a820*/  CS2R R2, SRZ ;  /* 0x0000000000027805 */ /* 0x000fe2000001ff00 */
[----:B-1----:R-:W-:-:S09]  /*a830*/  UISETP.NE.AND UP0, UPT, UR4, URZ, UPT ;  /* 0x000000ff0400728c */ /* 0x002fd2000bf05270 */
[----:B------:R-:W-:Y:S05]  /*a840*/  BRA.U UP0, `(.L_x_218) ;  /* 0x0000000100087547 */ /* 0x000fea000b800000 */
[----:B------:R-:W1:Y:S02]  /*a850*/  LDC.64 R2, c[0x0][0x3d0] ;  /* 0x0000f400ff027b82 */ /* 0x000e640000000a00 */
[----:B-1----:R-:W5:Y:S02]  /*a860*/  LDG.E.64 R2, desc[UR8][R2.64] ;  /* 0x0000000802027981 */ /* 0x002f64000c1e1b00 */
.L_x_218:
[----:B-----5:R-:W-:-:S04]  /*a870*/  IADD3 R2, P0, PT, R14, R2, RZ ;  /* 0x000000020e027210 */ /* 0x020fc80007f1e0ff */
[----:B------:R-:W-:-:S05]  /*a880*/  LEA.HI.X.SX32 R3, R14, R3, 0x1, P0 ;  /* 0x000000030e037211 */ /* 0x000fca00000f0eff */
[----:B0-----:R-:W-:Y:S01]  /*a890*/  STG.E.64 desc[UR8][R4.64], R2 ;  /* 0x0000000204007986 */ /* 0x001fe2000c101b08 */
[----:B------:R-:W-:Y:S05]  /*a8a0*/  EXIT ;  /* 0x000000000000794d */ /* 0x000fea0003800000 */
.L_x_51:
[----:B------:R-:W-:Y:S01]  /*a8b0*/  BSSY B0, `(.L_x_219) ;  /* 0x0000006000007945 */ /* 0x000fe20003800000 */
[----:B------:R-:W-:Y:S01]  /*a8c0*/  PLOP3.LUT P0, PT, P0, PT, PT, 0x8, 0x80 ;  /* 0x000000000080781c */ /* 0x000fe2000070e170 */
[----:B------:R-:W-:-:S12]  /*a8d0*/  IMAD.MOV.U32 R22, RZ, RZ, -0x1 ;  /* 0xffffffffff167424 */ /* 0x000fd800078e00ff */
[----:B------:R-:W-:Y:S05]  /*a8e0*/  WARPSYNC.COLLECTIVE R22, `(.L_x_220) ;  /* 0x0000000016087348 */ /* 0x000fea0003c00000 */
[----:B------:R-:W-:Y:S01]  /*a8f0*/  VOTE.ANY P0, P0 ;  /* 0x0000000000ff7806 */ /* 0x000fe20000000100 */
[----:B------:R-:W-:-:S12]  /*a900*/  ENDCOLLECTIVE ;  /* 0x000000000000791b */ /* 0x000fd80003800000 */
.L_x_220:
[----:B------:R-:W-:Y:S05]  /*a910*/  BSYNC B0 ;  /* 0x0000000000007941 */ /* 0x000fea0003800000 */
.L_x_219:
[----:B------:R-:W-:Y:S05]  /*a920*/  BRA `(.L_x_221) ;  /* 0xffffff8400b87947 */ /* 0x000fea000383ffff */
.L_x_53:
[----:B------:R-:W-:Y:S01]  /*a930*/  BSSY B0, `(.L_x_222) ;  /* 0x0000006000007945 */ /* 0x000fe20003800000 */
[----:B------:R-:W-:Y:S01]  /*a940*/  PLOP3.LUT P0, PT, P0, PT, PT, 0x8, 0x80 ;  /* 0x000000000080781c */ /* 0x000fe2000070e170 */
[----:B------:R-:W-:-:S12]  /*a950*/  IMAD.MOV.U32 R22, RZ, RZ, -0x1 ;  /* 0xffffffffff167424 */ /* 0x000fd800078e00ff */
[----:B------:R-:W-:Y:S05]  /*a960*/  WARPSYNC.COLLECTIVE R22, `(.L_x_223) ;  /* 0x0000000016087348 */ /* 0x000fea0003c00000 */
[----:B------:R-:W-:Y:S01]  /*a970*/  VOTE.ANY P0, P0 ;  /* 0x0000000000ff7806 */ /* 0x000fe20000000100 */
[----:B------:R-:W-:-:S12]  /*a980*/  ENDCOLLECTIVE ;  /* 0x000000000000791b */ /* 0x000fd80003800000 */
.L_x_223:
[----:B------:R-:W-:Y:S05]  /*a990*/  BSYNC B0 ;  /* 0x0000000000007941 */ /* 0x000fea0003800000 */
.L_x_222:
[----:B------:R-:W-:Y:S05]  /*a9a0*/  BRA `(.L_x_224) ;  /* 0xffffff88000c7947 */ /* 0x000fea000383ffff */
.L_x_55:
[----:B------:R-:W0:Y:S01]  /*a9b0*/  S2R R59, SR_GEMASK ;  /* 0x00000000003b7919 */ /* 0x000e220000003c00 */
[----:B------:R-:W-:Y:S01]  /*a9c0*/  BSSY B0, `(.L_x_225) ;  /* 0x0000006000007945 */ /* 0x000fe20003800000 */
[----:B------:R-:W-:Y:S01]  /*a9d0*/  PLOP3.LUT P0, PT, P0, PT, PT, 0x8, 0x80 ;  /* 0x000000000080781c */ /* 0x000fe2000070e170 */
[----:B------:R-:W-:-:S12]  /*a9e0*/  IMAD.MOV.U32 R22, RZ, RZ, -0x1 ;  /* 0xffffffffff167424 */ /* 0x000fd800078e00ff */
[----:B0-----:R-:W-:Y:S05]  /*a9f0*/  WARPSYNC.COLLECTIVE R22, `(.L_x_226) ;  /* 0x0000000016087348 */ /* 0x001fea0003c00000 */
[----:B------:R-:W-:Y:S01]  /*aa00*/  VOTE.ANY R22, PT, P0 ;  /* 0x0000000000167806 */ /* 0x000fe200000e0100 */
[----:B0-----:R-:W-:Y:S06]  /*aa10*/  ENDCOLLECTIVE ;  /* 0x000000000000791b */ /* 0x001fec0003800000 */
.L_x_226:
[----:B------:R-:W-:Y:S05]  /*aa20*/  BSYNC B0 ;  /* 0x0000000000007941 */ /* 0x000fea0003800000 */
.L_x_225:
[----:B------:R-:W-:Y:S01]  /*aa30*/  LOP3.LUT R22, R22, 0x80000000, R59, 0xec, !PT ;  /* 0x8000000016167812 */ /* 0x000fe200078eec3b */
[C---:B------:R-:W-:Y:S02]  /*aa40*/  VIADD R46, R58.reuse, 0x2 ;  /* 0x000000023a2e7836 */ /* 0x040fe40000000000 */
[----:B------:R-:W-:Y:S02]  /*aa50*/  VIADD R45, R58, 0x4 ;  /* 0x000000043a2d7836 */ /* 0x000fe40000000000 */
[----:B------:R-:W-:-:S05]  /*aa60*/  VIADD R17, R22, 0xffffffff ;  /* 0xffffffff16117836 */ /* 0x000fca0000000000 */
[----:B------:R-:W-:Y:S01]  /*aa70*/  LOP3.LUT R60, R22, R17, RZ, 0xc, !PT ;  /* 0x00000011163c7212 */ /* 0x000fe200078e0cff */
[----:B------:R-:W-:Y:S02]  /*aa80*/  IMAD.MOV.U32 R17, RZ, RZ, 0x1 ;  /* 0x00000001ff117424 */ /* 0x000fe400078e00ff */
[----:B------:R-:W-:-:S03]  /*aa90*/  IMAD.MOV.U32 R22, RZ, RZ, -0x1 ;  /* 0xffffffffff167424 */ /* 0x000fc600078e00ff */
[----:B------:R-:W0:Y:S02]  /*aaa0*/  POPC R60, R60 ;  /* 0x0000003c003c7309 */ /* 0x000e240000000000 */
[----:B0-----:R-:W-:Y:S01]  /*aab0*/  IMAD.MOV.U32 R16, RZ, RZ, R60 ;  /* 0x000000ffff107224 */ /* 0x001fe200078e003c */
[----:B------:R-:W-:-:S13]  /*aac0*/  ISETP.GE.AND P0, PT, R58, R60, PT ;  /* 0x0000003c3a00720c */ /* 0x000fda0003f06270 */
[----:B------:R-:W-:Y:S05]  /*aad0*/  WARPSYNC.COLLECTIVE R22, `(.L_x_227) ;  /* 0x0000000016087348 */ /* 0x000fea0003c00000 */
[----:B------:R0:W1:Y:S02]  /*aae0*/  SHFL.DOWN P2, R39, R21, R17, R16 ;  /* 0x0800001115277389 */ /* 0x0000640000040010 */
[----:B01----:R-:W-:Y:S05]  /*aaf0*/  ENDCOLLECTIVE ;  /* 0x000000000000791b */ /* 0x003fea0003800000 */
.L_x_227:
[----:B------:R-:W-:Y:S01]  /*ab00*/  IMAD.MOV.U32 R17, RZ, RZ, 0x2 ;  /* 0x00000002ff117424 */ /* 0x000fe200078e00ff */
[----:B------:R-:W-:Y:S02]  /*ab10*/  SEL R44, R39, RZ, !P0 ;  /* 0x000000ff272c7207 */ /* 0x000fe40004000000 */
[----:B------:R-:W-:-:S03]  /*ab20*/  ISETP.GT.AND P0, PT, R46, R60, PT ;  /* 0x0000003c2e00720c */ /* 0x000fc60003f04270 */
[----:B------:R-:W-:-:S04]  /*ab30*/  IMAD.IADD R47, R44, 0x1, R21 ;  /* 0x000000012c2f7824 */ /* 0x000fc800078e0215 */
[----:B------:R-:W-:-:S07]  /*ab40*/  IMAD.MOV.U32 R21, RZ, RZ, R47 ;  /* 0x000000ffff157224 */ /* 0x000fce00078e002f */
[----:B------:R-:W-:Y:S05]  /*ab50*/  WARPSYNC.COLLECTIVE R22, `(.L_x_228) ;  /* 0x0000000016087348 */ /* 0x000fea0003c00000 */
[----:B------:R0:W1:Y:S02]  /*ab60*/  SHFL.DOWN P2, R39, R21, R17, R16 ;  /* 0x0800001115277389 */ /* 0x0000640000040010 */
[----:B01----:R-:W-:Y:S05]  /*ab70*/  ENDCOLLECTIVE ;  /* 0x000000000000791b */ /* 0x003fea0003800000 */
.L_x_228:
[----:B------:R-:W-:Y:S01]  /*ab80*/  IMAD.MOV.U32 R17, RZ, RZ, 0x4 ;  /* 0x00000004ff117424 */ /* 0x000fe200078e00ff */
[----:B------:R-:W-:Y:S02]  /*ab90*/  SEL R44, R39, RZ, !P0 ;  /* 0x000000ff272c7207 */ /* 0x000fe40004000000 */
[----:B------:R-:W-:-:S03]  /*aba0*/  ISETP.GT.AND P0, PT, R45, R60, PT ;  /* 0x0000003c2d00720c */ /* 0x000fc60003f04270 */
[----:B------:R-:W-:Y:S02]  /*abb0*/  IMAD.IADD R49, R47, 0x1, R44 ;  /* 0x000000012f317824 */ /* 0x000fe400078e022c */
[----:B------:R-:W-:Y:S02]  /*abc0*/  VIADD R47, R58, 0x10 ;  /* 0x000000103a2f7836 */ /* 0x000fe40000000000 */
[----:B------:R-:W-:-:S03]  /*abd0*/  IMAD.MOV.U32 R21, RZ, RZ, R49 ;  /* 0x000000ffff157224 */ /* 0x000fc600078e0031 */
[----:B------:R-:W-:-:S13]  /*abe0*/  ISETP.GT.AND P1, PT, R47, R60, PT ;  /* 0x0000003c2f00720c */ /* 0x000fda0003f24270 */
[----:B------:R-:W-:Y:S05]  /*abf0*/  WARPSYNC.COLLECTIVE R22, `(.L_x_229) ;  /* 0x0000000016087348 */ /* 0x000fea0003c00000 */
[----:B------:R0:W1:Y:S02]  /*ac00*/  SHFL.DOWN P2, R39, R21, R17, R16 ;  /* 0x0800001115277389 */ /* 0x0000640000040010 */
[----:B01----:R-:W-:Y:S05]  /*ac10*/  ENDCOLLECTIVE ;  /* 0x000000000000791b */ /* 0x003fea0003800000 */
.L_x_229:
[----:B------:R-:W-:Y:S01]  /*ac20*/  IMAD.MOV.U32 R17, RZ, RZ, 0x8 ;  /* 0x00000008ff117424 */ /* 0x000fe200078e00ff */
[----:B------:R-:W-:-:S05]  /*ac30*/  SEL R44, R39, RZ, !P0 ;  /* 0x000000ff272c7207 */ /* 0x000fca0004000000 */
[----:B------:R-:W-:Y:S02]  /*ac40*/  IMAD.IADD R61, R49, 0x1, R44 ;  /* 0x00000001313d7824 */ /* 0x000fe400078e022c */
[----:B------:R-:W-:Y:S02]  /*ac50*/  VIADD R44, R58, 0x8 ;  /* 0x000000083a2c7836 */ /* 0x000fe40000000000 */
[----:B------:R-:W-:-:S03]  /*ac60*/  IMAD.MOV.U32 R21, RZ, RZ, R61 ;  /* 0x000000ffff157224 */ /* 0x000fc600078e003d */
[----:B------:R-:W-:-:S13]  /*ac70*/  ISETP.GT.AND P0, PT, R44, R60, PT ;  /* 0x0000003c2c00720c */ /* 0x000fda0003f04270 */
[----:B------:R-:W-:Y:S05]  /*ac80*/  WARPSYNC.COLLECTIVE R22, `(.L_x_230) ;  /* 0x0000000016087348 */ /* 0x000fea0003c00000 */
[----:B------:R0:W1:Y:S02]  /*ac90*/  SHFL.DOWN P2, R39, R21, R17, R16 ;  /* 0x0800001115277389 */ /* 0x0000640000040010 */
[----:B01----:R-:W-:Y:S05]  /*aca0*/  ENDCOLLECTIVE ;  /* 0x000000000000791b */ /* 0x003fea0003800000 */
.L_x_230:
[----:B------:R-:W-:Y:S01]  /*acb0*/  IMAD.MOV.U32 R17, RZ, RZ, 0x10 ;  /* 0x00000010ff117424 */ /* 0x000fe200078e00ff */
[----:B------:R-:W-:Y:S02]  /*acc0*/  SEL R48, R39, RZ, !P0 ;  /* 0x000000ff27307207 */ /* 0x000fe40004000000 */
[----:B------:R-:W-:-:S03]  /*acd0*/  ISETP.NE.AND P0, PT, R20, 0x65, PT ;  /* 0x000000651400780c */ /* 0x000fc60003f05270 */
[----:B------:R-:W-:-:S04]  /*ace0*/  IMAD.IADD R51, R61, 0x1, R48 ;  /* 0x000000013d337824 */ /* 0x000fc800078e0230 */
[----:B------:R-:W-:-:S07]  /*acf0*/  IMAD.MOV.U32 R21, RZ, RZ, R51 ;  /* 0x000000ffff157224 */ /* 0x000fce00078e0033 */
[----:B------:R-:W-:Y:S05]  /*ad00*/  WARPSYNC.COLLECTIVE R22, `(.L_x_231) ;  /* 0x0000000016087348 */ /* 0x000fea0003c00000 */
[----:B------:R0:W1:Y:S02]  /*ad10*/  SHFL.DOWN P2, R39, R21, R17, R16 ;  /* 0x0800001115277389 */ /* 0x0000640000040010 */
[----:B01----:R-:W-:Y:S05]  /*ad20*/  ENDCOLLECTIVE ;  /* 0x000000000000791b */ /* 0x003fea0003800000 */
.L_x_231:
[----:B------:R-:W-:Y:S05]  /*ad30*/  WARPSYNC.COLLECTIVE R22, `(.L_x_232) ;  /* 0x0000000016087348 */ /* 0x000fea0003c00000 */
[----:B------:R-:W-:Y:S01]  /*ad40*/  VOTE.ALL P0, P0 ;  /* 0x0000000000ff7806 */ /* 0x000fe20000000000 */
[----:B------:R-:W-:-:S12]  /*ad50*/  ENDCOLLECTIVE ;  /* 0x000000000000791b */ /* 0x000fd80003800000 */
.L_x_232:
[----:B------:R-:W0:Y:S01]  /*ad60*/  LDC.64 R16, c[0x0][0x3a0] ;  /* 0x0000e800ff107b82 */ /* 0x000e220000000a00 */
[----:B------:R-:W-:-:S05]  /*ad70*/  SEL R48, R39, RZ, !P1 ;  /* 0x000000ff27307207 */ /* 0x000fca0004800000 */
[----:B------:R-:W-:Y:S01]  /*ad80*/  IMAD.IADD R48, R51, 0x1, R48 ;  /* 0x0000000133307824 */ /* 0x000fe200078e0230 */
[----:B0-----:R-:W-:-:S05]  /*ad90*/  IADD3 R49, P2, PT, R16, 0x100, RZ ;  /* 0x0000010010317810 */ /* 0x001fca0007f5e0ff */
[----:B------:R-:W-:Y:S01]  /*ada0*/  IMAD.X R50, RZ, RZ, R17, P2 ;  /* 0x000000ffff327224 */ /* 0x000fe200010e0611 */
[----:B------:R-:W-:Y:S07]  /*adb0*/  BRA `(.L_x_233) ;  /* 0xffffff8400a47947 */ /* 0x000fee000383ffff */
.L_x_57:
[----:B------:R-:W-:Y:S01]  /*adc0*/  BSSY B0, `(.L_x_234) ;  /* 0x0000006000007945 */ /* 0x000fe20003800000 */
[----:B------:R-:W-:Y:S01]  /*add0*/  PLOP3.LUT P0, PT, P0, PT, PT, 0x8, 0x80 ;  /* 0x000000000080781c */ /* 0x000fe2000070e170 */
[----:B------:R-:W-:-:S12]  /*ade0*/  IMAD.MOV.U32 R22, RZ, RZ, -0x1 ;  /* 0xffffffffff167424 */ /* 0x000fd800078e00ff */
[----:B------:R-:W-:Y:S05]  /*adf0*/  WARPSYNC.COLLECTIVE R22, `(.L_x_235) ;  /* 0x0000000016087348 */ /* 0x000fea0003c00000 */
[----:B------:R-:W-:Y:S01]  /*ae00*/  VOTE.ANY P0, P0 ;  /* 0x0000000000ff7806 */ /* 0x000fe20000000100 */
[----:B------:R-:W-:-:S12]  /*ae10*/  ENDCOLLECTIVE ;  /* 0x000000000000791b */ /* 0x000fd80003800000 */
.L_x_235:
[----:B------:R-:W-:Y:S05]  /*ae20*/  BSYNC B0 ;  /* 0x0000000000007941 */ /* 0x000fea0003800000 */
.L_x_234:
[----:B------:R-:W-:Y:S05]  /*ae30*/  BRA `(.L_x_236) ;  /* 0xffffff8400b47947 */ /* 0x000fea000383ffff */
.L_x_59:
[----:B------:R-:W-:Y:S01]  /*ae40*/  BSSY B0, `(.L_x_237) ;  /* 0x0000006000007945 */ /* 0x000fe20003800000 */
[----:B------:R-:W-:Y:S01]  /*ae50*/  PLOP3.LUT P0, PT, P0, PT, PT, 0x8, 0x80 ;  /* 0x000000000080781c */ /* 0x000fe2000070e170 */
[----:B------:R-:W-:-:S12]  /*ae60*/  IMAD.MOV.U32 R22, RZ, RZ, -0x1 ;  /* 0xffffffffff167424 */ /* 0x000fd800078e00ff */
[----:B------:R-:W-:Y:S05]  /*ae70*/  WARPSYNC.COLLECTIVE R22, `(.L_x_238) ;  /* 0x0000000016087348 */ /* 0x000fea0003c00000 */
[----:B------:R-:W-:Y:S01]  /*ae80*/  VOTE.ANY P0, P0 ;  /* 0x0000000000ff7806 */ /* 0x000fe20000000100 */
[----:B------:R-:W-:-:S12]  /*ae90*/  ENDCOLLECTIVE ;  /* 0x000000000000791b */ /* 0x000fd80003800000 */
.L_x_238:
[----:B------:R-:W-:Y:S05]  /*aea0*/  BSYNC B0 ;  /* 0x0000000000007941 */ /* 0x000fea0003800000 */
.L_x_237:
[----:B------:R-:W-:Y:S05]  /*aeb0*/  BRA `(.L_x_239) ;  /* 0xffffff8800087947 */ /* 0x000fea000383ffff */
.L_x_61:
[----:B------:R-:W-:Y:S01]  /*aec0*/  BSSY B0, `(.L_x_240) ;  /* 0x0000006000007945 */ /* 0x000fe20003800000 */
[----:B------:R-:W-:Y:S01]  /*aed0*/  PLOP3.LUT P0, PT, P0, PT, PT, 0x8, 0x80 ;  /* 0x000000000080781c */ /* 0x000fe2000070e170 */
[----:B------:R-:W-:-:S12]  /*aee0*/  IMAD.MOV.U32 R22, RZ, RZ, -0x1 ;  /* 0xffffffffff167424 */ /* 0x000fd800078e00ff */
[----:B------:R-:W-:Y:S05]  /*aef0*/  WARPSYNC.COLLECTIVE R22, `(.L_x_241) ;  /* 0x0000000016087348 */ /* 0x000fea0003c00000 */
[----:B------:R-:W-:Y:S01]  /*af00*/  VOTE.ANY R22, PT, P0 ;  /* 0x0000000000167806 */ /* 0x000fe200000e0100 */
[----:B------:R-:W-:Y:S06]  /*af10*/  ENDCOLLECTIVE ;  /* 0x000000000000791b */ /* 0x000fec0003800000 */
.L_x_241:
[----:B------:R-:W-:Y:S05]  /*af20*/  BSYNC B0 ;  /* 0x0000000000007941 */ /* 0x000fea0003800000 */
.L_x_240:
[----:B------:R-:W-:Y:S01]  /*af30*/  LOP3.LUT R22, R22, 0x80000000, R59, 0xec, !PT ;  /* 0x8000000016167812 */ /* 0x000fe200078eec3b */
[----:B------:R-:W-:-:S04]  /*af40*/  VIADD R14, R14, 0xffffffe0 ;  /* 0xffffffe00e0e7836 */ /* 0x000fc80000000000 */
[----:B------:R-:W-:-:S05]  /*af50*/  VIADD R17, R22, 0xffffffff ;  /* 0xffffffff16117836 */ /* 0x000fca0000000000 */
[----:B------:R-:W-:Y:S01]  /*af60*/  LOP3.LUT R60, R22, R17, RZ, 0xc, !PT ;  /* 0x00000011163c7212 */ /* 0x000fe200078e0cff */
[----:B------:R-:W-:Y:S02]  /*af70*/  IMAD.MOV.U32 R17, RZ, RZ, 0x1 ;  /* 0x00000001ff117424 */ /* 0x000fe400078e00ff */
[----:B------:R-:W-:Y:S01]  /*af80*/  IMAD.MOV.U32 R22, RZ, RZ, -0x1 ;  /* 0xffffffffff167424 */ /* 0x000fe200078e00ff */
[----:B------:R0:W1:Y:S06]  /*af90*/  POPC R16, R60 ;  /* 0x0000003c00107309 */ /* 0x00006c0000000000 */
[----:B01----:R-:W-:Y:S05]  /*afa0*/  WARPSYNC.COLLECTIVE R22, `(.L_x_242) ;  /* 0x0000000016087348 */ /* 0x003fea0003c00000 */
[----:B-1----:R1:W2:Y:S02]  /*afb0*/  SHFL.DOWN P2, R39, R21, R17, R16 ;  /* 0x0800001115277389 */ /* 0x0022a40000040010 */
[----:B012---:R-:W-:Y:S05]  /*afc0*/  ENDCOLLECTIVE ;  /* 0x000000000000791b */ /* 0x007fea0003800000 */
.L_x_242:
[----:B------:R-:W-:Y:S01]  /*afd0*/  ISETP.GE.AND P0, PT, R58, R16, PT ;  /* 0x000000103a00720c */ /* 0x000fe20003f06270 */
[----:B------:R-:W-:-:S03]  /*afe0*/  IMAD.MOV.U32 R17, RZ, RZ, 0x2 ;  /* 0x00000002ff117424 */ /* 0x000fc600078e00ff */
[----:B------:R-:W-:Y:S02]  /*aff0*/  SEL R39, R39, RZ, !P0 ;  /* 0x000000ff27277207 */ /* 0x000fe40004000000 */
[----:B------:R-:W-:-:S03]  /*b000*/  ISETP.GT.AND P0, PT, R46, R16, PT ;  /* 0x000000102e00720c */ /* 0x000fc60003f04270 */
[----:B------:R-:W-:-:S04]  /*b010*/  IMAD.IADD R61, R39, 0x1, R21 ;  /* 0x00000001273d7824 */ /* 0x000fc800078e0215 */
[----:B------:R-:W-:-:S07]  /*b020*/  IMAD.MOV.U32 R21, RZ, RZ, R61 ;  /* 0x000000ffff157224 */ /* 0x000fce00078e003d */
[----:B------:R-:W-:Y:S05]  /*b030*/  WARPSYNC.COLLECTIVE R22, `(.L_x_243) ;  /* 0x0000000016087348 */ /* 0x000fea0003c00000 */
[----:B------:R0:W1:Y:S02]  /*b040*/  SHFL.DOWN P2, R39, R21, R17, R16 ;  /* 0x0800001115277389 */ /* 0x0000640000040010 */
[----:B01----:R-:W-:Y:S05]  /*b050*/  ENDCOLLECTIVE ;  /* 0x000000000000791b */ /* 0x003fea0003800000 */
.L_x_243:
        /* <DEDUP_REMOVED lines=8> */
.L_x_244:
[----:B------:R-:W-:Y:S01]  /*b0e0*/  IMAD.MOV.U32 R17, RZ, RZ, 0x8 ;  /* 0x00000008ff117424 */ /* 0x000fe200078e00ff */
[----:B------:R-:W-:Y:S02]  /*b0f0*/  SEL R39, R39, RZ, !P0 ;  /* 0x000000ff27277207 */ /* 0x000fe40004000000 */
[----:B------:R-:W-:-:S03]  /*b100*/  ISETP.GT.AND P0, PT, R44, R16, PT ;  /* 0x000000102c00720c */ /* 0x000fc60003f04270 */
[----:B------:R-:W-:-:S10]  /*b110*/  IMAD.IADD R21, R60, 0x1, R39 ;  /* 0x000000013c157824 */ /* 0x000fd400078e0227 */
[----:B------:R-:W-:Y:S05]  /*b120*/  WARPSYNC.COLLECTIVE R22, `(.L_x_245) ;  /* 0x0000000016087348 */ /* 0x000fea0003c00000 */
[----:B------:R0:W1:Y:S02]  /*b130*/  SHFL.DOWN P2, R39, R21, R17, R16 ;  /* 0x0800001115277389 */ /* 0x0000640000040010 */
[----:B01----:R-:W-:Y:S05]  /*b140*/  ENDCOLLECTIVE ;  /* 0x000000000000791b */ /* 0x003fea0003800000 */
.L_x_245:
        /* <DEDUP_REMOVED lines=8> */
.L_x_246:
[----:B------:R-:W-:Y:S02]  /*b1d0*/  SEL R39, R39, RZ, !P0 ;  /* 0x000000ff27277207 */ /* 0x000fe40004000000 */
[----:B------:R-:W-:Y:S02]  /*b1e0*/  ISETP.NE.AND P0, PT, R20, 0x65, PT ;  /* 0x000000651400780c */ /* 0x000fe40003f05270 */
[----:B------:R-:W-:-:S11]  /*b1f0*/  IADD3 R48, PT, PT, R61, R39, R48 ;  /* 0x000000273d307210 */ /* 0x000fd60007ffe030 */
[----:B------:R-:W-:Y:S05]  /*b200*/  WARPSYNC.COLLECTIVE R22, `(.L_x_247) ;  /* 0x0000000016087348 */ /* 0x000fea0003c00000 */
[----:B------:R-:W-:Y:S01]  /*b210*/  VOTE.ALL P0, P0 ;  /* 0x0000000000ff7806 */ /* 0x000fe20000000000 */
[----:B------:R-:W-:-:S12]  /*b220*/  ENDCOLLECTIVE ;  /* 0x000000000000791b */ /* 0x000fd80003800000 */
.L_x_247:
[----:B------:R-:W-:Y:S05]  /*b230*/  BRA `(.L_x_248) ;  /* 0xffffff8400a87947 */ /* 0x000fea000383ffff */
.L_x_159:
[----:B------:R-:W-:Y:S01]  /*b240*/  BSSY B0, `(.L_x_249) ;  /* 0x0000006000007945 */ /* 0x000fe20003800000 */
[----:B------:R-:W-:Y:S01]  /*b250*/  PLOP3.LUT P0, PT, P0, PT, PT, 0x8, 0x80 ;  /* 0x000000000080781c */ /* 0x000fe2000070e170 */
[----:B------:R-:W-:-:S12]  /*b260*/  IMAD.MOV.U32 R22, RZ, RZ, -0x1 ;  /* 0xffffffffff167424 */ /* 0x000fd800078e00ff */
[----:B------:R-:W-:Y:S05]  /*b270*/  WARPSYNC.COLLECTIVE R22, `(.L_x_250) ;  /* 0x0000000016087348 */ /* 0x000fea0003c00000 */
[----:B------:R-:W-:Y:S01]  /*b280*/  VOTE.ANY P0, P0 ;  /* 0x0000000000ff7806 */ /* 0x000fe20000000100 */
[----:B------:R-:W-:-:S12]  /*b290*/  ENDCOLLECTIVE ;  /* 0x000000000000791b */ /* 0x000fd80003800000 */
.L_x_250:
[----:B------:R-:W-:Y:S05]  /*b2a0*/  BSYNC B0 ;  /* 0x0000000000007941 */ /* 0x000fea0003800000 */
.L_x_249:
[----:B------:R-:W-:Y:S05]  /*b2b0*/  BRA `(.L_x_251) ;  /* 0xffffffd000547947 */ /* 0x000fea000383ffff */
.L_x_161:
[----:B------:R-:W-:Y:S01]  /*b2c0*/  BSSY B0, `(.L_x_252) ;  /* 0x0000006000007945 */ /* 0x000fe20003800000 */
[----:B------:R-:W-:Y:S01]  /*b2d0*/  PLOP3.LUT P0, PT, P0, PT, PT, 0x8, 0x80 ;  /* 0x000000000080781c */ /* 0x000fe2000070e170 */
[----:B------:R-:W-:-:S12]  /*b2e0*/  IMAD.MOV.U32 R22, RZ, RZ, -0x1 ;  /* 0xffffffffff167424 */ /* 0x000fd800078e00ff */
[----:B------:R-:W-:Y:S05]  /*b2f0*/  WARPSYNC.COLLECTIVE R22, `(.L_x_253) ;  /* 0x0000000016087348 */ /* 0x000fea0003c00000 */
[----:B------:R-:W-:Y:S01]  /*b300*/  VOTE.ANY P0, P0 ;  /* 0x0000000000ff7806 */ /* 0x000fe20000000100 */
[----:B------:R-:W-:-:S12]  /*b310*/  ENDCOLLECTIVE ;  /* 0x000000000000791b */ /* 0x000fd80003800000 */
.L_x_253:
[----:B------:R-:W-:Y:S05]  /*b320*/  BSYNC B0 ;  /* 0x0000000000007941 */ /* 0x000fea0003800000 */
.L_x_252:
[----:B------:R-:W-:Y:S05]  /*b330*/  BRA `(.L_x_254) ;  /* 0xffffffd000a87947 */ /* 0x000fea000383ffff */
.L_x_163:
[----:B------:R-:W0:Y:S01]  /*b340*/  S2R R53, SR_GEMASK ;  /* 0x0000000000357919 */ /* 0x000e220000003c00 */
[----:B------:R-:W-:Y:S01]  /*b350*/  BSSY B0, `(.L_x_255) ;  /* 0x0000006000007945 */ /* 0x000fe20003800000 */
[----:B------:R-:W-:Y:S01]  /*b360*/  PLOP3.LUT P0, PT, P0, PT, PT, 0x8, 0x80 ;  /* 0x000000000080781c */ /* 0x000fe2000070e170 */
[----:B------:R-:W-:-:S12]  /*b370*/  IMAD.MOV.U32 R22, RZ, RZ, -0x1 ;  /* 0xffffffffff167424 */ /* 0x000fd800078e00ff */
[----:B0-----:R-:W-:Y:S05]  /*b380*/  WARPSYNC.COLLECTIVE R22, `(.L_x_256) ;  /* 0x0000000016087348 */ /* 0x001fea0003c00000 */
[----:B------:R-:W-:Y:S01]  /*b390*/  VOTE.ANY R22, PT, P0 ;  /* 0x0000000000167806 */ /* 0x000fe200000e0100 */
[----:B0-----:R-:W-:Y:S06]  /*b3a0*/  ENDCOLLECTIVE ;  /* 0x000000000000791b */ /* 0x001fec0003800000 */
.L_x_256:
[----:B------:R-:W-:Y:S05]  /*b3b0*/  BSYNC B0 ;  /* 0x0000000000007941 */ /* 0x000fea0003800000 */
.L_x_255:
[----:B------:R-:W-:Y:S01]  /*b3c0*/  LOP3.LUT R22, R22, 0x80000000, R53, 0xec, !PT ;  /* 0x8000000016167812 */ /* 0x000fe200078eec35 */
[----:B------:R-:W-:Y:S02]  /*b3d0*/  IMAD.MOV.U32 R21, RZ, RZ, R31 ;  /* 0x000000ffff157224 */ /* 0x000fe400078e001f */
[C---:B------:R-:W-:Y:S02]  /*b3e0*/  VIADD R49, R47.reuse, 0x2 ;  /* 0x000000022f317836 */ /* 0x040fe40000000000 */
[C---:B------:R-:W-:Y:S02]  /*b3f0*/  VIADD R17, R22.reuse, 0xffffffff ;  /* 0xffffffff16117836 */ /* 0x040fe40000000000 */
[C---:B------:R-:W-:Y:S02]  /*b400*/  VIADD R48, R47.reuse, 0x4 ;  /* 0x000000042f307836 */ /* 0x040fe40000000000 */
[----:B------:R-:W-:Y:S01]  /*b410*/  VIADD R50, R47, 0x10 ;  /* 0x000000102f327836 */ /* 0x000fe20000000000 */
[----:B------:R-:W-:Y:S01]  /*b420*/  LOP3.LUT R55, R22, R17, RZ, 0xc, !PT ;  /* 0x0000001116377212 */ /* 0x000fe200078e0cff */
[----:B------:R-:W-:-:S02]  /*b430*/  IMAD.MOV.U32 R17, RZ, RZ, 0x1 ;  /* 0x00000001ff117424 */ /* 0x000fc400078e00ff */
[----:B------:R-:W-:-:S03]  /*b440*/  IMAD.MOV.U32 R22, RZ, RZ, -0x1 ;  /* 0xffffffffff167424 */ /* 0x000fc600078e00ff */
[----:B------:R-:W0:Y:S02]  /*b450*/  POPC R55, R55 ;  /* 0x0000003700377309 */ /* 0x000e240000000000 */
[----:B0-----:R-:W-:Y:S01]  /*b460*/  IMAD.MOV.U32 R16, RZ, RZ, R55 ;  /* 0x000000ffff107224 */ /* 0x001fe200078e0037 */
[-C--:B------:R-:W-:Y:S02]  /*b470*/  ISETP.GE.AND P0, PT, R47, R55.reuse, PT ;  /* 0x000000372f00720c */ /* 0x080fe40003f06270 */
[----:B------:R-:W-:-:S13]  /*b480*/  ISETP.GT.AND P1, PT, R50, R55, PT ;  /* 0x000000373200720c */ /* 0x000fda0003f24270 */
[----:B------:R-:W-:Y:S05]  /*b490*/  WARPSYNC.COLLECTIVE R22, `(.L_x_257) ;  /* 0x0000000016087348 */ /* 0x000fea0003c00000 */
[----:B------:R0:W1:Y:S02]  /*b4a0*/  SHFL.DOWN P2, R39, R21, R17, R16 ;  /* 0x0800001115277389 */ /* 0x0000640000040010 */
[----:B01----:R-:W-:Y:S05]  /*b4b0*/  ENDCOLLECTIVE ;  /* 0x000000000000791b */ /* 0x003fea0003800000 */
.L_x_257:
        /* <DEDUP_REMOVED lines=8> */
.L_x_258:
[----:B------:R-:W-:Y:S01]  /*b540*/  IMAD.MOV.U32 R17, RZ, RZ, 0x4 ;  /* 0x00000004ff117424 */ /* 0x000fe200078e00ff */
[----:B------:R-:W-:Y:S02]  /*b550*/  SEL R39, R39, RZ, !P0 ;  /* 0x000000ff27277207 */ /* 0x000fe40004000000 */
[----:B------:R-:W-:-:S03]  /*b560*/  ISETP.GT.AND P0, PT, R48, R55, PT ;  /* 0x000000373000720c */ /* 0x000fc60003f04270 */
[----:B------:R-:W-:Y:S02]  /*b570*/  IMAD.IADD R32, R12, 0x1, R39 ;  /* 0x000000010c207824 */ /* 0x000fe400078e0227 */
[----:B------:R-:W-:Y:S02]  /*b580*/  VIADD R12, R47, 0x8 ;  /* 0x000000082f0c7836 */ /* 0x000fe40000000000 */
[----:B------:R-:W-:-:S07]  /*b590*/  IMAD.MOV.U32 R21, RZ, RZ, R32 ;  /* 0x000000ffff157224 */ /* 0x000fce00078e0020 */
[----:B------:R-:W-:Y:S05]  /*b5a0*/  WARPSYNC.COLLECTIVE R22, `(.L_x_259) ;  /* 0x0000000016087348 */ /* 0x000fea0003c00000 */
[----:B------:R0:W1:Y:S02]  /*b5b0*/  SHFL.DOWN P2, R39, R21, R17, R16 ;  /* 0x0800001115277389 */ /* 0x0000640000040010 */
[----:B01----:R-:W-:Y:S05]  /*b5c0*/  ENDCOLLECTIVE ;  /* 0x000000000000791b */ /* 0x003fea0003800000 */
.L_x_259:
[----:B------:R-:W-:Y:S01]  /*b5d0*/  IMAD.MOV.U32 R17, RZ, RZ, 0x8 ;  /* 0x00000008ff117424 */ /* 0x000fe200078e00ff */
[----:B------:R-:W-:Y:S02]  /*b5e0*/  SEL R39, R39, RZ, !P0 ;  /* 0x000000ff27277207 */ /* 0x000fe40004000000 */
[----:B------:R-:W-:-:S03]  /*b5f0*/  ISETP.GT.AND P0, PT, R12, R55, PT ;  /* 0x000000370c00720c */ /* 0x000fc60003f04270 */
[----:B------:R-:W-:Y:S02]  /*b600*/  IMAD.IADD R52, R32, 0x1, R39 ;  /* 0x0000000120347824 */ /* 0x000fe400078e0227 */
[----:B------:R-:W0:Y:S02]  /*b610*/  LDC.64 R32, c[0x0][0x3a0] ;  /* 0x0000e800ff207b82 */ /* 0x000e240000000a00 */
[----:B------:R-:W-:-:S07]  /*b620*/  IMAD.MOV.U32 R21, RZ, RZ, R52 ;  /* 0x000000ffff157224 */ /* 0x000fce00078e0034 */
[----:B0-----:R-:W-:Y:S05]  /*b630*/  WARPSYNC.COLLECTIVE R22, `(.L_x_260) ;  /* 0x0000000016087348 */ /* 0x001fea0003c00000 */
[----:B------:R1:W2:Y:S02]  /*b640*/  SHFL.DOWN P2, R39, R21, R17, R16 ;  /* 0x0800001115277389 */ /* 0x0002a40000040010 */
[----:B012---:R-:W-:Y:S05]  /*b650*/  ENDCOLLECTIVE ;  /* 0x000000000000791b */ /* 0x007fea0003800000 */
.L_x_260:
        /* <DEDUP_REMOVED lines=8> */
.L_x_261:
[----:B------:R-:W-:Y:S05]  /*b6e0*/  WARPSYNC.COLLECTIVE R22, `(.L_x_262) ;  /* 0x0000000016087348 */ /* 0x000fea0003c00000 */
[----:B------:R-:W-:Y:S01]  /*b6f0*/  VOTE.ALL P0, P0 ;  /* 0x0000000000ff7806 */ /* 0x000fe20000000000 */
[----:B------:R-:W-:-:S12]  /*b700*/  ENDCOLLECTIVE ;  /* 0x000000000000791b */ /* 0x000fd80003800000 */
.L_x_262:
[----:B------:R-:W-:Y:S02]  /*b710*/  IADD3 R32, P2, PT, R32, 0x100, RZ ;  /* 0x0000010020207810 */ /* 0x000fe40007f5e0ff */
[----:B------:R-:W-:-:S03]  /*b720*/  SEL R39, R39, RZ, !P1 ;  /* 0x000000ff27277207 */ /* 0x000fc60004800000 */
[----:B------:R-:W-:Y:S02]  /*b730*/  IMAD.X R51, RZ, RZ, R33, P2 ;  /* 0x000000ffff337224 */ /* 0x000fe400010e0621 */
[----:B------:R-:W-:Y:S01]  /*b740*/  IMAD.IADD R33, R54, 0x1, R39 ;  /* 0x0000000136217824 */ /* 0x000fe200078e0227 */
[----:B------:R-:W-:Y:S06]  /*b750*/  BRA `(.L_x_263) ;  /* 0xffffffd0003c7947 */ /* 0x000fec000383ffff */
.L_x_165:
[----:B------:R-:W-:Y:S01]  /*b760*/  BSSY B0, `(.L_x_264) ;  /* 0x0000006000007945 */ /* 0x000fe20003800000 */
[----:B------:R-:W-:Y:S01]  /*b770*/  PLOP3.LUT P0, PT, P0, PT, PT, 0x8, 0x80 ;  /* 0x000000000080781c */ /* 0x000fe2000070e170 */
[----:B------:R-:W-:-:S12]  /*b780*/  IMAD.MOV.U32 R22, RZ, RZ, -0x1 ;  /* 0xffffffffff167424 */ /* 0x000fd800078e00ff */
[----:B------:R-:W-:Y:S05]  /*b790*/  WARPSYNC.COLLECTIVE R22, `(.L_x_265) ;  /* 0x0000000016087348 */ /* 0x000fea0003c00000 */
[----:B------:R-:W-:Y:S01]  /*b7a0*/  VOTE.ANY P0, P0 ;  /* 0x0000000000ff7806 */ /* 0x000fe20000000100 */
[----:B------:R-:W-:-:S12]  /*b7b0*/  ENDCOLLECTIVE ;  /* 0x000000000000791b */ /* 0x000fd80003800000 */
.L_x_265:
[----:B------:R-:W-:Y:S05]  /*b7c0*/  BSYNC B0 ;  /* 0x0000000000007941 */ /* 0x000fea0003800000 */
.L_x_264:
[----:B------:R-:W-:Y:S05]  /*b7d0*/  BRA `(.L_x_266) ;  /* 0xffffffd0004c7947 */ /* 0x000fea000383ffff */
.L_x_167:
[----:B------:R-:W-:Y:S01]  /*b7e0*/  BSSY B0, `(.L_x_267) ;  /* 0x0000006000007945 */ /* 0x000fe20003800000 */
[----:B------:R-:W-:Y:S01]  /*b7f0*/  PLOP3.LUT P0, PT, P0, PT, PT, 0x8, 0x80 ;  /* 0x000000000080781c */ /* 0x000fe2000070e170 */
[----:B------:R-:W-:-:S12]  /*b800*/  IMAD.MOV.U32 R22, RZ, RZ, -0x1 ;  /* 0xffffffffff167424 */ /* 0x000fd800078e00ff */
[----:B------:R-:W-:Y:S05]  /*b810*/  WARPSYNC.COLLECTIVE R22, `(.L_x_268) ;  /* 0x0000000016087348 */ /* 0x000fea0003c00000 */
[----:B------:R-:W-:Y:S01]  /*b820*/  VOTE.ANY P0, P0 ;  /* 0x0000000000ff7806 */ /* 0x000fe20000000100 */
[----:B------:R-:W-:-:S12]  /*b830*/  ENDCOLLECTIVE ;  /* 0x000000000000791b */ /* 0x000fd80003800000 */
.L_x_268:
[----:B------:R-:W-:Y:S05]  /*b840*/  BSYNC B0 ;  /* 0x0000000000007941 */ /* 0x000fea0003800000 */
.L_x_267:
[----:B------:R-:W-:Y:S05]  /*b850*/  BRA `(.L_x_269) ;  /* 0xffffffd000a07947 */ /* 0x000fea000383ffff */
.L_x_169:
[----:B------:R-:W-:Y:S01]  /*b860*/  BSSY B0, `(.L_x_270) ;  /* 0x0000006000007945 */ /* 0x000fe20003800000 */
[----:B------:R-:W-:Y:S01]  /*b870*/  PLOP3.LUT P0, PT, P0, PT, PT, 0x8, 0x80 ;  /* 0x000000000080781c */ /* 0x000fe2000070e170 */
[----:B------:R-:W-:-:S12]  /*b880*/  IMAD.MOV.U32 R22, RZ, RZ, -0x1 ;  /* 0xffffffffff167424 */ /* 0x000fd800078e00ff */
[----:B------:R-:W-:Y:S05]  /*b890*/  WARPSYNC.COLLECTIVE R22, `(.L_x_271) ;  /* 0x0000000016087348 */ /* 0x000fea0003c00000 */
[----:B------:R-:W-:Y:S01]  /*b8a0*/  VOTE.ANY R22, PT, P0 ;  /* 0x0000000000167806 */ /* 0x000fe200000e0100 */
[----:B------:R-:W-:Y:S06]  /*b8b0*/  ENDCOLLECTIVE ;  /* 0x000000000000791b */ /* 0x000fec0003800000 */
.L_x_271:
[----:B------:R-:W-:Y:S05]  /*b8c0*/  BSYNC B0 ;  /* 0x0000000000007941 */ /* 0x000fea0003800000 */
.L_x_270:
[----:B------:R-:W-:Y:S01]  /*b8d0*/  LOP3.LUT R22, R22, 0x80000000, R53, 0xec, !PT ;  /* 0x8000000016167812 */ /* 0x000fe200078eec35 */
[----:B------:R-:W-:Y:S02]  /*b8e0*/  IMAD.MOV.U32 R21, RZ, RZ, R31 ;  /* 0x000000ffff157224 */ /* 0x000fe400078e001f */
[----:B------:R-:W-:Y:S02]  /*b8f0*/  VIADD R42, R42, 0xffffffe0 ;  /* 0xffffffe02a2a7836 */ /* 0x000fe40000000000 */
        /* <DEDUP_REMOVED lines=8> */
.L_x_272:
[-C--:B------:R-:W-:Y:S02]  /*b980*/  ISETP.GE.AND P0, PT, R47, R16.reuse, PT ;  /* 0x000000102f00720c */ /* 0x080fe40003f06270 */
[-C--:B------:R-:W-:Y:S01]  /*b990*/  ISETP.GT.AND P1, PT, R50, R16.reuse, PT ;  /* 0x000000103200720c */ /* 0x080fe20003f24270 */
        /* <DEDUP_REMOVED lines=8> */
.L_x_273:
        /* <DEDUP_REMOVED lines=8> */
.L_x_274:
        /* <DEDUP_REMOVED lines=8> */
.L_x_275:
        /* <DEDUP_REMOVED lines=8> */
.L_x_276:
[----:B------:R-:W-:Y:S05]  /*bba0*/  WARPSYNC.COLLECTIVE R22, `(.L_x_277) ;  /* 0x0000000016087348 */ /* 0x000fea0003c00000 */
[----:B------:R-:W-:Y:S01]  /*bbb0*/  VOTE.ALL P0, P0 ;  /* 0x0000000000ff7806 */ /* 0x000fe20000000000 */
[----:B------:R-:W-:-:S12]  /*bbc0*/  ENDCOLLECTIVE ;  /* 0x000000000000791b */ /* 0x000fd80003800000 */
.L_x_277:
[----:B------:R-:W-:-:S04]  /*bbd0*/  SEL R39, R39, RZ, !P1 ;  /* 0x000000ff27277207 */ /* 0x000fc80004800000 */
[----:B------:R-:W-:Y:S01]  /*bbe0*/  IADD3 R33, PT, PT, R54, R39, R33 ;  /* 0x0000002736217210 */ /* 0x000fe20007ffe021 */
[----:B------:R-:W-:Y:S06]  /*bbf0*/  BRA `(.L_x_278) ;  /* 0xffffffd000387947 */ /* 0x000fec000383ffff */
.L_x_279:
[----:B------:R-:W-:-:S00]  /*bc00*/  BRA `(.L_x_279) ;  /* 0xfffffffc00fc7947 */ /* 0x000fc0000383ffff */
[----:B------:R-:W-:-:S00]  /*bc10*/  NOP ;  /* 0x0000000000007918 */ /* 0x000fc00000000000 */
        /* <DEDUP_REMOVED lines=14> */
.L_x_467:


//--------------------- .text._ZN3cub18CUB_300001_SM_10006detail4scan23DeviceCompactInitKernelINS0_13ScanTileStateIiLb1EEEPlEEvT_iT0_ --------------------------
	.section	.text._ZN3cub18CUB_300001_SM_10006detail4scan23DeviceCompactInitKernelINS0_13ScanTileStateIiLb1EEEPlEEvT_iT0_,"ax",@progbits
	.align	128
        .global         _ZN3cub18CUB_300001_SM_10006detail4scan23DeviceCompactInitKernelINS0_13ScanTileStateIiLb1EEEPlEEvT_iT0_
        .type           _ZN3cub18CUB_300001_SM_10006detail4scan23DeviceCompactInitKernelINS0_13ScanTileStateIiLb1EEEPlEEvT_iT0_,@function
        .size           _ZN3cub18CUB_300001_SM_10006detail4scan23DeviceCompactInitKernelINS0_13ScanTileStateIiLb1EEEPlEEvT_iT0_,(.L_x_468 - _ZN3cub18CUB_300001_SM_10006detail4scan23DeviceCompactInitKernelINS0_13ScanTileStateIiLb1EEEPlEEvT_iT0_)
        .other          _ZN3cub18CUB_300001_SM_10006detail4scan23DeviceCompactInitKernelINS0_13ScanTileStateIiLb1EEEPlEEvT_iT0_,@"STO_CUDA_ENTRY STV_DEFAULT"
_ZN3cub18CUB_300001_SM_10006detail4scan23DeviceCompactInitKernelINS0_13ScanTileStateIiLb1EEEPlEEvT_iT0_:
.text._ZN3cub18CUB_300001_SM_10006detail4scan23DeviceCompactInitKernelINS0_13ScanTileStateIiLb1EEEPlEEvT_iT0_:
[----:B------:R-:W-:Y:S01]  /*0000*/  LDC R1, c[0x0][0x37c] ;  /* 0x0000df00ff017b82 */ /* 0x000fe20000000800 */
[----:B------:R-:W0:Y:S07]  /*0010*/  S2R R0, SR_TID.X ;  /* 0x0000000000007919 */ /* 0x000e2e0000002100 */
[----:B------:R-:W1:Y:S01]  /*0020*/  S2UR UR6, SR_CTAID.X ;  /* 0x00000000000679c3 */ /* 0x000e620000002500 */
[----:B------:R-:W2:Y:S07]  /*0030*/  LDCU UR4, c[0x0][0x388] ;  /* 0x00007100ff0477ac */ /* 0x000eae0008000800 */
[----:B------:R-:W1:Y:S01]  /*0040*/  LDC R7, c[0x0][0x360] ;  /* 0x0000d800ff077b82 */ /* 0x000e620000000800 */
[C---:B0-----:R-:W-:Y:S01]  /*0050*/  ISETP.GT.U32.AND P0, PT, R0.reuse, 0x1f, PT ;  /* 0x0000001f0000780c */ /* 0x041fe20003f04070 */
[----:B-1----:R-:W-:Y:S01]  /*0060*/  IMAD R7, R7, UR6, R0 ;  /* 0x0000000607077c24 */ /* 0x002fe2000f8e0200 */
[----:B------:R-:W-:-:S02]  /*0070*/  LOP3.LUT P2, RZ, R0, UR6, RZ, 0xfc, !PT ;  /* 0x0000000600ff7c12 */ /* 0x000fc4000f84fcff */
[----:B------:R-:W-:Y:S02]  /*0080*/  ISETP.NE.OR P0, PT, RZ, UR6, P0 ;  /* 0x00000006ff007c0c */ /* 0x000fe40008705670 */
[----:B--2---:R-:W-:Y:S01]  /*0090*/  ISETP.GE.AND P1, PT, R7, UR4, PT ;  /* 0x0000000407007c0c */ /* 0x004fe2000bf26270 */
[----:B------:R-:W0:Y:S10]  /*00a0*/  LDCU.64 UR4, c[0x0][0x358] ;  /* 0x00006b00ff0477ac */ /* 0x000e340008000a00 */
[----:B------:R-:W1:Y:S02]  /*00b0*/  @!P0 LDC.64 R4, c[0x0][0x380] ;  /* 0x0000e000ff048b82 */ /* 0x000e640000000a00 */
[----:B------:R-:W-:-:S06]  /*00c0*/  @!P1 MOV R6, 0x63 ;  /* 0x0000006300069802 */ /* 0x000fcc0000000f00 */
[----:B------:R-:W2:Y:S01]  /*00d0*/  @!P1 LDC.64 R2, c[0x0][0x380] ;  /* 0x0000e000ff029b82 */ /* 0x000ea20000000a00 */
[----:B-1----:R-:W-:-:S04]  /*00e0*/  @!P0 IMAD.WIDE.U32 R4, R0, 0x8, R4 ;  /* 0x0000000800048825 */ /* 0x002fc800078e0004 */
[----:B--2---:R-:W-:-:S04]  /*00f0*/  @!P1 IMAD.WIDE R2, R7, 0x8, R2 ;  /* 0x0000000807029825 */ /* 0x004fc800078e0202 */
[----:B------:R-:W-:-:S05]  /*0100*/  IMAD.MOV.U32 R7, RZ, RZ, RZ ;  /* 0x000000ffff077224 */ /* 0x000fca00078e00ff */
[----:B0-----:R0:W-:Y:S04]  /*0110*/  @!P1 STG.E.64 desc[UR4][R2.64+0x100], R6 ;  /* 0x0001000602009986 */ /* 0x0011e8000c101b04 */
[----:B------:R0:W-:Y:S01]  /*0120*/  @!P0 STG.E.64 desc[UR4][R4.64], RZ ;  /* 0x000000ff04008986 */ /* 0x0001e2000c101b04 */
[----:B------:R-:W-:Y:S05]  /*0130*/  @P2 EXIT ;  /* 0x000000000000294d */ /* 0x000fea0003800000 */
[----:B0-----:R-:W0:Y:S02]  /*0140*/  LDC.64 R2, c[0x0][0x390] ;  /* 0x0000e400ff027b82 */ /* 0x001e240000000a00 */
[----:B0-----:R-:W-:Y:S01]  /*0150*/  STG.E.64 desc[UR4][R2.64], RZ ;  /* 0x000000ff02007986 */ /* 0x001fe2000c101b04 */
[----:B------:R-:W-:Y:S05]  /*0160*/  EXIT ;  /* 0x000000000000794d */ /* 0x000fea0003800000 */
.L_x_280:
        /* <DEDUP_REMOVED lines=9> */
.L_x_468:


//--------------------- .text._ZN3cub18CUB_300001_SM_10006detail6reduce28DeviceReduceSingleTileKernelINS2_10policy_hubIlyN4cuda3std3__44plusIlEEE10Policy1000EPlSC_iS9_llNS7_10__identityEEEvT0_T1_T2_T3_T4_T6_ --------------------------
	.section	.text._ZN3cub18CUB_300001_SM_10006detail6reduce28DeviceReduceSingleTileKernelINS2_10policy_hubIlyN4cuda3std3__44plusIlEEE10Policy1000EPlSC_iS9_llNS7_10__identityEEEvT0_T1_T2_T3_T4_T6_,"ax",@progbits
	.align	128
        .global         _ZN3cub18CUB_300001_SM_10006detail6reduce28DeviceReduceSingleTileKernelINS2_10policy_hubIlyN4cuda3std3__44plusIlEEE10Policy1000EPlSC_iS9_llNS7_10__identityEEEvT0_T1_T2_T3_T4_T6_
        .type           _ZN3cub18CUB_300001_SM_10006detail6reduce28DeviceReduceSingleTileKernelINS2_10policy_hubIlyN4cuda3std3__44plusIlEEE10Policy1000EPlSC_iS9_llNS7_10__identityEEEvT0_T1_T2_T3_T4_T6_,@function
        .size           _ZN3cub18CUB_300001_SM_10006detail6reduce28DeviceReduceSingleTileKernelINS2_10policy_hubIlyN4cuda3std3__44plusIlEEE10Policy1000EPlSC_iS9_llNS7_10__identityEEEvT0_T1_T2_T3_T4_T6_,(.L_x_469 - _ZN3cub18CUB_300001_SM_10006detail6reduce28DeviceReduceSingleTileKernelINS2_10policy_hubIlyN4cuda3std3__44plusIlEEE10Policy1000EPlSC_iS9_llNS7_10__identityEEEvT0_T1_T2_T3_T4_T6_)
        .other          _ZN3cub18CUB_300001_SM_10006detail6reduce28DeviceReduceSingleTileKernelINS2_10policy_hubIlyN4cuda3std3__44plusIlEEE10Policy1000EPlSC_iS9_llNS7_10__identityEEEvT0_T1_T2_T3_T4_T6_,@"STO_CUDA_ENTRY STV_DEFAULT"
_ZN3cub18CUB_300001_SM_10006detail6reduce28DeviceReduceSingleTileKernelINS2_10policy_hubIlyN4cuda3std3__44plusIlEEE10Policy1000EPlSC_iS9_llNS7_10__identityEEEvT0_T1_T2_T3_T4_T6_:
.text._ZN3cub18CUB_300001_SM_10006detail6reduce28DeviceReduceSingleTileKernelINS2_10policy_hubIlyN4cuda3std3__44plusIlEEE10Policy1000EPlSC_iS9_llNS7_10__identityEEEvT0_T1_T2_T3_T4_T6_:
[----:B------:R-:W-:Y:S01]  /*0000*/  LDC R1, c[0x0][0x37c] ;  /* 0x0000df00ff017b82 */ /* 0x000fe20000000800 */
[----:B------:R-:W0:Y:S01]  /*0010*/  LDCU UR4, c[0x0][0x390] ;  /* 0x00007200ff0477ac */ /* 0x000e220008000800 */
[----:B------:R-:W1:Y:S01]  /*0020*/  LDCU.64 UR6, c[0x0][0x358] ;  /* 0x00006b00ff0677ac */ /* 0x000e620008000a00 */
[----:B0-----:R-:W-:-:S05]  /*0030*/  IMAD.U32 R4, RZ, RZ, UR4 ;  /* 0x00000004ff047e24 */ /* 0x001fca000f8e00ff */
[----:B------:R-:W-:-:S13]  /*0040*/  ISETP.NE.AND P0, PT, R4, RZ, PT ;  /* 0x000000ff0400720c */ /* 0x000fda0003f05270 */
[----:B-1----:R-:W-:Y:S05]  /*0050*/  @P0 BRA `(.L_x_281) ;  /* 0x00000000001c0947 */ /* 0x002fea0003800000 */
[----:B------:R-:W0:Y:S02]  /*0060*/  S2R R0, SR_TID.X ;  /* 0x0000000000007919 */ /* 0x000e240000002100 */
[----:B0-----:R-:W-:-:S13]  /*0070*/  ISETP.NE.AND P0, PT, R0, RZ, PT ;  /* 0x000000ff0000720c */ /* 0x001fda0003f05270 */
[----:B------:R-:W-:Y:S05]  /*0080*/  @P0 EXIT ;  /* 0x000000000000094d */ /* 0x000fea0003800000 */
[----:B------:R-:W0:Y:S08]  /*0090*/  LDC.64 R2, c[0x0][0x388] ;  /* 0x0000e200ff027b82 */ /* 0x000e300000000a00 */
[----:B------:R-:W0:Y:S02]  /*00a0*/  LDC.64 R4, c[0x0][0x398] ;  /* 0x0000e600ff047b82 */ /* 0x000e240000000a00 */
[----:B0-----:R-:W-:Y:S01]  /*00b0*/  STG.E.64 desc[UR6][R2.64], R4 ;  /* 0x0000000402007986 */ /* 0x001fe2000c101b06 */
[----:B------:R-:W-:Y:S05]  /*00c0*/  EXIT ;  /* 0x000000000000794d */ /* 0x000fea0003800000 */
.L_x_281:
[----:B------:R-:W-:Y:S01]  /*00d0*/  ISETP.GT.AND P0, PT, R4, 0xdff, PT ;  /* 0x00000dff0400780c */ /* 0x000fe20003f04270 */
[----:B------:R-:W-:-:S12]  /*00e0*/  BSSY.RECONVERGENT B0, `(.L_x_282) ;  /* 0x0000256000007945 */ /* 0x000fd80003800200 */
[----:B------:R-:W-:Y:S05]  /*00f0*/  @P0 BRA `(.L_x_283) ;  /* 0x00000014004c0947 */ /* 0x000fea0003800000 */
[----:B------:R-:W0:Y:S01]  /*0100*/  S2R R5, SR_TID.X ;  /* 0x0000000000057919 */ /* 0x000e220000002100 */
[----:B------:R-:W-:Y:S01]  /*0110*/  BSSY.RECONVERGENT B1, `(.L_x_284) ;  /* 0x0000009000017945 */ /* 0x000fe20003800200 */
[----:B------:R-:W-:Y:S02]  /*0120*/  CS2R R2, SRZ ;  /* 0x0000000000027805 */ /* 0x000fe4000001ff00 */
[----:B0-----:R-:W-:Y:S01]  /*0130*/  ISETP.GE.AND P0, PT, R5, R4, PT ;  /* 0x000000040500720c */ /* 0x001fe20003f06270 */
[----:B------:R-:W-:-:S12]  /*0140*/  IMAD.MOV.U32 R7, RZ, RZ, R5 ;  /* 0x000000ffff077224 */ /* 0x000fd800078e0005 */
[----:B------:R-:W-:Y:S05]  /*0150*/  @P0 BRA `(.L_x_285) ;  /* 0x0000000000100947 */ /* 0x000fea0003800000 */
[----:B------:R-:W0:Y:S02]  /*0160*/  LDC.64 R2, c[0x0][0x380] ;  /* 0x0000e000ff027b82 */ /* 0x000e240000000a00 */
[----:B0-----:R-:W-:-:S06]  /*0170*/  IMAD.WIDE.U32 R2, R5, 0x8, R2 ;  /* 0x0000000805027825 */ /* 0x001fcc00078e0002 */
[----:B------:R-:W5:Y:S01]  /*0180*/  LDG.E.64.CONSTANT R2, desc[UR6][R2.64] ;  /* 0x0000000602027981 */ /* 0x000f62000c1e9b00 */
[----:B------:R-:W-:-:S07]  /*0190*/  VIADD R7, R5, 0x200 ;  /* 0x0000020005077836 */ /* 0x000fce0000000000 */
.L_x_285:
[----:B------:R-:W-:Y:S05]  /*01a0*/  BSYNC.RECONVERGENT B1 ;  /* 0x0000000000017941 */ /* 0x000fea0003800200 */
.L_x_284:
[----:B------:R-:W-:Y:S01]  /*01b0*/  ISETP.GE.AND P0, PT, R7, R4, PT ;  /* 0x000000040700720c */ /* 0x000fe20003f06270 */
[----:B------:R-:W-:-:S12]  /*01c0*/  BSSY.RECONVERGENT B1, `(.L_x_286) ;  /* 0x0000077000017945 */ /* 0x000fd80003800200 */
[----:B------:R-:W-:Y:S05]  /*01d0*/  @P0 BRA `(.L_x_287) ;  /* 0x0000000400d40947 */ /* 0x000fea0003800000 */
[----:B------:R-:W-:Y:S01]  /*01e0*/  LOP3.LUT R9, RZ, R7, RZ, 0x33, !PT ;  /* 0x00000007ff097212 */ /* 0x000fe200078e33ff */
[----:B------:R-:W-:Y:S04]  /*01f0*/  BSSY.RECONVERGENT B2, `(.L_x_288) ;  /* 0x0000018000027945 */ /* 0x000fe80003800200 */
[----:B------:R-:W-:-:S05]  /*0200*/  IMAD.IADD R0, R9, 0x1, R4 ;  /* 0x0000000109007824 */ /* 0x000fca00078e0204 */
[C---:B------:R-:W-:Y:S02]  /*0210*/  LOP3.LUT R6, R0.reuse, 0x600, RZ, 0xc0, !PT ;  /* 0x0000060000067812 */ /* 0x040fe400078ec0ff */
[----:B------:R-:W-:Y:S02]  /*0220*/  ISETP.GE.U32.AND P1, PT, R0, 0x600, PT ;  /* 0x000006000000780c */ /* 0x000fe40003f26070 */
[----:B------:R-:W-:-:S13]  /*0230*/  ISETP.NE.AND P0, PT, R6, 0x600, PT ;  /* 0x000006000600780c */ /* 0x000fda0003f05270 */
[----:B------:R-:W-:Y:S05]  /*0240*/  @!P0 BRA `(.L_x_289) ;  /* 0x0000000000488947 */ /* 0x000fea0003800000 */
[----:B------:R-:W0:Y:S01]  /*0250*/  LDC.64 R8, c[0x0][0x380] ;  /* 0x0000e000ff087b82 */ /* 0x000e220000000a00 */
[----:B------:R-:W-:-:S04]  /*0260*/  LEA.HI R0, R0, 0x1, RZ, 0x17 ;  /* 0x0000000100007811 */ /* 0x000fc800078fb8ff */
[----:B------:R-:W-:-:S05]  /*0270*/  LOP3.LUT R0, R0, 0x3, RZ, 0xc0, !PT ;  /* 0x0000000300007812 */ /* 0x000fca00078ec0ff */
[----:B------:R-:W-:Y:S02]  /*0280*/  IMAD.MOV R0, RZ, RZ, -R0 ;  /* 0x000000ffff007224 */ /* 0x000fe400078e0a00 */
[----:B0-----:R-:W-:-:S04]  /*0290*/  IMAD.WIDE.U32 R8, R7, 0x8, R8 ;  /* 0x0000000807087825 */ /* 0x001fc800078e0008 */
[----:B------:R-:W-:Y:S02]  /*02a0*/  IMAD.MOV.U32 R6, RZ, RZ, R8 ;  /* 0x000000ffff067224 */ /* 0x000fe400078e0008 */
[----:B------:R-:W-:-:S07]  /*02b0*/  IMAD.MOV.U32 R11, RZ, RZ, R9 ;  /* 0x000000ffff0b7224 */ /* 0x000fce00078e0009 */
.L_x_290:
[----:B------:R-:W-:Y:S02]  /*02c0*/  IMAD.MOV.U32 R8, RZ, RZ, R6 ;  /* 0x000000ffff087224 */ /* 0x000fe400078e0006 */
[----:B------:R-:W-:-:S06]  /*02d0*/  IMAD.MOV.U32 R9, RZ, RZ, R11 ;  /* 0x000000ffff097224 */ /* 0x000fcc00078e000b */
[----:B------:R-:W2:Y:S01]  /*02e0*/  LDG.E.64.CONSTANT R8, desc[UR6][R8.64] ;  /* 0x0000000608087981 */ /* 0x000ea2000c1e9b00 */
[----:B------:R-:W-:Y:S01]  /*02f0*/  VIADD R0, R0, 0x1 ;  /* 0x0000000100007836 */ /* 0x000fe20000000000 */
[----:B------:R-:W-:Y:S01]  /*0300*/  IADD3 R6, P3, PT, R6, 0x1000, RZ ;  /* 0x0000100006067810 */ /* 0x000fe20007f7e0ff */
[----:B------:R-:W-:-:S03]  /*0310*/  VIADD R7, R7, 0x200 ;  /* 0x0000020007077836 */ /* 0x000fc60000000000 */
[----:B------:R-:W-:Y:S01]  /*0320*/  ISETP.NE.AND P0, PT, R0, RZ, PT ;  /* 0x000000ff0000720c */ /* 0x000fe20003f05270 */
[----:B------:R-:W-:Y:S01]  /*0330*/  IMAD.X R11, RZ, RZ, R11, P3 ;  /* 0x000000ffff0b7224 */ /* 0x000fe200018e060b */
[----:B--2--5:R-:W-:-:S05]  /*0340*/  IADD3 R2, P2, PT, R8, R2, RZ ;  /* 0x0000000208027210 */ /* 0x024fca0007f5e0ff */
[----:B------:R-:W-:-:S06]  /*0350*/  IMAD.X R3, R9, 0x1, R3, P2 ;  /* 0x0000000109037824 */ /* 0x000fcc00010e0603 */
[----:B------:R-:W-:Y:S05]  /*0360*/  @P0 BRA `(.L_x_290) ;  /* 0xfffffffc00d40947 */ /* 0x000fea000383ffff */
.L_x_289:
[----:B------:R-:W-:Y:S05]  /*0370*/  BSYNC.RECONVERGENT B2 ;  /* 0x0000000000027941 */ /* 0x000fea0003800200 */
.L_x_288:
[----:B------:R-:W-:Y:S05]  /*0380*/  @!P1 BRA `(.L_x_287) ;  /* 0x0000000400689947 */ /* 0x000fea0003800000 */
[----:B------:R-:W-:Y:S01]  /*0390*/  IMAD.IADD R0, R4, 0x1, -R7 ;  /* 0x0000000104007824 */ /* 0x000fe200078e0a07 */
[----:B------:R-:W-:Y:S01]  /*03a0*/  BSSY.RECONVERGENT B2, `(.L_x_291) ;  /* 0x0000031000027945 */ /* 0x000fe20003800200 */
[----:B------:R-:W-:-:S03]  /*03b0*/  PLOP3.LUT P0, PT, PT, PT, PT, 0x80, 0x8 ;  /* 0x000000000008781c */ /* 0x000fc60003f0f070 */
[----:B------:R-:W-:-:S13]  /*03c0*/  ISETP.GT.AND P1, PT, R0, 0x1800, PT ;  /* 0x000018000000780c */ /* 0x000fda0003f24270 */
[----:B------:R-:W-:Y:S05]  /*03d0*/  @!P1 BRA `(.L_x_292) ;  /* 0x0000000000b49947 */ /* 0x000fea0003800000 */
[----:B------:R-:W-:Y:S01]  /*03e0*/  PLOP3.LUT P0, PT, PT, PT, PT, 0x8, 0x80 ;  /* 0x000000000080781c */ /* 0x000fe20003f0e170 */
[----:B------:R-:W-:-:S12]  /*03f0*/  VIADD R0, R4, 0xffffe800 ;  /* 0xffffe80004007836 */ /* 0x000fd80000000000 */
.L_x_293:
[----:B------:R-:W0:Y:S01]  /*0400*/  LDC.64 R44, c[0x0][0x380] ;  /* 0x0000e000ff2c7b82 */ /* 0x000e220000000a00 */
[C---:B------:R-:W-:Y:S02]  /*0410*/  VIADD R41, R7.reuse, 0x800 ;  /* 0x0000080007297836 */ /* 0x040fe40000000000 */
[C---:B------:R-:W-:Y:S02]  /*0420*/  VIADD R43, R7.reuse, 0x1000 ;  /* 0x00001000072b7836 */ /* 0x040fe40000000000 */
[----:B0-----:R-:W-:-:S05]  /*0430*/  IMAD.WIDE R28, R7, 0x8, R44 ;  /* 0x00000008071c7825 */ /* 0x001fca00078e022c */
[----:B------:R-:W2:Y:S01]  /*0440*/  LDG.E.64.CONSTANT R8, desc[UR6][R28.64] ;  /* 0x000000061c087981 */ /* 0x000ea2000c1e9b00 */
[----:B------:R-:W-:-:S03]  /*0450*/  IMAD.WIDE R40, R41, 0x8, R44 ;  /* 0x0000000829287825 */ /* 0x000fc600078e022c */
[----:B------:R-:W2:Y:S04]  /*0460*/  LDG.E.64.CONSTANT R10, desc[UR6][R28.64+0x1000] ;  /* 0x001000061c0a7981 */ /* 0x000ea8000c1e9b00 */
[----:B------:R-:W3:Y:S04]  /*0470*/  LDG.E.64.CONSTANT R12, desc[UR6][R28.64+0x2000] ;  /* 0x002000061c0c7981 */ /* 0x000ee8000c1e9b00 */
[----:B------:R-:W3:Y:S01]  /*0480*/  LDG.E.64.CONSTANT R14, desc[UR6][R28.64+0x3000] ;  /* 0x003000061c0e7981 */ /* 0x000ee2000c1e9b00 */
[----:B------:R-:W-:-:S03]  /*0490*/  IMAD.WIDE R42, R43, 0x8, R44 ;  /* 0x000000082b2a7825 */ /* 0x000fc600078e022c */
[----:B------:R-:W4:Y:S04]  /*04a0*/  LDG.E.64.CONSTANT R16, desc[UR6][R40.64] ;  /* 0x0000000628107981 */ /* 0x000f28000c1e9b00 */
[----:B------:R-:W4:Y:S04]  /*04b0*/  LDG.E.64.CONSTANT R18, desc[UR6][R40.64+0x1000] ;  /* 0x0010000628127981 */ /* 0x000f28000c1e9b00 */
[----:B------:R-:W4:Y:S04]  /*04c0*/  LDG.E.64.CONSTANT R20, desc[UR6][R40.64+0x2000] ;  /* 0x0020000628147981 */ /* 0x000f28000c1e9b00 */
[----:B------:R2:W4:Y:S01]  /*04d0*/  LDG.E.64.CONSTANT R26, desc[UR6][R40.64+0x3000] ;  /* 0x00300006281a7981 */ /* 0x000522000c1e9b00 */
[----:B------:R-:W-:-:S03]  /*04e0*/  VIADD R31, R7, 0x1800 ;  /* 0x00001800071f7836 */ /* 0x000fc60000000000 */
[----:B------:R-:W4:Y:S04]  /*04f0*/  LDG.E.64.CONSTANT R24, desc[UR6][R42.64] ;  /* 0x000000062a187981 */ /* 0x000f28000c1e9b00 */
[----:B------:R-:W4:Y:S01]  /*0500*/  LDG.E.64.CONSTANT R22, desc[UR6][R42.64+0x1000] ;  /* 0x001000062a167981 */ /* 0x000f22000c1e9b00 */
[----:B------:R-:W-:-:S03]  /*0510*/  IMAD.WIDE R44, R31, 0x8, R44 ;  /* 0x000000081f2c7825 */ /* 0x000fc600078e022c */
[----:B------:R-:W4:Y:S04]  /*0520*/  LDG.E.64.CONSTANT R28, desc[UR6][R42.64+0x2000] ;  /* 0x002000062a1c7981 */ /* 0x000f28000c1e9b00 */
[----:B------:R-:W4:Y:S04]  /*0530*/  LDG.E.64.CONSTANT R36, desc[UR6][R42.64+0x3000] ;  /* 0x003000062a247981 */ /* 0x000f28000c1e9b00 */
[----:B------:R-:W4:Y:S04]  /*0540*/  LDG.E.64.CONSTANT R34, desc[UR6][R44.64] ;  /* 0x000000062c227981 */ /* 0x000f28000c1e9b00 */
[----:B------:R-:W4:Y:S04]  /*0550*/  LDG.E.64.CONSTANT R32, desc[UR6][R44.64+0x1000] ;  /* 0x001000062c207981 */ /* 0x000f28000c1e9b00 */
[----:B------:R-:W4:Y:S04]  /*0560*/  LDG.E.64.CONSTANT R30, desc[UR6][R44.64+0x2000] ;  /* 0x002000062c1e7981 */ /* 0x000f28000c1e9b00 */
[----:B------:R-:W4:Y:S01]  /*0570*/  LDG.E.64.CONSTANT R38, desc[UR6][R44.64+0x3000] ;  /* 0x003000062c267981 */ /* 0x000f22000c1e9b00 */
[----:B------:R-:W-:Y:S01]  /*0580*/  VIADD R7, R7, 0x2000 ;  /* 0x0000200007077836 */ /* 0x000fe20000000000 */
[----:B--2--5:R-:W-:-:S04]  /*0590*/  IADD3 R41, P1, P2, R10, R8, R2 ;  /* 0x000000080a297210 */ /* 0x024fc80007a3e002 */
[----:B------:R-:W-:Y:S02]  /*05a0*/  IADD3.X R9, PT, PT, R11, R9, R3, P1, P2 ;  /* 0x000000090b097210 */ /* 0x000fe40000fe4403 */
[----:B---3--:R-:W-:-:S04]  /*05b0*/  IADD3 R41, P3, P4, R14, R12, R41 ;  /* 0x0000000c0e297210 */ /* 0x008fc80007c7e029 */
[----:B------:R-:W-:Y:S02]  /*05c0*/  IADD3.X R13, PT, PT, R15, R13, R9, P3, P4 ;  /* 0x0000000d0f0d7210 */ /* 0x000fe40001fe8409 */
[----:B----4-:R-:W-:-:S04]  /*05d0*/  IADD3 R3, P1, P2, R18, R16, R41 ;  /* 0x0000001012037210 */ /* 0x010fc80007a3e029 */
[----:B------:R-:W-:Y:S02]  /*05e0*/  IADD3.X R17, PT, PT, R19, R17, R13, P1, P2 ;  /* 0x0000001113117210 */ /* 0x000fe40000fe440d */
[----:B------:R-:W-:-:S04]  /*05f0*/  IADD3 R3, P3, P4, R26, R20, R3 ;  /* 0x000000141a037210 */ /* 0x000fc80007c7e003 */
[----:B------:R-:W-:Y:S02]  /*0600*/  IADD3.X R21, PT, PT, R27, R21, R17, P3, P4 ;  /* 0x000000151b157210 */ /* 0x000fe40001fe8411 */
[----:B------:R-:W-:-:S04]  /*0610*/  IADD3 R3, P1, P2, R22, R24, R3 ;  /* 0x0000001816037210 */ /* 0x000fc80007a3e003 */
[----:B------:R-:W-:Y:S02]  /*0620*/  IADD3.X R23, PT, PT, R23, R25, R21, P1, P2 ;  /* 0x0000001917177210 */ /* 0x000fe40000fe4415 */
[----:B------:R-:W-:-:S04]  /*0630*/  IADD3 R3, P3, P4, R36, R28, R3 ;  /* 0x0000001c24037210 */ /* 0x000fc80007c7e003 */
[----:B------:R-:W-:Y:S02]  /*0640*/  IADD3.X R29, PT, PT, R37, R29, R23, P3, P4 ;  /* 0x0000001d251d7210 */ /* 0x000fe40001fe8417 */
[----:B------:R-:W-:Y:S02]  /*0650*/  ISETP.GE.AND P3, PT, R7, R0, PT ;  /* 0x000000000700720c */ /* 0x000fe40003f66270 */
[----:B------:R-:W-:-:S04]  /*0660*/  IADD3 R3, P2, P1, R32, R34, R3 ;  /* 0x0000002220037210 */ /* 0x000fc8000795e003 */
[----:B------:R-:W-:Y:S02]  /*0670*/  IADD3 R2, P4, P5, R38, R30, R3 ;  /* 0x0000001e26027210 */ /* 0x000fe40007d9e003 */
[----:B------:R-:W-:-:S04]  /*0680*/  IADD3.X R3, PT, PT, R33, R35, R29, P2, P1 ;  /* 0x0000002321037210 */ /* 0x000fc800017e241d */
[----:B------:R-:W-:Y:S01]  /*0690*/  IADD3.X R3, PT, PT, R39, R31, R3, P4, P5 ;  /* 0x0000001f27037210 */ /* 0x000fe200027ea403 */
[----:B------:R-:W-:Y:S06]  /*06a0*/  @!P3 BRA `(.L_x_293) ;  /* 0xfffffffc0054b947 */ /* 0x000fec000383ffff */
.L_x_292:
[----:B------:R-:W-:Y:S05]  /*06b0*/  BSYNC.RECONVERGENT B2 ;  /* 0x0000000000027941 */ /* 0x000fea0003800200 */
.L_x_291:
[----:B------:R-:W-:Y:S01]  /*06c0*/  IMAD.IADD R0, R4, 0x1, -R7 ;  /* 0x0000000104007824 */ /* 0x000fe200078e0a07 */
[----:B------:R-:W-:Y:S04]  /*06d0*/  BSSY.RECONVERGENT B2, `(.L_x_294) ;  /* 0x0000019000027945 */ /* 0x000fe80003800200 */
[----:B------:R-:W-:-:S13]  /*06e0*/  ISETP.GT.AND P1, PT, R0, 0x800, PT ;  /* 0x000008000000780c */ /* 0x000fda0003f24270 */
[----:B------:R-:W-:Y:S05]  /*06f0*/  @!P1 BRA `(.L_x_295) ;  /* 0x0000000000589947 */ /* 0x000fea0003800000 */
[----:B------:R-:W0:Y:S01]  /*0700*/  LDC.64 R18, c[0x0][0x380] ;  /* 0x0000e000ff127b82 */ /* 0x000e220000000a00 */
[C---:B------:R-:W-:Y:S02]  /*0710*/  VIADD R15, R7.reuse, 0x800 ;  /* 0x00000800070f7836 */ /* 0x040fe40000000000 */
[----:B0-----:R-:W-:-:S05]  /*0720*/  IMAD.WIDE R8, R7, 0x8, R18 ;  /* 0x0000000807087825 */ /* 0x001fca00078e0212 */
[----:B------:R-:W2:Y:S01]  /*0730*/  LDG.E.64.CONSTANT R10, desc[UR6][R8.64] ;  /* 0x00000006080a7981 */ /* 0x000ea2000c1e9b00 */
[----:B------:R-:W-:-:S03]  /*0740*/  IMAD.WIDE R18, R15, 0x8, R18 ;  /* 0x000000080f127825 */ /* 0x000fc600078e0212 */
[----:B------:R-:W2:Y:S04]  /*0750*/  LDG.E.64.CONSTANT R12, desc[UR6][R8.64+0x1000] ;  /* 0x00100006080c7981 */ /* 0x000ea8000c1e9b00 */
[----:B------:R-:W3:Y:S04]  /*0760*/  LDG.E.64.CONSTANT R14, desc[UR6][R8.64+0x2000] ;  /* 0x00200006080e7981 */ /* 0x000ee8000c1e9b00 */
[----:B------:R-:W3:Y:S04]  /*0770*/  LDG.E.64.CONSTANT R16, desc[UR6][R8.64+0x3000] ;  /* 0x0030000608107981 */ /* 0x000ee8000c1e9b00 */
[----:B------:R-:W4:Y:S04]  /*0780*/  LDG.E.64.CONSTANT R20, desc[UR6][R18.64] ;  /* 0x0000000612147981 */ /* 0x000f28000c1e9b00 */
[----:B------:R-:W4:Y:S04]  /*0790*/  LDG.E.64.CONSTANT R22, desc[UR6][R18.64+0x1000] ;  /* 0x0010000612167981 */ /* 0x000f28000c1e9b00 */
[----:B------:R-:W4:Y:S04]  /*07a0*/  LDG.E.64.CONSTANT R24, desc[UR6][R18.64+0x2000] ;  /* 0x0020000612187981 */ /* 0x000f28000c1e9b00 */
[----:B------:R-:W4:Y:S01]  /*07b0*/  LDG.E.64.CONSTANT R26, desc[UR6][R18.64+0x3000] ;  /* 0x00300006121a7981 */ /* 0x000f22000c1e9b00 */
[----:B------:R-:W-:Y:S01]  /*07c0*/  VIADD R7, R7, 0x1000 ;  /* 0x0000100007077836 */ /* 0x000fe20000000000 */
[----:B--2--5:R-:W-:-:S04]  /*07d0*/  IADD3 R29, P0, P1, R12, R10, R2 ;  /* 0x0000000a0c1d7210 */ /* 0x024fc8000791e002 */
[----:B------:R-:W-:Y:S02]  /*07e0*/  IADD3.X R11, PT, PT, R13, R11, R3, P0, P1 ;  /* 0x0000000b0d0b7210 */ /* 0x000fe400007e2403 */
[----:B------:R-:W-:Y:S02]  /*07f0*/  PLOP3.LUT P0, PT, PT, PT, PT, 0x8, 0x80 ;  /* 0x000000000080781c */ /* 0x000fe40003f0e170 */
[----:B---3--:R-:W-:-:S04]  /*0800*/  IADD3 R29, P2, P3, R16, R14, R29 ;  /* 0x0000000e101d7210 */ /* 0x008fc80007b5e01d */
[----:B------:R-:W-:Y:S02]  /*0810*/  IADD3.X R15, PT, PT, R17, R15, R11, P2, P3 ;  /* 0x0000000f110f7210 */ /* 0x000fe400017e640b */
[----:B----4-:R-:W-:-:S04]  /*0820*/  IADD3 R3, P1, P4, R22, R20, R29 ;  /* 0x0000001416037210 */ /* 0x010fc80007c3e01d */
[----:B------:R-:W-:Y:S02]  /*0830*/  IADD3 R2, P2, P3, R26, R24, R3 ;  /* 0x000000181a027210 */ /* 0x000fe40007b5e003 */
[----:B------:R-:W-:-:S04]  /*0840*/  IADD3.X R3, PT, PT, R23, R21, R15, P1, P4 ;  /* 0x0000001517037210 */ /* 0x000fc80000fe840f */
[----:B------:R-:W-:-:S07]  /*0850*/  IADD3.X R3, PT, PT, R27, R25, R3, P2, P3 ;  /* 0x000000191b037210 */ /* 0x000fce00017e6403 */
.L_x_295:
[----:B------:R-:W-:Y:S05]  /*0860*/  BSYNC.RECONVERGENT B2 ;  /* 0x0000000000027941 */ /* 0x000fea0003800200 */
.L_x_294:
[----:B------:R-:W-:-:S13]  /*0870*/  ISETP.LT.OR P0, PT, R7, R4, P0 ;  /* 0x000000040700720c */ /* 0x000fda0000701670 */
[----:B------:R-:W-:Y:S05]  /*0880*/  @!P0 BRA `(.L_x_287) ;  /* 0x0000000000288947 */ /* 0x000fea0003800000 */
[----:B------:R-:W0:Y:S02]  /*0890*/  LDC.64 R8, c[0x0][0x380] ;  /* 0x0000e000ff087b82 */ /* 0x000e240000000a00 */
[----:B0-----:R-:W-:-:S05]  /*08a0*/  IMAD.WIDE R6, R7, 0x8, R8 ;  /* 0x0000000807067825 */ /* 0x001fca00078e0208 */
[----:B------:R-:W2:Y:S04]  /*08b0*/  LDG.E.64.CONSTANT R8, desc[UR6][R6.64] ;  /* 0x0000000606087981 */ /* 0x000ea8000c1e9b00 */
[----:B------:R-:W2:Y:S04]  /*08c0*/  LDG.E.64.CONSTANT R10, desc[UR6][R6.64+0x1000] ;  /* 0x00100006060a7981 */ /* 0x000ea8000c1e9b00 */
[----:B------:R-:W3:Y:S04]  /*08d0*/  LDG.E.64.CONSTANT R12, desc[UR6][R6.64+0x2000] ;  /* 0x00200006060c7981 */ /* 0x000ee8000c1e9b00 */
[----:B------:R-:W3:Y:S01]  /*08e0*/  LDG.E.64.CONSTANT R14, desc[UR6][R6.64+0x3000] ;  /* 0x00300006060e7981 */ /* 0x000ee2000c1e9b00 */
[----:B--2--5:R-:W-:-:S04]  /*08f0*/  IADD3 R17, P0, P1, R10, R8, R2 ;  /* 0x000000080a117210 */ /* 0x024fc8000791e002 */
[----:B------:R-:W-:Y:S02]  /*0900*/  IADD3.X R3, PT, PT, R11, R9, R3, P0, P1 ;  /* 0x000000090b037210 */ /* 0x000fe400007e2403 */
[----:B---3--:R-:W-:-:S04]  /*0910*/  IADD3 R2, P2, P3, R14, R12, R17 ;  /* 0x0000000c0e027210 */ /* 0x008fc80007b5e011 */
[----:B------:R-:W-:-:S09]  /*0920*/  IADD3.X R3, PT, PT, R15, R13, R3, P2, P3 ;  /* 0x0000000d0f037210 */ /* 0x000fd200017e6403 */
.L_x_287:
[----:B------:R-:W-:Y:S05]  /*0930*/  BSYNC.RECONVERGENT B1 ;  /* 0x0000000000017941 */ /* 0x000fea0003800200 */
.L_x_286:
[----:B------:R-:W-:-:S13]  /*0940*/  ISETP.GE.AND P0, PT, R4, 0x200, PT ;  /* 0x000002000400780c */ /* 0x000fda0003f06270 */
[----:B------:R-:W-:Y:S05]  /*0950*/  @!P0 BRA `(.L_x_296) ;  /* 0x00000004002c8947 */ /* 0x000fea0003800000 */
[----:B------:R-:W0:Y:S01]  /*0960*/  S2R R8, SR_LANEID ;  /* 0x0000000000087919 */ /* 0x000e220000000000 */
[----:B-----5:R-:W1:Y:S04]  /*0970*/  SHFL.DOWN PT, R0, R2, 0x1, 0x1f ;  /* 0x08201f0002007f89 */ /* 0x020e6800000e0000 */
[----:B------:R-:W2:Y:S01]  /*0980*/  SHFL.DOWN PT, R4, R3, 0x1, 0x1f ;  /* 0x08201f0003047f89 */ /* 0x000ea200000e0000 */
[----:B0-----:R-:W-:-:S04]  /*0990*/  ISETP.GT.AND P0, PT, R8, 0x1e, PT ;  /* 0x0000001e0800780c */ /* 0x001fc80003f04270 */
[----:B-1----:R-:W-:Y:S02]  /*09a0*/  SEL R9, R0, RZ, !P0 ;  /* 0x000000ff00097207 */ /* 0x002fe40004000000 */
[----:B--2---:R-:W-:Y:S02]  /*09b0*/  SEL R4, R4, RZ, !P0 ;  /* 0x000000ff04047207 */ /* 0x004fe40004000000 */
[----:B------:R-:W-:-:S05]  /*09c0*/  IADD3 R9, P0, PT, R2, R9, RZ ;  /* 0x0000000902097210 */ /* 0x000fca0007f1e0ff */
[----:B------:R-:W-:Y:S01]  /*09d0*/  IMAD.X R6, R3, 0x1, R4, P0 ;  /* 0x0000000103067824 */ /* 0x000fe200000e0604 */
[----:B------:R-:W0:Y:S01]  /*09e0*/  SHFL.DOWN PT, R0, R9, 0x2, 0x1f ;  /* 0x08401f0009007f89 */ /* 0x000e2200000e0000 */
[----:B------:R-:W-:-:S03]  /*09f0*/  ISETP.GT.AND P0, PT, R8, 0x1d, PT ;  /* 0x0000001d0800780c */ /* 0x000fc60003f04270 */
[----:B------:R-:W1:Y:S01]  /*0a00*/  SHFL.DOWN PT, R4, R6, 0x2, 0x1f ;  /* 0x08401f0006047f89 */ /* 0x000e6200000e0000 */
[----:B0-----:R-:W-:-:S04]  /*0a10*/  SEL R0, R0, RZ, !P0 ;  /* 0x000000ff00007207 */ /* 0x001fc80004000000 */
[----:B------:R-:W-:Y:S02]  /*0a20*/  IADD3 R7, P1, PT, R0, R9, RZ ;  /* 0x0000000900077210 */ /* 0x000fe40007f3e0ff */
[----:B-1----:R-:W-:Y:S02]  /*0a30*/  SEL R3, R4, RZ, !P0 ;  /* 0x000000ff04037207 */ /* 0x002fe40004000000 */
[----:B------:R-:W-:Y:S01]  /*0a40*/  ISETP.GT.AND P0, PT, R8, 0x1b, PT ;  /* 0x0000001b0800780c */ /* 0x000fe20003f04270 */
[----:B------:R-:W0:Y:S02]  /*0a50*/  SHFL.DOWN PT, R0, R7, 0x4, 0x1f ;  /* 0x08801f0007007f89 */ /* 0x000e2400000e0000 */
[----:B------:R-:W-:-:S05]  /*0a60*/  IMAD.X R3, R3, 0x1, R6, P1 ;  /* 0x0000000103037824 */ /* 0x000fca00008e0606 */
[----:B------:R-:W1:Y:S01]  /*0a70*/  SHFL.DOWN PT, R2, R3, 0x4, 0x1f ;  /* 0x08801f0003027f89 */ /* 0x000e6200000e0000 */
[----:B0-----:R-:W-:-:S04]  /*0a80*/  SEL R0, R0, RZ, !P0 ;  /* 0x000000ff00007207 */ /* 0x001fc80004000000 */
[----:B------:R-:W-:Y:S02]  /*0a90*/  IADD3 R11, P1, PT, R0, R7, RZ ;  /* 0x00000007000b7210 */ /* 0x000fe40007f3e0ff */
[----:B-1----:R-:W-:-:S03]  /*0aa0*/  SEL R2, R2, RZ, !P0 ;  /* 0x000000ff02027207 */ /* 0x002fc60004000000 */
[----:B------:R-:W0:Y:S01]  /*0ab0*/  SHFL.DOWN PT, R0, R11, 0x8, 0x1f ;  /* 0x09001f000b007f89 */ /* 0x000e2200000e0000 */
[----:B------:R-:W-:Y:S01]  /*0ac0*/  ISETP.GT.AND P0, PT, R8, 0x17, PT ;  /* 0x000000170800780c */ /* 0x000fe20003f04270 */
[----:B------:R-:W-:Y:S01]  /*0ad0*/  IMAD.X R13, R2, 0x1, R3, P1 ;  /* 0x00000001020d7824 */ /* 0x000fe200008e0603 */
[----:B------:R-:W-:-:S04]  /*0ae0*/  ISETP.NE.AND P1, PT, R8, RZ, PT ;  /* 0x000000ff0800720c */ /* 0x000fc80003f25270 */
[----:B------:R-:W1:Y:S09]  /*0af0*/  SHFL.DOWN PT, R2, R13, 0x8, 0x1f ;  /* 0x09001f000d027f89 */ /* 0x000e7200000e0000 */
[----:B------:R-:W2:Y:S01]  /*0b00*/  @!P1 S2R R7, SR_CgaCtaId ;  /* 0x0000000000079919 */ /* 0x000ea20000008800 */
[----:B0-----:R-:W-:-:S04]  /*0b10*/  SEL R0, R0, RZ, !P0 ;  /* 0x000000ff00007207 */ /* 0x001fc80004000000 */
[----:B------:R-:W-:Y:S02]  /*0b20*/  IADD3 R9, P2, PT, R0, R11, RZ ;  /* 0x0000000b00097210 */ /* 0x000fe40007f5e0ff */
[----:B-1----:R-:W-:-:S03]  /*0b30*/  SEL R2, R2, RZ, !P0 ;  /* 0x000000ff02027207 */ /* 0x002fc60004000000 */
[----:B------:R-:W0:Y:S01]  /*0b40*/  SHFL.DOWN PT, R0, R9, 0x10, 0x1f ;  /* 0x0a001f0009007f89 */ /* 0x000e2200000e0000 */
[----:B------:R-:W-:Y:S01]  /*0b50*/  ISETP.GT.AND P0, PT, R8, 0xf, PT ;  /* 0x0000000f0800780c */ /* 0x000fe20003f04270 */
[----:B------:R-:W-:Y:S01]  /*0b60*/  IMAD.X R6, R2, 0x1, R13, P2 ;  /* 0x0000000102067824 */ /* 0x000fe200010e060d */
[----:B------:R-:W-:-:S04]  /*0b70*/  @!P1 MOV R2, 0x400 ;  /* 0x0000040000029802 */ /* 0x000fc80000000f00 */
[----:B------:R-:W1:Y:S01]  /*0b80*/  SHFL.DOWN PT, R3, R6, 0x10, 0x1f ;  /* 0x0a001f0006037f89 */ /* 0x000e6200000e0000 */
[----:B--2---:R-:W-:Y:S02]  /*0b90*/  @!P1 LEA R7, R7, R2, 0x18 ;  /* 0x0000000207079211 */ /* 0x004fe400078ec0ff */
[----:B0-----:R-:W-:Y:S02]  /*0ba0*/  SEL R4, R0, RZ, !P0 ;  /* 0x000000ff00047207 */ /* 0x001fe40004000000 */
[----:B------:R-:W-:Y:S02]  /*0bb0*/  @!P1 SHF.R.U32.HI R0, RZ, 0x2, R5 ;  /* 0x00000002ff009819 */ /* 0x000fe40000011605 */
[----:B------:R-:W-:Y:S02]  /*0bc0*/  IADD3 R2, P2, PT, R4, R9, RZ ;  /* 0x0000000904027210 */ /* 0x000fe40007f5e0ff */
[----:B------:R-:W-:Y:S02]  /*0bd0*/  @!P1 LOP3.LUT R0, R0, 0xf8, RZ, 0xc0, !PT ;  /* 0x000000f800009812 */ /* 0x000fe400078ec0ff */
[----:B-1----:R-:W-:-:S02]  /*0be0*/  SEL R3, R3, RZ, !P0 ;  /* 0x000000ff03037207 */ /* 0x002fc40004000000 */
[----:B------:R-:W-:Y:S01]  /*0bf0*/  ISETP.NE.AND P0, PT, R5, RZ, PT ;  /* 0x000000ff0500720c */ /* 0x000fe20003f05270 */
[----:B------:R-:W-:Y:S02]  /*0c00*/  @!P1 IMAD.IADD R7, R0, 0x1, R7 ;  /* 0x0000000100079824 */ /* 0x000fe400078e0207 */
[----:B------:R-:W-:-:S05]  /*0c10*/  IMAD.X R3, R3, 0x1, R6, P2 ;  /* 0x0000000103037824 */ /* 0x000fca00010e0606 */
[----:B------:R2:W-:Y:S01]  /*0c20*/  @!P1 STS.64 [R7+0x10], R2 ;  /* 0x0000100207009388 */ /* 0x0005e20000000a00 */
[----:B------:R-:W-:Y:S06]  /*0c30*/  BAR.SYNC.DEFER_BLOCKING 0x0 ;  /* 0x0000000000007b1d */ /* 0x000fec0000010000 */
[----:B------:R-:W-:Y:S05]  /*0c40*/  @P0 BRA `(.L_x_297) ;  /* 0x00000018007c0947 */ /* 0x000fea0003800000 */
[----:B------:R-:W0:Y:S01]  /*0c50*/  S2UR UR5, SR_CgaCtaId ;  /* 0x00000000000579c3 */ /* 0x000e220000008800 */
[----:B------:R-:W-:Y:S02]  /*0c60*/  UMOV UR4, 0x400 ;  /* 0x0000040000047882 */ /* 0x000fe40000000000 */
[----:B0-----:R-:W-:-:S09]  /*0c70*/  ULEA UR4, UR5, UR4, 0x18 ;  /* 0x0000000405047291 */ /* 0x001fd2000f8ec0ff */
[----:B------:R-:W-:Y:S04]  /*0c80*/  LDS.64 R32, [UR4+0x18] ;  /* 0x00001804ff207984 */ /* 0x000fe80008000a00 */
[----:B------:R-:W0:Y:S04]  /*0c90*/  LDS.128 R28, [UR4+0x20] ;  /* 0x00002004ff1c7984 */ /* 0x000e280008000c00 */
[----:B------:R-:W1:Y:S04]  /*0ca0*/  LDS.128 R24, [UR4+0x30] ;  /* 0x00003004ff187984 */ /* 0x000e680008000c00 */
[----:B------:R-:W3:Y:S04]  /*0cb0*/  LDS.128 R20, [UR4+0x40] ;  /* 0x00004004ff147984 */ /* 0x000ee80008000c00 */
[----:B------:R-:W4:Y:S04]  /*0cc0*/  LDS.128 R16, [UR4+0x50] ;  /* 0x00005004ff107984 */ /* 0x000f280008000c00 */
[----:B------:R-:W5:Y:S04]  /*0cd0*/  LDS.128 R12, [UR4+0x60] ;  /* 0x00006004ff0c7984 */ /* 0x000f680008000c00 */
[----:B------:R-:W5:Y:S04]  /*0ce0*/  LDS.128 R8, [UR4+0x70] ;  /* 0x00007004ff087984 */ /* 0x000f680008000c00 */
[----:B--2---:R-:W2:Y:S01]  /*0cf0*/  LDS.128 R4, [UR4+0x80] ;  /* 0x00008004ff047984 */ /* 0x004ea20008000c00 */
[----:B0-----:R-:W-:-:S04]  /*0d00*/  IADD3 R35, P1, P2, R28, R32, R2 ;  /* 0x000000201c237210 */ /* 0x001fc80007a3e002 */
[----:B-1----:R-:W-:Y:S02]  /*0d10*/  IADD3 R35, P3, P4, R24, R35, R30 ;  /* 0x0000002318237210 */ /* 0x002fe40007c7e01e */
[----:B------:R-:W-:Y:S02]  /*0d20*/  IADD3.X R29, PT, PT, R29, R33, R3, P1, P2 ;  /* 0x000000211d1d7210 */ /* 0x000fe40000fe4403 */
[----:B---3--:R-:W-:Y:S02]  /*0d30*/  IADD3 R3, P1, P2, R20, R35, R26 ;  /* 0x0000002314037210 */ /* 0x008fe40007a3e01a */
[----:B------:R-:W-:Y:S02]  /*0d40*/  IADD3.X R25, PT, PT, R25, R29, R31, P3, P4 ;  /* 0x0000001d19197210 */ /* 0x000fe40001fe841f */
[----:B----4-:R-:W-:Y:S02]  /*0d50*/  IADD3 R3, P3, P4, R16, R3, R22 ;  /* 0x0000000310037210 */ /* 0x010fe40007c7e016 */
[----:B------:R-:W-:-:S02]  /*0d60*/  IADD3.X R21, PT, PT, R21, R25, R27, P1, P2 ;  /* 0x0000001915157210 */ /* 0x000fc40000fe441b */
[----:B-----5:R-:W-:Y:S02]  /*0d70*/  IADD3 R3, P1, P2, R12, R3, R18 ;  /* 0x000000030c037210 */ /* 0x020fe40007a3e012 */
[----:B------:R-:W-:Y:S02]  /*0d80*/  IADD3.X R17, PT, PT, R17, R21, R23, P3, P4 ;  /* 0x0000001511117210 */ /* 0x000fe40001fe8417 */
[----:B------:R-:W-:Y:S02]  /*0d90*/  IADD3 R3, P3, P4, R8, R3, R14 ;  /* 0x0000000308037210 */ /* 0x000fe40007c7e00e */
[----:B------:R-:W-:Y:S02]  /*0da0*/  IADD3.X R13, PT, PT, R13, R17, R19, P1, P2 ;  /* 0x000000110d0d7210 */ /* 0x000fe40000fe4413 */
[----:B--2---:R-:W-:Y:S02]  /*0db0*/  IADD3 R3, P1, P2, R4, R3, R10 ;  /* 0x0000000304037210 */ /* 0x004fe40007a3e00a */
[----:B------:R-:W-:-:S02]  /*0dc0*/  IADD3.X R9, PT, PT, R9, R13, R15, P3, P4 ;  /* 0x0000000d09097210 */ /* 0x000fc40001fe840f */
[----:B------:R-:W-:Y:S02]  /*0dd0*/  IADD3 R2, P3, PT, R3, R6, RZ ;  /* 0x0000000603027210 */ /* 0x000fe40007f7e0ff */
[----:B------:R-:W-:-:S05]  /*0de0*/  IADD3.X R3, PT, PT, R5, R9, R11, P1, P2 ;  /* 0x0000000905037210 */ /* 0x000fca0000fe440b */
[----:B------:R-:W-:Y:S01]  /*0df0*/  IMAD.X R3, R3, 0x1, R7, P3 ;  /* 0x0000000103037824 */ /* 0x000fe200018e0607 */
[----:B------:R-:W-:Y:S06]  /*0e00*/  BRA `(.L_x_297) ;  /* 0x00000018000c7947 */ /* 0x000fec0003800000 */
.L_x_296:
[----:B------:R-:W-:Y:S01]  /*0e10*/  LOP3.LUT R0, R5, 0x3e0, RZ, 0xc0, !PT ;  /* 0x000003e005007812 */ /* 0x000fe200078ec0ff */
[----:B------:R-:W0:Y:S03]  /*0e20*/  S2R R12, SR_LANEID ;  /* 0x00000000000c7919 */ /* 0x000e260000000000 */
[----:B------:R-:W-:Y:S01]  /*0e30*/  LOP3.LUT R9, RZ, R0, RZ, 0x33, !PT ;  /* 0x00000000ff097212 */ /* 0x000fe200078e33ff */
[----:B------:R-:W-:-:S04]  /*0e40*/  VIADD R7, R0, 0x20 ;  /* 0x0000002000077836 */ /* 0x000fc80000000000 */
[----:B------:R-:W-:Y:S01]  /*0e50*/  IMAD.IADD R9, R9, 0x1, R4 ;  /* 0x0000000109097824 */ /* 0x000fe200078e0204 */
[----:B------:R-:W-:-:S04]  /*0e60*/  ISETP.GT.AND P0, PT, R7, R4, PT ;  /* 0x000000040700720c */ /* 0x000fc80003f04270 */
[----:B------:R-:W-:-:S05]  /*0e70*/  SEL R9, R9, 0x1f, P0 ;  /* 0x0000001f09097807 */ /* 0x000fca0000000000 */
[----:B-----5:R-:W1:Y:S04]  /*0e80*/  SHFL.DOWN PT, R0, R2, 0x1, R9 ;  /* 0x0820000002007989 */ /* 0x020e6800000e0009 */
[----:B------:R-:W2:Y:S01]  /*0e90*/  SHFL.DOWN PT, R6, R3, 0x1, R9 ;  /* 0x0820000003067989 */ /* 0x000ea200000e0009 */
[C---:B0-----:R-:W-:Y:S01]  /*0ea0*/  ISETP.GE.AND P0, PT, R12.reuse, R9, PT ;  /* 0x000000090c00720c */ /* 0x041fe20003f06270 */
[C---:B------:R-:W-:Y:S01]  /*0eb0*/  VIADD R8, R12.reuse, 0x2 ;  /* 0x000000020c087836 */ /* 0x040fe20000000000 */
[----:B------:R-:W-:Y:S02]  /*0ec0*/  ISETP.NE.AND P2, PT, R12, RZ, PT ;  /* 0x000000ff0c00720c */ /* 0x000fe40003f45270 */
[----:B-1----:R-:W-:Y:S02]  /*0ed0*/  SEL R7, R0, RZ, !P0 ;  /* 0x000000ff00077207 */ /* 0x002fe40004000000 */
[----:B--2---:R-:W-:-:S02]  /*0ee0*/  SEL R6, R6, RZ, !P0 ;  /* 0x000000ff06067207 */ /* 0x004fc40004000000 */
[----:B------:R-:W-:-:S05]  /*0ef0*/  IADD3 R7, P0, PT, R2, R7, RZ ;  /* 0x0000000702077210 */ /* 0x000fca0007f1e0ff */
[----:B------:R-:W-:Y:S01]  /*0f00*/  IMAD.X R11, R3, 0x1, R6, P0 ;  /* 0x00000001030b7824 */ /* 0x000fe200000e0606 */
[----:B------:R-:W0:Y:S01]  /*0f10*/  SHFL.DOWN PT, R0, R7, 0x2, R9 ;  /* 0x0840000007007989 */ /* 0x000e2200000e0009 */
[----:B------:R-:W-:-:S03]  /*0f20*/  ISETP.GT.AND P0, PT, R8, R9, PT ;  /* 0x000000090800720c */ /* 0x000fc60003f04270 */
[----:B------:R-:W1:Y:S01]  /*0f30*/  SHFL.DOWN PT, R6, R11, 0x2, R9 ;  /* 0x084000000b067989 */ /* 0x000e6200000e0009 */
[----:B0-----:R-:W-:-:S04]  /*0f40*/  SEL R0, R0, RZ, !P0 ;  /* 0x000000ff00007207 */ /* 0x001fc80004000000 */
[----:B------:R-:W-:Y:S02]  /*0f50*/  IADD3 R8, P1, PT, R0, R7, RZ ;  /* 0x0000000700087210 */ /* 0x000fe40007f3e0ff */
[----:B-1----:R-:W-:-:S03]  /*0f60*/  SEL R6, R6, RZ, !P0 ;  /* 0x000000ff06067207 */ /* 0x002fc60004000000 */
[----:B------:R-:W0:Y:S02]  /*0f70*/  SHFL.DOWN PT, R0, R8, 0x4, R9 ;  /* 0x0880000008007989 */ /* 0x000e2400000e0009 */
[----:B------:R-:W-:Y:S02]  /*0f80*/  IMAD.X R10, R6, 0x1, R11, P1 ;  /* 0x00000001060a7824 */ /* 0x000fe400008e060b */
[----:B------:R-:W-:Y:S01]  /*0f90*/  VIADD R6, R12, 0x4 ;  /* 0x000000040c067836 */ /* 0x000fe20000000000 */
[----:B------:R-:W1:Y:S02]  /*0fa0*/  @!P2 S2R R11, SR_CgaCtaId ;  /* 0x00000000000ba919 */ /* 0x000e640000008800 */
[----:B------:R-:W2:Y:S02]  /*0fb0*/  SHFL.DOWN PT, R2, R10, 0x4, R9 ;  /* 0x088000000a027989 */ /* 0x000ea400000e0009 */
[----:B------:R-:W-:Y:S01]  /*0fc0*/  ISETP.GT.AND P0, PT, R6, R9, PT ;  /* 0x000000090600720c */ /* 0x000fe20003f04270 */
[----:B------:R-:W-:-:S03]  /*0fd0*/  VIADD R6, R12, 0x8 ;  /* 0x000000080c067836 */ /* 0x000fc60000000000 */
[----:B0-----:R-:W-:-:S04]  /*0fe0*/  SEL R0, R0, RZ, !P0 ;  /* 0x000000ff00007207 */ /* 0x001fc80004000000 */
[----:B------:R-:W-:Y:S02]  /*0ff0*/  IADD3 R3, P1, PT, R0, R8, RZ ;  /* 0x0000000800037210 */ /* 0x000fe40007f3e0ff */
[----:B--2---:R-:W-:-:S03]  /*1000*/  SEL R2, R2, RZ, !P0 ;  /* 0x000000ff02027207 */ /* 0x004fc60004000000 */
[----:B------:R-:W0:Y:S01]  /*1010*/  SHFL.DOWN PT, R0, R3, 0x8, R9 ;  /* 0x0900000003007989 */ /* 0x000e2200000e0009 */
[----:B------:R-:W-:Y:S01]  /*1020*/  ISETP.GT.AND P0, PT, R6, R9, PT ;  /* 0x000000090600720c */ /* 0x000fe20003f04270 */
[----:B------:R-:W-:-:S05]  /*1030*/  IMAD.X R7, R2, 0x1, R10, P1 ;  /* 0x0000000102077824 */ /* 0x000fca00008e060a */
[----:B------:R-:W2:Y:S01]  /*1040*/  SHFL.DOWN PT, R2, R7, 0x8, R9 ;  /* 0x0900000007027989 */ /* 0x000ea200000e0009 */
[----:B0-----:R-:W-:-:S04]  /*1050*/  SEL R0, R0, RZ, !P0 ;  /* 0x000000ff00007207 */ /* 0x001fc80004000000 */
[----:B------:R-:W-:Y:S02]  /*1060*/  IADD3 R6, P1, PT, R0, R3, RZ ;  /* 0x0000000300067210 */ /* 0x000fe40007f3e0ff */
[----:B--2---:R-:W-:-:S03]  /*1070*/  SEL R2, R2, RZ, !P0 ;  /* 0x000000ff02027207 */ /* 0x004fc60004000000 */
[----:B------:R-:W0:Y:S02]  /*1080*/  SHFL.DOWN PT, R0, R6, 0x10, R9 ;  /* 0x0a00000006007989 */ /* 0x000e2400000e0009 */
[----:B------:R-:W-:Y:S01]  /*1090*/  IMAD.X R8, R2, 0x1, R7, P1 ;  /* 0x0000000102087824 */ /* 0x000fe200008e0607 */
[----:B------:R-:W-:Y:S01]  /*10a0*/  @!P2 SHF.R.U32.HI R7, RZ, 0x2, R5 ;  /* 0x00000002ff07a819 */ /* 0x000fe20000011605 */
[----:B------:R-:W-:-:S03]  /*10b0*/  VIADD R2, R12, 0x10 ;  /* 0x000000100c027836 */ /* 0x000fc60000000000 */
[----:B------:R-:W2:Y:S01]  /*10c0*/  SHFL.DOWN PT, R3, R8, 0x10, R9 ;  /* 0x0a00000008037989 */ /* 0x000ea200000e0009 */
[----:B------:R-:W-:Y:S02]  /*10d0*/  @!P2 LOP3.LUT R7, R7, 0xf8, RZ, 0xc0, !PT ;  /* 0x000000f80707a812 */ /* 0x000fe400078ec0ff */
[----:B------:R-:W-:Y:S02]  /*10e0*/  ISETP.GT.AND P0, PT, R2, R9, PT ;  /* 0x000000090200720c */ /* 0x000fe40003f04270 */
[----:B------:R-:W-:-:S04]  /*10f0*/  @!P2 MOV R2, 0x400 ;  /* 0x000004000002a802 */ /* 0x000fc80000000f00 */
[----:B-1----:R-:W-:-:S05]  /*1100*/  @!P2 LEA R10, R11, R2, 0x18 ;  /* 0x000000020b0aa211 */ /* 0x002fca00078ec0ff */
[----:B------:R-:W-:Y:S01]  /*1110*/  @!P2 IMAD.IADD R7, R7, 0x1, R10 ;  /* 0x000000010707a824 */ /* 0x000fe200078e020a */
[----:B0-----:R-:W-:-:S04]  /*1120*/  SEL R0, R0, RZ, !P0 ;  /* 0x000000ff00007207 */ /* 0x001fc80004000000 */
[----:B------:R-:W-:Y:S02]  /*1130*/  IADD3 R2, P1, PT, R0, R6, RZ ;  /* 0x0000000600027210 */ /* 0x000fe40007f3e0ff */
[----:B--2---:R-:W-:Y:S02]  /*1140*/  SEL R3, R3, RZ, !P0 ;  /* 0x000000ff03037207 */ /* 0x004fe40004000000 */
[----:B------:R-:W-:-:S03]  /*1150*/  ISETP.NE.AND P0, PT, R5, RZ, PT ;  /* 0x000000ff0500720c */ /* 0x000fc60003f05270 */
[----:B------:R-:W-:-:S05]  /*1160*/  IMAD.X R3, R3, 0x1, R8, P1 ;  /* 0x0000000103037824 */ /* 0x000fca00008e0608 */
[----:B------:R1:W-:Y:S01]  /*1170*/  @!P2 STS.64 [R7+0x10], R2 ;  /* 0x000010020700a388 */ /* 0x0003e20000000a00 */
[----:B------:R-:W-:Y:S06]  /*1180*/  BAR.SYNC.DEFER_BLOCKING 0x0 ;  /* 0x0000000000007b1d */ /* 0x000fec0000010000 */
[----:B------:R-:W-:Y:S05]  /*1190*/  @P0 BRA `(.L_x_297) ;  /* 0x0000001400280947 */ /* 0x000fea0003800000 */
[----:B------:R-:W0:Y:S01]  /*11a0*/  S2UR UR5, SR_CgaCtaId ;  /* 0x00000000000579c3 */ /* 0x000e220000008800 */
[----:B------:R-:W-:Y:S01]  /*11b0*/  UMOV UR4, 0x400 ;  /* 0x0000040000047882 */ /* 0x000fe20000000000 */
[C---:B------:R-:W-:Y:S02]  /*11c0*/  ISETP.GT.AND P2, PT, R4.reuse, 0x40, PT ;  /* 0x000000400400780c */ /* 0x040fe40003f44270 */
[C---:B------:R-:W-:Y:S02]  /*11d0*/  ISETP.GT.AND P1, PT, R4.reuse, 0x20, PT ;  /* 0x000000200400780c */ /* 0x040fe40003f24270 */
[C---:B------:R-:W-:Y:S02]  /*11e0*/  ISETP.GT.AND P5, PT, R4.reuse, 0x180, PT ;  /* 0x000001800400780c */ /* 0x040fe40003fa4270 */
[----:B------:R-:W-:Y:S01]  /*11f0*/  ISETP.GT.AND P6, PT, R4, 0x1a0, PT ;  /* 0x000001a00400780c */ /* 0x000fe20003fc4270 */
[----:B0-----:R-:W-:-:S09]  /*1200*/  ULEA UR4, UR5, UR4, 0x18 ;  /* 0x0000000405047291 */ /* 0x001fd2000f8ec0ff */
[----:B------:R-:W0:Y:S04]  /*1210*/  LDS.128 R8, [UR4+0x20] ;  /* 0x00002004ff087984 */ /* 0x000e280008000c00 */
[----:B-1----:R-:W1:Y:S04]  /*1220*/  LDS.64 R6, [UR4+0x18] ;  /* 0x00001804ff067984 */ /* 0x002e680008000a00 */
[----:B------:R-:W2:Y:S04]  /*1230*/  LDS.128 R12, [UR4+0x30] ;  /* 0x00003004ff0c7984 */ /* 0x000ea80008000c00 */
[----:B------:R-:W3:Y:S04]  /*1240*/  LDS.128 R16, [UR4+0x40] ;  /* 0x00004004ff107984 */ /* 0x000ee80008000c00 */
[----:B------:R-:W4:Y:S04]  /*1250*/  LDS.128 R20, [UR4+0x50] ;  /* 0x00005004ff147984 */ /* 0x000f280008000c00 */
[----:B------:R-:W5:Y:S04]  /*1260*/  LDS.128 R24, [UR4+0x60] ;  /* 0x00006004ff187984 */ /* 0x000f680008000c00 */
[----:B------:R-:W5:Y:S04]  /*1270*/  LDS.128 R32, [UR4+0x70] ;  /* 0x00007004ff207984 */ /* 0x000f680008000c00 */
[----:B------:R-:W5:Y:S01]  /*1280*/  LDS.128 R28, [UR4+0x80] ;  /* 0x00008004ff1c7984 */ /* 0x000f620008000c00 */
[----:B0-----:R-:W-:-:S02]  /*1290*/  SEL R5, R8, RZ, P2 ;  /* 0x000000ff08057207 */ /* 0x001fc40001000000 */
[----:B------:R-:W-:Y:S02]  /*12a0*/  SEL R8, R9, RZ, P2 ;  /* 0x000000ff09087207 */ /* 0x000fe40001000000 */
[----:B-1----:R-:W-:Y:S02]  /*12b0*/  SEL R0, R6, RZ, P1 ;  /* 0x000000ff06007207 */ /* 0x002fe40000800000 */
[----:B------:R-:W-:Y:S02]  /*12c0*/  SEL R7, R7, RZ, P1 ;  /* 0x000000ff07077207 */ /* 0x000fe40000800000 */
[C---:B------:R-:W-:Y:S02]  /*12d0*/  ISETP.GT.AND P1, PT, R4.reuse, 0x60, PT ;  /* 0x000000600400780c */ /* 0x040fe40003f24270 */
[----:B------:R-:W-:Y:S02]  /*12e0*/  ISETP.GT.AND P2, PT, R4, 0x80, PT ;  /* 0x000000800400780c */ /* 0x000fe40003f44270 */
[----:B------:R-:W-:-:S02]  /*12f0*/  IADD3 R0, P3, P4, R5, R0, R2 ;  /* 0x0000000005007210 */ /* 0x000fc40007c7e002 */
[----:B------:R-:W-:Y:S02]  /*1300*/  SEL R5, R10, RZ, P1 ;  /* 0x000000ff0a057207 */ /* 0x000fe40000800000 */
[----:B------:R-:W-:Y:S02]  /*1310*/  SEL R11, R11, RZ, P1 ;  /* 0x000000ff0b0b7207 */ /* 0x000fe40000800000 */
[----:B--2---:R-:W-:Y:S02]  /*1320*/  SEL R2, R12, RZ, P2 ;  /* 0x000000ff0c027207 */ /* 0x004fe40001000000 */
[----:B------:R-:W-:Y:S02]  /*1330*/  SEL R6, R13, RZ, P2 ;  /* 0x000000ff0d067207 */ /* 0x000fe40001000000 */
[C---:B------:R-:W-:Y:S02]  /*1340*/  ISETP.GT.AND P1, PT, R4.reuse, 0xa0, PT ;  /* 0x000000a00400780c */ /* 0x040fe40003f24270 */
[----:B------:R-:W-:-:S02]  /*1350*/  ISETP.GT.AND P2, PT, R4, 0xc0, PT ;  /* 0x000000c00400780c */ /* 0x000fc40003f44270 */
[----:B------:R-:W-:Y:S02]  /*1360*/  IADD3.X R7, PT, PT, R8, R7, R3, P3, P4 ;  /* 0x0000000708077210 */ /* 0x000fe40001fe8403 */
[----:B------:R-:W-:Y:S02]  /*1370*/  IADD3 R2, P3, P4, R2, R0, R5 ;  /* 0x0000000002027210 */ /* 0x000fe40007c7e005 */
[----:B------:R-:W-:Y:S02]  /*1380*/  SEL R3, R14, RZ, P1 ;  /* 0x000000ff0e037207 */ /* 0x000fe40000800000 */
[----:B---3--:R-:W-:Y:S02]  /*1390*/  SEL R0, R16, RZ, P2 ;  /* 0x000000ff10007207 */ /* 0x008fe40001000000 */
[----:B------:R-:W-:Y:S02]  /*13a0*/  SEL R14, R15, RZ, P1 ;  /* 0x000000ff0f0e7207 */ /* 0x000fe40000800000 */
[----:B------:R-:W-:-:S02]  /*13b0*/  ISETP.GT.AND P1, PT, R4, 0xe0, PT ;  /* 0x000000e00400780c */ /* 0x000fc40003f24270 */
[----:B------:R-:W-:Y:S02]  /*13c0*/  IADD3.X R6, PT, PT, R6, R7, R11, P3, P4 ;  /* 0x0000000706067210 */ /* 0x000fe40001fe840b */
[----:B------:R-:W-:Y:S02]  /*13d0*/  SEL R5, R17, RZ, P2 ;  /* 0x000000ff11057207 */ /* 0x000fe40001000000 */
[----:B------:R-:W-:Y:S02]  /*13e0*/  IADD3 R0, P3, P4, R0, R2, R3 ;  /* 0x0000000200007210 */ /* 0x000fe40007c7e003 */
[----:B------:R-:W-:Y:S02]  /*13f0*/  ISETP.GT.AND P2, PT, R4, 0x100, PT ;  /* 0x000001000400780c */ /* 0x000fe40003f44270 */
[----:B------:R-:W-:Y:S02]  /*1400*/  SEL R3, R18, RZ, P1 ;  /* 0x000000ff12037207 */ /* 0x000fe40000800000 */
[----:B------:R-:W-:-:S02]  /*1410*/  SEL R19, R19, RZ, P1 ;  /* 0x000000ff13137207 */ /* 0x000fc40000800000 */
[----:B------:R-:W-:Y:S02]  /*1420*/  ISETP.GT.AND P1, PT, R4, 0x120, PT ;  /* 0x000001200400780c */ /* 0x000fe40003f24270 */
[----:B------:R-:W-:Y:S02]  /*1430*/  IADD3.X R5, PT, PT, R5, R6, R14, P3, P4 ;  /* 0x0000000605057210 */ /* 0x000fe40001fe840e */
[----:B----4-:R-:W-:Y:S02]  /*1440*/  SEL R2, R20, RZ, P2 ;  /* 0x000000ff14027207 */ /* 0x010fe40001000000 */
[----:B------:R-:W-:Y:S02]  /*1450*/  SEL R6, R21, RZ, P2 ;  /* 0x000000ff15067207 */ /* 0x000fe40001000000 */
[----:B------:R-:W-:Y:S02]  /*1460*/  ISETP.GT.AND P2, PT, R4, 0x140, PT ;  /* 0x000001400400780c */ /* 0x000fe40003f44270 */
[----:B------:R-:W-:-:S02]  /*1470*/  SEL R7, R22, RZ, P1 ;  /* 0x000000ff16077207 */ /* 0x000fc40000800000 */
[----:B------:R-:W-:Y:S02]  /*1480*/  SEL R22, R23, RZ, P1 ;  /* 0x000000ff17167207 */ /* 0x000fe40000800000 */
[----:B------:R-:W-:Y:S02]  /*1490*/  IADD3 R2, P3, P4, R2, R0, R3 ;  /* 0x0000000002027210 */ /* 0x000fe40007c7e003 */
[----:B------:R-:W-:Y:S02]  /*14a0*/  ISETP.GT.AND P1, PT, R4, 0x160, PT ;  /* 0x000001600400780c */ /* 0x000fe40003f24270 */
[----:B-----5:R-:W-:Y:S02]  /*14b0*/  SEL R0, R24, RZ, P2 ;  /* 0x000000ff18007207 */ /* 0x020fe40001000000 */
[----:B------:R-:W-:Y:S02]  /*14c0*/  IADD3.X R6, PT, PT, R6, R5, R19, P3, P4 ;  /* 0x0000000506067210 */ /* 0x000fe40001fe8413 */
[----:B------:R-:W-:-:S02]  /*14d0*/  SEL R3, R26, RZ, P1 ;  /* 0x000000ff1a037207 */ /* 0x000fc40000800000 */
[----:B------:R-:W-:Y:S02]  /*14e0*/  SEL R27, R27, RZ, P1 ;  /* 0x000000ff1b1b7207 */ /* 0x000fe40000800000 */
[----:B------:R-:W-:Y:S02]  /*14f0*/  SEL R5, R25, RZ, P2 ;  /* 0x000000ff19057207 */ /* 0x000fe40001000000 */
[----:B------:R-:W-:Y:S02]  /*1500*/  IADD3 R0, P1, P3, R0, R2, R7 ;  /* 0x0000000200007210 */ /* 0x000fe40007b3e007 */
[----:B------:R-:W-:Y:S02]  /*1510*/  SEL R2, R32, RZ, P5 ;  /* 0x000000ff20027207 */ /* 0x000fe40002800000 */
[----:B------:R-:W-:Y:S02]  /*1520*/  ISETP.GT.AND P2, PT, R4, 0x1c0, PT ;  /* 0x000001c00400780c */ /* 0x000fe40003f44270 */
[----:B------:R-:W-:-:S02]  /*1530*/  IADD3.X R5, PT, PT, R5, R6, R22, P1, P3 ;  /* 0x0000000605057210 */ /* 0x000fc40000fe6416 */
[----:B------:R-:W-:Y:S02]  /*1540*/  IADD3 R2, P3, P4, R2, R0, R3 ;  /* 0x0000000002027210 */ /* 0x000fe40007c7e003 */
[----:B------:R-:W-:Y:S02]  /*1550*/  SEL R0, R34, RZ, P6 ;  /* 0x000000ff22007207 */ /* 0x000fe40003000000 */
[----:B------:R-:W-:Y:S02]  /*1560*/  SEL R3, R28, RZ, P2 ;  /* 0x000000ff1c037207 */ /* 0x000fe40001000000 */
[----:B------:R-:W-:Y:S02]  /*1570*/  ISETP.GT.AND P1, PT, R4, 0x1e0, PT ;  /* 0x000001e00400780c */ /* 0x000fe40003f24270 */
[----:B------:R-:W-:Y:S02]  /*1580*/  SEL R4, R33, RZ, P5 ;  /* 0x000000ff21047207 */ /* 0x000fe40002800000 */
[----:B------:R-:W-:-:S02]  /*1590*/  SEL R35, R35, RZ, P6 ;  /* 0x000000ff23237207 */ /* 0x000fc40003000000 */
[----:B------:R-:W-:Y:S02]  /*15a0*/  IADD3 R3, P5, P6, R3, R2, R0 ;  /* 0x0000000203037210 */ /* 0x000fe40007ebe000 */
[----:B------:R-:W-:Y:S02]  /*15b0*/  SEL R2, R30, RZ, P1 ;  /* 0x000000ff1e027207 */ /* 0x000fe40000800000 */
[----:B------:R-:W-:Y:S02]  /*15c0*/  IADD3.X R4, PT, PT, R4, R5, R27, P3, P4 ;  /* 0x0000000504047210 */ /* 0x000fe40001fe841b */
[----:B------:R-:W-:Y:S02]  /*15d0*/  SEL R0, R29, RZ, P2 ;  /* 0x000000ff1d007207 */ /* 0x000fe40001000000 */
[----:B------:R-:W-:Y:S02]  /*15e0*/  IADD3 R2, P2, PT, R2, R3, RZ ;  /* 0x0000000302027210 */ /* 0x000fe40007f5e0ff */
[----:B------:R-:W-:-:S02]  /*15f0*/  SEL R3, R31, RZ, P1 ;  /* 0x000000ff1f037207 */ /* 0x000fc40000800000 */
[----:B------:R-:W-:-:S05]  /*1600*/  IADD3.X R0, PT, PT, R0, R4, R35, P5, P6 ;  /* 0x0000000400007210 */ /* 0x000fca0002fec423 */
[----:B------:R-:W-:Y:S01]  /*1610*/  IMAD.X R3, R3, 0x1, R0, P2 ;  /* 0x0000000103037824 */ /* 0x000fe200010e0600 */
[----:B------:R-:W-:Y:S06]  /*1620*/  BRA `(.L_x_297) ;  /* 0x0000001000047947 */ /* 0x000fec0003800000 */
.L_x_283:
[----:B------:R-:W0:Y:S01]  /*1630*/  S2R R39, SR_TID.X ;  /* 0x0000000000277919 */ /* 0x000e220000002100 */
[----:B------:R-:W1:Y:S02]  /*1640*/  LDCU.64 UR4, c[0x0][0x380] ;  /* 0x00007000ff0477ac */ /* 0x000e640008000a00 */
[----:B-1----:R-:W-:Y:S02]  /*1650*/  IMAD.U32 R2, RZ, RZ, UR4 ;  /* 0x00000004ff027e24 */ /* 0x002fe4000f8e00ff */
[----:B------:R-:W-:Y:S02]  /*1660*/  IMAD.U32 R3, RZ, RZ, UR5 ;  /* 0x00000005ff037e24 */ /* 0x000fe4000f8e00ff */
[----:B0-----:R-:W-:-:S05]  /*1670*/  IMAD.WIDE.U32 R18, R39, 0x8, R2 ;  /* 0x0000000827127825 */ /* 0x001fca00078e0002 */
[----:B------:R-:W2:Y:S04]  /*1680*/  LDG.E.64.CONSTANT R20, desc[UR6][R18.64] ;  /* 0x0000000612147981 */ /* 0x000ea8000c1e9b00 */
[----:B------:R-:W2:Y:S04]  /*1690*/  LDG.E.64.CONSTANT R6, desc[UR6][R18.64+0x1000] ;  /* 0x0010000612067981 */ /* 0x000ea8000c1e9b00 */
[----:B------:R-:W2:Y:S04]  /*16a0*/  LDG.E.64.CONSTANT R8, desc[UR6][R18.64+0x2000] ;  /* 0x0020000612087981 */ /* 0x000ea8000c1e9b00 */
[----:B------:R-:W3:Y:S04]  /*16b0*/  LDG.E.64.CONSTANT R10, desc[UR6][R18.64+0x3000] ;  /* 0x00300006120a7981 */ /* 0x000ee8000c1e9b00 */
[----:B------:R-:W3:Y:S04]  /*16c0*/  LDG.E.64.CONSTANT R12, desc[UR6][R18.64+0x4000] ;  /* 0x00400006120c7981 */ /* 0x000ee8000c1e9b00 */
[----:B------:R-:W4:Y:S04]  /*16d0*/  LDG.E.64.CONSTANT R14, desc[UR6][R18.64+0x5000] ;  /* 0x00500006120e7981 */ /* 0x000f28000c1e9b00 */
[----:B------:R-:W4:Y:S01]  /*16e0*/  LDG.E.64.CONSTANT R16, desc[UR6][R18.64+0x6000] ;  /* 0x0060000612107981 */ /* 0x000f22000c1e9b00 */
[----:B------:R-:W-:Y:S01]  /*16f0*/  UMOV UR4, 0xe00 ;  /* 0x00000e0000047882 */ /* 0x000fe20000000000 */
[----:B--2---:R-:W-:-:S04]  /*1700*/  IADD3 R43, P0, P1, R8, R6, R20 ;  /* 0x00000006082b7210 */ /* 0x004fc8000791e014 */
[----:B------:R-:W-:Y:S02]  /*1710*/  IADD3.X R7, PT, PT, R9, R7, R21, P0, P1 ;  /* 0x0000000709077210 */ /* 0x000fe400007e2415 */
[----:B------:R-:W-:Y:S02]  /*1720*/  ISETP.GE.U32.AND P0, PT, R4, 0x1c00, PT ;  /* 0x00001c000400780c */ /* 0x000fe40003f06070 */
[----:B---3--:R-:W-:-:S04]  /*1730*/  IADD3 R43, P2, P3, R12, R10, R43 ;  /* 0x0000000a0c2b7210 */ /* 0x008fc80007b5e02b */
[----:B------:R-:W-:Y:S02]  /*1740*/  IADD3.X R11, PT, PT, R13, R11, R7, P2, P3 ;  /* 0x0000000b0d0b7210 */ /* 0x000fe400017e6407 */
[----:B----4-:R-:W-:-:S04]  /*1750*/  IADD3 R43, P1, P4, R16, R14, R43 ;  /* 0x0000000e102b7210 */ /* 0x010fc80007c3e02b */
[----:B------:R-:W-:Y:S01]  /*1760*/  IADD3.X R41, PT, PT, R17, R15, R11, P1, P4 ;  /* 0x0000000f11297210 */ /* 0x000fe20000fe840b */
[----:B------:R-:W-:Y:S08]  /*1770*/  @!P0 BRA `(.L_x_298) ;  /* 0x0000000000708947 */ /* 0x000ff00003800000 */
[----:B------:R-:W0:Y:S01]  /*1780*/  LDC R20, c[0x0][0x390] ;  /* 0x0000e400ff147b82 */ /* 0x000e220000000800 */
[----:B------:R-:W-:Y:S01]  /*1790*/  VIADD R21, R4, 0xfffff200 ;  /* 0xfffff20004157836 */ /* 0x000fe20000000000 */
[----:B------:R-:W-:-:S06]  /*17a0*/  UMOV UR4, 0xe00 ;  /* 0x00000e0000047882 */ /* 0x000fcc0000000000 */
[----:B------:R-:W1:Y:S02]  /*17b0*/  LDC.64 R2, c[0x0][0x380] ;  /* 0x0000e000ff027b82 */ /* 0x000e640000000a00 */
.L_x_300:
[----:B------:R-:W-:-:S04]  /*17c0*/  VIADD R7, R39, UR4 ;  /* 0x0000000427077c36 */ /* 0x000fc80008000000 */
[----:B-1----:R-:W-:-:S05]  /*17d0*/  IMAD.WIDE.U32 R6, R7, 0x8, R2 ;  /* 0x0000000807067825 */ /* 0x002fca00078e0002 */
[----:B------:R-:W2:Y:S04]  /*17e0*/  LDG.E.64.CONSTANT R4, desc[UR6][R6.64] ;  /* 0x0000000606047981 */ /* 0x000ea8000c1e9b00 */
[----:B------:R-:W2:Y:S04]  /*17f0*/  LDG.E.64.CONSTANT R8, desc[UR6][R6.64+0x1000] ;  /* 0x0010000606087981 */ /* 0x000ea8000c1e9b00 */
[----:B------:R-:W3:Y:S04]  /*1800*/  LDG.E.64.CONSTANT R10, desc[UR6][R6.64+0x2000] ;  /* 0x00200006060a7981 */ /* 0x000ee8000c1e9b00 */
[----:B------:R-:W3:Y:S04]  /*1810*/  LDG.E.64.CONSTANT R12, desc[UR6][R6.64+0x3000] ;  /* 0x00300006060c7981 */ /* 0x000ee8000c1e9b00 */
[----:B------:R-:W4:Y:S04]  /*1820*/  LDG.E.64.CONSTANT R14, desc[UR6][R6.64+0x4000] ;  /* 0x00400006060e7981 */ /* 0x000f28000c1e9b00 */
[----:B------:R-:W4:Y:S04]  /*1830*/  LDG.E.64.CONSTANT R16, desc[UR6][R6.64+0x5000] ;  /* 0x0050000606107981 */ /* 0x000f28000c1e9b00 */
[----:B------:R-:W5:Y:S01]  /*1840*/  LDG.E.64.CONSTANT R18, desc[UR6][R6.64+0x6000] ;  /* 0x0060000606127981 */ /* 0x000f62000c1e9b00 */
[----:B--2---:R-:W-:Y:S01]  /*1850*/  IADD3 R43, P0, P1, R8, R4, R43 ;  /* 0x00000004082b7210 */ /* 0x004fe2000791e02b */
[----:B0-----:R-:W-:-:S03]  /*1860*/  IMAD.MOV.U32 R4, RZ, RZ, R20 ;  /* 0x000000ffff047224 */ /* 0x001fc600078e0014 */
[----:B------:R-:W-:Y:S01]  /*1870*/  IADD3.X R5, PT, PT, R9, R5, R41, P0, P1 ;  /* 0x0000000509057210 */ /* 0x000fe200007e2429 */
[----:B------:R-:W-:Y:S01]  /*1880*/  VIADD R0, R4, -UR4 ;  /* 0x8000000404007c36 */ /* 0x000fe20008000000 */
[----:B---3--:R-:W-:-:S04]  /*1890*/  IADD3 R43, P2, P3, R12, R10, R43 ;  /* 0x0000000a0c2b7210 */ /* 0x008fc80007b5e02b */
[----:B------:R-:W-:Y:S02]  /*18a0*/  ISETP.GE.AND P0, PT, R0, 0xe00, PT ;  /* 0x00000e000000780c */ /* 0x000fe40003f06270 */
[----:B------:R-:W-:Y:S02]  /*18b0*/  IADD3.X R11, PT, PT, R13, R11, R5, P2, P3 ;  /* 0x0000000b0d0b7210 */ /* 0x000fe400017e6405 */
[----:B----4-:R-:W-:-:S04]  /*18c0*/  IADD3 R43, P1, P4, R16, R14, R43 ;  /* 0x0000000e102b7210 */ /* 0x010fc80007c3e02b */
[----:B-----5:R-:W-:Y:S02]  /*18d0*/  IADD3 R43, P2, PT, R18, R43, RZ ;  /* 0x0000002b122b7210 */ /* 0x020fe40007f5e0ff */
[----:B------:R-:W-:-:S05]  /*18e0*/  IADD3.X R15, PT, PT, R17, R15, R11, P1, P4 ;  /* 0x0000000f110f7210 */ /* 0x000fca0000fe840b */
[----:B------:R-:W-:Y:S01]  /*18f0*/  IMAD.X R41, R19, 0x1, R15, P2 ;  /* 0x0000000113297824 */ /* 0x000fe200010e060f */
[----:B------:R-:W-:Y:S06]  /*1900*/  @!P0 BRA `(.L_x_299) ;  /* 0x0000000800248947 */ /* 0x000fec0003800000 */
[----:B------:R-:W-:-:S06]  /*1910*/  UIADD3 UR4, UPT, UPT, UR4, 0xe00, URZ ;  /* 0x00000e0004047890 */ /* 0x000fcc000fffe0ff */
[----:B------:R-:W-:-:S13]  /*1920*/  ISETP.LT.AND P0, PT, R21, UR4, PT ;  /* 0x0000000415007c0c */ /* 0x000fda000bf01270 */
[----:B------:R-:W-:Y:S05]  /*1930*/  @!P0 BRA `(.L_x_300) ;  /* 0xfffffffc00a08947 */ /* 0x000fea000383ffff */
.L_x_298:
[----:B------:R-:W-:-:S13]  /*1940*/  ISETP.LE.AND P0, PT, R4, UR4, PT ;  /* 0x0000000404007c0c */ /* 0x000fda000bf03270 */
[----:B------:R-:W-:Y:S05]  /*1950*/  @P0 BRA `(.L_x_299) ;  /* 0x0000000800100947 */ /* 0x000fea0003800000 */
[----:B------:R-:W-:Y:S01]  /*1960*/  VIADD R0, R4, -UR4 ;  /* 0x8000000404007c36 */ /* 0x000fe20008000000 */
[----:B------:R-:W-:Y:S04]  /*1970*/  BSSY.RECONVERGENT B1, `(.L_x_299) ;  /* 0x0000082000017945 */ /* 0x000fe80003800200 */
[----:B------:R-:W-:-:S13]  /*1980*/  ISETP.GE.AND P0, PT, R39, R0, PT ;  /* 0x000000002700720c */ /* 0x000fda0003f06270 */
[----:B------:R-:W-:Y:S05]  /*1990*/  @P0 BRA `(.L_x_301) ;  /* 0x0000000400fc0947 */ /* 0x000fea0003800000 */
[----:B------:R-:W-:Y:S01]  /*19a0*/  LOP3.LUT R5, RZ, R39, RZ, 0x33, !PT ;  /* 0x00000027ff057212 */ /* 0x000fe200078e33ff */
[----:B------:R-:W-:Y:S01]  /*19b0*/  BSSY.RECONVERGENT B2, `(.L_x_302) ;  /* 0x0000015000027945 */ /* 0x000fe20003800200 */
[----:B------:R-:W-:Y:S02]  /*19c0*/  IMAD.MOV.U32 R45, RZ, RZ, R39 ;  /* 0x000000ffff2d7224 */ /* 0x000fe400078e0027 */
[----:B------:R-:W-:-:S04]  /*19d0*/  IADD3 R4, PT, PT, R4, -UR4, R5 ;  /* 0x8000000404047c10 */ /* 0x000fc8000fffe005 */
[C---:B------:R-:W-:Y:S02]  /*19e0*/  LOP3.LUT R5, R4.reuse, 0x600, RZ, 0xc0, !PT ;  /* 0x0000060004057812 */ /* 0x040fe400078ec0ff */
[----:B------:R-:W-:Y:S02]  /*19f0*/  ISETP.GE.U32.AND P1, PT, R4, 0x600, PT ;  /* 0x000006000400780c */ /* 0x000fe40003f26070 */
[----:B------:R-:W-:-:S13]  /*1a00*/  ISETP.NE.AND P0, PT, R5, 0x600, PT ;  /* 0x000006000500780c */ /* 0x000fda0003f05270 */
[----:B------:R-:W-:Y:S05]  /*1a10*/  @!P0 BRA `(.L_x_303) ;  /* 0x0000000000388947 */ /* 0x000fea0003800000 */
[----:B------:R-:W-:Y:S01]  /*1a20*/  LEA.HI R4, R4, 0x1, RZ, 0x17 ;  /* 0x0000000104047811 */ /* 0x000fe200078fb8ff */
[----:B------:R-:W-:Y:S02]  /*1a30*/  VIADD R7, R39, UR4 ;  /* 0x0000000427077c36 */ /* 0x000fe40008000000 */
[----:B------:R-:W-:Y:S01]  /*1a40*/  IMAD.MOV.U32 R45, RZ, RZ, R39 ;  /* 0x000000ffff2d7224 */ /* 0x000fe200078e0027 */
[----:B------:R-:W-:-:S05]  /*1a50*/  LOP3.LUT R4, R4, 0x3, RZ, 0xc0, !PT ;  /* 0x0000000304047812 */ /* 0x000fca00078ec0ff */
[----:B------:R-:W-:-:S07]  /*1a60*/  IMAD.MOV R6, RZ, RZ, -R4 ;  /* 0x000000ffff067224 */ /* 0x000fce00078e0a04 */
.L_x_304:
[----:B------:R-:W-:-:S06]  /*1a70*/  IMAD.WIDE.U32 R4, R7, 0x8, R2 ;  /* 0x0000000807047825 */ /* 0x000fcc00078e0002 */
[----:B------:R-:W2:Y:S01]  /*1a80*/  LDG.E.64.CONSTANT R4, desc[UR6][R4.64] ;  /* 0x0000000604047981 */ /* 0x000ea2000c1e9b00 */
[----:B------:R-:W-:Y:S02]  /*1a90*/  VIADD R6, R6, 0x1 ;  /* 0x0000000106067836 */ /* 0x000fe40000000000 */
[----:B------:R-:W-:Y:S02]  /*1aa0*/  VIADD R45, R45, 0x200 ;  /* 0x000002002d2d7836 */ /* 0x000fe40000000000 */
[----:B------:R-:W-:Y:S01]  /*1ab0*/  VIADD R7, R7, 0x200 ;  /* 0x0000020007077836 */ /* 0x000fe20000000000 */
[----:B------:R-:W-:Y:S02]  /*1ac0*/  ISETP.NE.AND P0, PT, R6, RZ, PT ;  /* 0x000000ff0600720c */ /* 0x000fe40003f05270 */
[----:B--2---:R-:W-:-:S05]  /*1ad0*/  IADD3 R43, P2, PT, R4, R43, RZ ;  /* 0x0000002b042b7210 */ /* 0x004fca0007f5e0ff */
[----:B------:R-:W-:-:S06]  /*1ae0*/  IMAD.X R41, R5, 0x1, R41, P2 ;  /* 0x0000000105297824 */ /* 0x000fcc00010e0629 */
[----:B------:R-:W-:Y:S05]  /*1af0*/  @P0 BRA `(.L_x_304) ;  /* 0xfffffffc00dc0947 */ /* 0x000fea000383ffff */
.L_x_303:
[----:B------:R-:W-:Y:S05]  /*1b00*/  BSYNC.RECONVERGENT B2 ;  /* 0x0000000000027941 */ /* 0x000fea0003800200 */
.L_x_302:
[----:B------:R-:W-:Y:S05]  /*1b10*/  @!P1 BRA `(.L_x_301) ;  /* 0x00000004009c9947 */ /* 0x000fea0003800000 */
[----:B------:R-:W0:Y:S01]  /*1b20*/  LDCU.64 UR8, c[0x0][0x380] ;  /* 0x00007000ff0877ac */ /* 0x000e220008000a00 */
[----:B------:R-:W-:Y:S01]  /*1b30*/  IMAD.IADD R7, R0, 0x1, -R45 ;  /* 0x0000000100077824 */ /* 0x000fe200078e0a2d */
[C---:B------:R-:W-:Y:S01]  /*1b40*/  IADD3 R4, P0, PT, R45.reuse, UR4, RZ ;  /* 0x000000042d047c10 */ /* 0x040fe2000ff1e0ff */
[----:B------:R-:W-:Y:S01]  /*1b50*/  BSSY.RECONVERGENT B2, `(.L_x_305) ;  /* 0x0000039000027945 */ /* 0x000fe20003800200 */
[----:B------:R-:W-:Y:S02]  /*1b60*/  VIADD R38, R45, UR4 ;  /* 0x000000042d267c36 */ /* 0x000fe40008000000 */
[----:B------:R-:W-:Y:S01]  /*1b70*/  ISETP.GT.AND P1, PT, R7, 0x1800, PT ;  /* 0x000018000700780c */ /* 0x000fe20003f24270 */
[----:B------:R-:W-:Y:S01]  /*1b80*/  IMAD.X R5, RZ, RZ, RZ, P0 ;  /* 0x000000ffff057224 */ /* 0x000fe200000e06ff */
[----:B0-----:R-:W-:-:S04]  /*1b90*/  LEA R6, P0, R4, UR8, 0x3 ;  /* 0x0000000804067c11 */ /* 0x001fc8000f8018ff */
[----:B------:R-:W-:Y:S02]  /*1ba0*/  LEA.HI.X R4, R4, UR9, R5, 0x3, P0 ;  /* 0x0000000904047c11 */ /* 0x000fe400080f1c05 */
[----:B------:R-:W-:-:S05]  /*1bb0*/  IADD3 R6, P0, PT, R6, 0x2000, RZ ;  /* 0x0000200006067810 */ /* 0x000fca0007f1e0ff */
[----:B------:R-:W-:Y:S01]  /*1bc0*/  IMAD.X R7, RZ, RZ, R4, P0 ;  /* 0x000000ffff077224 */ /* 0x000fe200000e0604 */
[----:B------:R-:W-:Y:S01]  /*1bd0*/  PLOP3.LUT P0, PT, PT, PT, PT, 0x80, 0x8 ;  /* 0x000000000008781c */ /* 0x000fe20003f0f070 */
[----:B------:R-:W-:-:S12]  /*1be0*/  @!P1 BRA `(.L_x_306) ;  /* 0x0000000000bc9947 */ /* 0x000fd80003800000 */
[----:B------:R-:W-:Y:S01]  /*1bf0*/  PLOP3.LUT P0, PT, PT, PT, PT, 0x8, 0x80 ;  /* 0x000000000080781c */ /* 0x000fe20003f0e170 */
[----:B------:R-:W-:-:S12]  /*1c00*/  VIADD R40, R0, 0xffffe800 ;  /* 0xffffe80000287836 */ /* 0x000fd80000000000 */
.L_x_307:
[C-C-:B------:R-:W-:Y:S01]  /*1c10*/  IMAD.WIDE.U32 R8, R38.reuse, 0x8, R2.reuse ;  /* 0x0000000826087825 */ /* 0x140fe200078e0002 */
[----:B------:R-:W2:Y:S03]  /*1c20*/  LDG.E.64.CONSTANT R4, desc[UR6][R6.64+-0x1000] ;  /* 0xfff0000606047981 */ /* 0x000ea6000c1e9b00 */
[----:B------:R-:W-:Y:S01]  /*1c30*/  VIADD R25, R38, 0x800 ;  /* 0x0000080026197836 */ /* 0x000fe20000000000 */
[----:B------:R-:W3:Y:S04]  /*1c40*/  LDG.E.64.CONSTANT R10, desc[UR6][R6.64] ;  /* 0x00000006060a7981 */ /* 0x000ee8000c1e9b00 */
[----:B------:R-:W2:Y:S01]  /*1c50*/  LDG.E.64.CONSTANT R8, desc[UR6][R8.64] ;  /* 0x0000000608087981 */ /* 0x000ea2000c1e9b00 */
[----:B------:R-:W-:-:S03]  /*1c60*/  IMAD.WIDE.U32 R24, R25, 0x8, R2 ;  /* 0x0000000819187825 */ /* 0x000fc600078e0002 */
[----:B------:R-:W3:Y:S01]  /*1c70*/  LDG.E.64.CONSTANT R26, desc[UR6][R6.64+0x1000] ;  /* 0x00100006061a7981 */ /* 0x000ee2000c1e9b00 */
[----:B------:R-:W-:-:S03]  /*1c80*/  VIADD R17, R38, 0x1000 ;  /* 0x0000100026117836 */ /* 0x000fc60000000000 */
[----:B------:R-:W4:Y:S01]  /*1c90*/  LDG.E.64.CONSTANT R22, desc[UR6][R6.64+0x3000] ;  /* 0x0030000606167981 */ /* 0x000f22000c1e9b00 */
[----:B------:R-:W-:-:S03]  /*1ca0*/  IMAD.WIDE.U32 R16, R17, 0x8, R2 ;  /* 0x0000000811107825 */ /* 0x000fc600078e0002 */
[----:B------:R-:W4:Y:S04]  /*1cb0*/  LDG.E.64.CONSTANT R24, desc[UR6][R24.64] ;  /* 0x0000000618187981 */ /* 0x000f28000c1e9b00 */
[----:B------:R-:W5:Y:S04]  /*1cc0*/  LDG.E.64.CONSTANT R20, desc[UR6][R6.64+0x4000] ;  /* 0x0040000606147981 */ /* 0x000f68000c1e9b00 */
[----:B------:R-:W5:Y:S04]  /*1cd0*/  LDG.E.64.CONSTANT R18, desc[UR6][R6.64+0x5000] ;  /* 0x0050000606127981 */ /* 0x000f68000c1e9b00 */
[----:B------:R-:W5:Y:S04]  /*1ce0*/  LDG.E.64.CONSTANT R14, desc[UR6][R6.64+0x7000] ;  /* 0x00700006060e7981 */ /* 0x000f68000c1e9b00 */
[----:B------:R-:W5:Y:S01]  /*1cf0*/  LDG.E.64.CONSTANT R16, desc[UR6][R16.64] ;  /* 0x0000000610107981 */ /* 0x000f62000c1e9b00 */
[----:B------:R-:W-:-:S03]  /*1d00*/  VIADD R33, R38, 0x1800 ;  /* 0x0000180026217836 */ /* 0x000fc60000000000 */
[----:B------:R-:W5:Y:S04]  /*1d10*/  LDG.E.64.CONSTANT R12, desc[UR6][R6.64+0x8000] ;  /* 0x00800006060c7981 */ /* 0x000f68000c1e9b00 */
[----:B------:R-:W5:Y:S01]  /*1d20*/  LDG.E.64.CONSTANT R28, desc[UR6][R6.64+0x9000] ;  /* 0x00900006061c7981 */ /* 0x000f62000c1e9b00 */
[----:B------:R-:W-:-:S03]  /*1d30*/  IMAD.WIDE.U32 R32, R33, 0x8, R2 ;  /* 0x0000000821207825 */ /* 0x000fc600078e0002 */
[----:B------:R-:W5:Y:S04]  /*1d40*/  LDG.E.64.CONSTANT R30, desc[UR6][R6.64+0xb000] ;  /* 0x00b00006061e7981 */ /* 0x000f68000c1e9b00 */
[----:B------:R-:W5:Y:S04]  /*1d50*/  LDG.E.64.CONSTANT R32, desc[UR6][R32.64] ;  /* 0x0000000620207981 */ /* 0x000f68000c1e9b00 */
[----:B------:R-:W5:Y:S04]  /*1d60*/  LDG.E.64.CONSTANT R34, desc[UR6][R6.64+0xc000] ;  /* 0x00c0000606227981 */ /* 0x000f68000c1e9b00 */
[----:B------:R0:W5:Y:S01]  /*1d70*/  LDG.E.64.CONSTANT R36, desc[UR6][R6.64+0xd000] ;  /* 0x00d0000606247981 */ /* 0x000162000c1e9b00 */
[----:B------:R-:W-:-:S02]  /*1d80*/  VIADD R45, R45, 0x2000 ;  /* 0x000020002d2d7836 */ /* 0x000fc40000000000 */
[----:B------:R-:W-:Y:S01]  /*1d90*/  VIADD R38, R38, 0x2000 ;  /* 0x0000200026267836 */ /* 0x000fe20000000000 */
[----:B0-----:R-:W-:-:S05]  /*1da0*/  IADD3 R6, P6, PT, R6, 0x10000, RZ ;  /* 0x0001000006067810 */ /* 0x001fca0007fde0ff */
[----:B------:R-:W-:Y:S01]  /*1db0*/  IMAD.X R7, RZ, RZ, R7, P6 ;  /* 0x000000ffff077224 */ /* 0x000fe200030e0607 */
[----:B--2---:R-:W-:-:S04]  /*1dc0*/  IADD3 R43, P1, P2, R4, R8, R43 ;  /* 0x00000008042b7210 */ /* 0x004fc80007a3e02b */
[----:B---3--:R-:W-:Y:S02]  /*1dd0*/  IADD3 R43, P3, P4, R26, R10, R43 ;  /* 0x0000000a1a2b7210 */ /* 0x008fe40007c7e02b */
[----:B------:R-:W-:-:S04]  /*1de0*/  IADD3.X R5, PT, PT, R5, R9, R41, P1, P2 ;  /* 0x0000000905057210 */ /* 0x000fc80000fe4429 */
[----:B------:R-:W-:Y:S02]  /*1df0*/  IADD3.X R11, PT, PT, R27, R11, R5, P3, P4 ;  /* 0x0000000b1b0b7210 */ /* 0x000fe40001fe8405 */
[----:B----4-:R-:W-:-:S04]  /*1e00*/  IADD3 R43, P1, P2, R22, R24, R43 ;  /* 0x00000018162b7210 */ /* 0x010fc80007a3e02b */
[----:B------:R-:W-:Y:S02]  /*1e10*/  IADD3.X R23, PT, PT, R23, R25, R11, P1, P2 ;  /* 0x0000001917177210 */ /* 0x000fe40000fe440b */
[----:B-----5:R-:W-:-:S04]  /*1e20*/  IADD3 R43, P3, P4, R18, R20, R43 ;  /* 0x00000014122b7210 */ /* 0x020fc80007c7e02b */
[----:B------:R-:W-:Y:S02]  /*1e30*/  IADD3.X R19, PT, PT, R19, R21, R23, P3, P4 ;  /* 0x0000001513137210 */ /* 0x000fe40001fe8417 */
[----:B------:R-:W-:-:S04]  /*1e40*/  IADD3 R43, P1, P2, R14, R16, R43 ;  /* 0x000000100e2b7210 */ /* 0x000fc80007a3e02b */
[----:B------:R-:W-:Y:S02]  /*1e50*/  IADD3.X R15, PT, PT, R15, R17, R19, P1, P2 ;  /* 0x000000110f0f7210 */ /* 0x000fe40000fe4413 */
[----:B------:R-:W-:-:S04]  /*1e60*/  IADD3 R43, P3, P4, R28, R12, R43 ;  /* 0x0000000c1c2b7210 */ /* 0x000fc80007c7e02b */
[----:B------:R-:W-:Y:S02]  /*1e70*/  IADD3.X R13, PT, PT, R29, R13, R15, P3, P4 ;  /* 0x0000000d1d0d7210 */ /* 0x000fe40001fe840f */
[----:B------:R-:W-:Y:S02]  /*1e80*/  ISETP.GE.AND P3, PT, R45, R40, PT ;  /* 0x000000282d00720c */ /* 0x000fe40003f66270 */
[----:B------:R-:W-:-:S04]  /*1e90*/  IADD3 R43, P2, P1, R30, R32, R43 ;  /* 0x000000201e2b7210 */ /* 0x000fc8000795e02b */
[----:B------:R-:W-:Y:S02]  /*1ea0*/  IADD3.X R31, PT, PT, R31, R33, R13, P2, P1 ;  /* 0x000000211f1f7210 */ /* 0x000fe400017e240d */
[----:B------:R-:W-:-:S04]  /*1eb0*/  IADD3 R43, P4, P5, R36, R34, R43 ;  /* 0x00000022242b7210 */ /* 0x000fc80007d9e02b */
[----:B------:R-:W-:Y:S01]  /*1ec0*/  IADD3.X R41, PT, PT, R37, R35, R31, P4, P5 ;  /* 0x0000002325297210 */ /* 0x000fe200027ea41f */
[----:B------:R-:W-:Y:S08]  /*1ed0*/  @!P3 BRA `(.L_x_307) ;  /* 0xfffffffc004cb947 */ /* 0x000ff0000383ffff */
.L_x_306:
[----:B------:R-:W-:Y:S05]  /*1ee0*/  BSYNC.RECONVERGENT B2 ;  /* 0x0000000000027941 */ /* 0x000fea0003800200 */
.L_x_305:
[----:B------:R-:W-:Y:S01]  /*1ef0*/  IMAD.IADD R4, R0, 0x1, -R45 ;  /* 0x0000000100047824 */ /* 0x000fe200078e0a2d */
[----:B------:R-:W-:Y:S04]  /*1f00*/  BSSY.RECONVERGENT B2, `(.L_x_308) ;  /* 0x000001d000027945 */ /* 0x000fe80003800200 */
[----:B------:R-:W-:-:S13]  /*1f10*/  ISETP.GT.AND P1, PT, R4, 0x800, PT ;  /* 0x000008000400780c */ /* 0x000fda0003f24270 */
[----:B------:R-:W-:Y:S05]  /*1f20*/  @!P1 BRA `(.L_x_309) ;  /* 0x0000000000689947 */ /* 0x000fea0003800000 */
[C-C-:B------:R-:W-:Y:S01]  /*1f30*/  IMAD.WIDE.U32 R10, R38.reuse, 0x8, R2.reuse ;  /* 0x00000008260a7825 */ /* 0x140fe200078e0002 */
[----:B------:R-:W2:Y:S03]  /*1f40*/  LDG.E.64.CONSTANT R12, desc[UR6][R6.64+-0x1000] ;  /* 0xfff00006060c7981 */ /* 0x000ea6000c1e9b00 */
[----:B------:R-:W-:Y:S01]  /*1f50*/  VIADD R19, R38, 0x800 ;  /* 0x0000080026137836 */ /* 0x000fe20000000000 */
[----:B------:R-:W3:Y:S04]  /*1f60*/  LDG.E.64.CONSTANT R14, desc[UR6][R6.64] ;  /* 0x00000006060e7981 */ /* 0x000ee8000c1e9b00 */
[----:B------:R-:W2:Y:S01]  /*1f70*/  LDG.E.64.CONSTANT R10, desc[UR6][R10.64] ;  /* 0x000000060a0a7981 */ /* 0x000ea2000c1e9b00 */
[----:B------:R-:W-:-:S03]  /*1f80*/  IMAD.WIDE.U32 R18, R19, 0x8, R2 ;  /* 0x0000000813127825 */ /* 0x000fc600078e0002 */
[----:B------:R-:W3:Y:S04]  /*1f90*/  LDG.E.64.CONSTANT R16, desc[UR6][R6.64+0x1000] ;  /* 0x0010000606107981 */ /* 0x000ee8000c1e9b00 */
[----:B------:R-:W4:Y:S04]  /*1fa0*/  LDG.E.64.CONSTANT R20, desc[UR6][R6.64+0x3000] ;  /* 0x0030000606147981 */ /* 0x000f28000c1e9b00 */
[----:B------:R-:W4:Y:S04]  /*1fb0*/  LDG.E.64.CONSTANT R18, desc[UR6][R18.64] ;  /* 0x0000000612127981 */ /* 0x000f28000c1e9b00 */
[----:B------:R-:W5:Y:S04]  /*1fc0*/  LDG.E.64.CONSTANT R4, desc[UR6][R6.64+0x4000] ;  /* 0x0040000606047981 */ /* 0x000f68000c1e9b00 */
[----:B------:R-:W5:Y:S01]  /*1fd0*/  LDG.E.64.CONSTANT R8, desc[UR6][R6.64+0x5000] ;  /* 0x0050000606087981 */ /* 0x000f62000c1e9b00 */
[----:B------:R-:W-:-:S02]  /*1fe0*/  VIADD R45, R45, 0x1000 ;  /* 0x000010002d2d7836 */ /* 0x000fc40000000000 */
[----:B------:R-:W-:Y:S01]  /*1ff0*/  VIADD R38, R38, 0x1000 ;  /* 0x0000100026267836 */ /* 0x000fe20000000000 */
[----:B--2---:R-:W-:-:S04]  /*2000*/  IADD3 R43, P0, P1, R12, R10, R43 ;  /* 0x0000000a0c2b7210 */ /* 0x004fc8000791e02b */
[----:B------:R-:W-:Y:S02]  /*2010*/  IADD3.X R13, PT, PT, R13, R11, R41, P0, P1 ;  /* 0x0000000b0d0d7210 */ /* 0x000fe400007e2429 */
[----:B---3--:R-:W-:Y:S02]  /*2020*/  IADD3 R43, P0, P1, R16, R14, R43 ;  /* 0x0000000e102b7210 */ /* 0x008fe4000791e02b */
[----:B------:R-:W-:Y:S02]  /*2030*/  IADD3 R10, P3, PT, R6, 0x8000, RZ ;  /* 0x00008000060a7810 */ /* 0x000fe40007f7e0ff */
[----:B------:R-:W-:Y:S02]  /*2040*/  IADD3.X R15, PT, PT, R17, R15, R13, P0, P1 ;  /* 0x0000000f110f7210 */ /* 0x000fe400007e240d */
[----:B----4-:R-:W-:Y:S01]  /*2050*/  IADD3 R43, P0, P1, R20, R18, R43 ;  /* 0x00000012142b7210 */ /* 0x010fe2000791e02b */
[----:B------:R-:W-:-:S03]  /*2060*/  IMAD.X R11, RZ, RZ, R7, P3 ;  /* 0x000000ffff0b7224 */ /* 0x000fc600018e0607 */
[----:B------:R-:W-:Y:S02]  /*2070*/  IADD3.X R21, PT, PT, R21, R19, R15, P0, P1 ;  /* 0x0000001315157210 */ /* 0x000fe400007e240f */
[----:B-----5:R-:W-:Y:S01]  /*2080*/  IADD3 R43, P1, P2, R8, R4, R43 ;  /* 0x00000004082b7210 */ /* 0x020fe20007a3e02b */
[----:B------:R-:W-:Y:S01]  /*2090*/  IMAD.MOV.U32 R6, RZ, RZ, R10 ;  /* 0x000000ffff067224 */ /* 0x000fe200078e000a */
[----:B------:R-:W-:Y:S01]  /*20a0*/  PLOP3.LUT P0, PT, PT, PT, PT, 0x8, 0x80 ;  /* 0x000000000080781c */ /* 0x000fe20003f0e170 */
[----:B------:R-:W-:Y:S01]  /*20b0*/  IMAD.MOV.U32 R7, RZ, RZ, R11 ;  /* 0x000000ffff077224 */ /* 0x000fe200078e000b */
[----:B------:R-:W-:-:S11]  /*20c0*/  IADD3.X R41, PT, PT, R9, R5, R21, P1, P2 ;  /* 0x0000000509297210 */ /* 0x000fd60000fe4415 */
.L_x_309:
[----:B------:R-:W-:Y:S05]  /*20d0*/  BSYNC.RECONVERGENT B2 ;  /* 0x0000000000027941 */ /* 0x000fea0003800200 */
.L_x_308:
[----:B------:R-:W-:-:S13]  /*20e0*/  ISETP.LT.OR P0, PT, R45, R0, P0 ;  /* 0x000000002d00720c */ /* 0x000fda0000701670 */
[----:B------:R-:W-:Y:S05]  /*20f0*/  @!P0 BRA `(.L_x_301) ;  /* 0x0000000000248947 */ /* 0x000fea0003800000 */
[----:B------:R-:W-:Y:S01]  /*2100*/  IMAD.WIDE.U32 R2, R38, 0x8, R2 ;  /* 0x0000000826027825 */ /* 0x000fe200078e0002 */
[----:B------:R-:W2:Y:S04]  /*2110*/  LDG.E.64.CONSTANT R4, desc[UR6][R6.64+-0x1000] ;  /* 0xfff0000606047981 */ /* 0x000ea8000c1e9b00 */
[----:B------:R-:W3:Y:S04]  /*2120*/  LDG.E.64.CONSTANT R8, desc[UR6][R6.64] ;  /* 0x0000000606087981 */ /* 0x000ee8000c1e9b00 */
[----:B------:R-:W2:Y:S04]  /*2130*/  LDG.E.64.CONSTANT R2, desc[UR6][R2.64] ;  /* 0x0000000602027981 */ /* 0x000ea8000c1e9b00 */
[----:B------:R-:W3:Y:S01]  /*2140*/  LDG.E.64.CONSTANT R10, desc[UR6][R6.64+0x1000] ;  /* 0x00100006060a7981 */ /* 0x000ee2000c1e9b00 */
[----:B--2---:R-:W-:-:S04]  /*2150*/  IADD3 R43, P0, P1, R4, R2, R43 ;  /* 0x00000002042b7210 */ /* 0x004fc8000791e02b */
[----:B---3--:R-:W-:Y:S02]  /*2160*/  IADD3 R43, P2, P3, R10, R8, R43 ;  /* 0x000000080a2b7210 */ /* 0x008fe40007b5e02b */
[----:B------:R-:W-:-:S04]  /*2170*/  IADD3.X R41, PT, PT, R5, R3, R41, P0, P1 ;  /* 0x0000000305297210 */ /* 0x000fc800007e2429 */
[----:B------:R-:W-:-:S07]  /*2180*/  IADD3.X R41, PT, PT, R11, R9, R41, P2, P3 ;  /* 0x000000090b297210 */ /* 0x000fce00017e6429 */
.L_x_301:
[----:B------:R-:W-:Y:S05]  /*2190*/  BSYNC.RECONVERGENT B1 ;  /* 0x0000000000017941 */ /* 0x000fea0003800200 */
.L_x_299:
[----:B------:R-:W0:Y:S01]  /*21a0*/  S2R R6, SR_LANEID ;  /* 0x0000000000067919 */ /* 0x000e220000000000 */
[----:B------:R-:W1:Y:S04]  /*21b0*/  SHFL.DOWN PT, R0, R43, 0x1, 0x1f ;  /* 0x08201f002b007f89 */ /* 0x000e6800000e0000 */
[----:B------:R-:W2:Y:S01]  /*21c0*/  SHFL.DOWN PT, R2, R41, 0x1, 0x1f ;  /* 0x08201f0029027f89 */ /* 0x000ea200000e0000 */
[C---:B0-----:R-:W-:Y:S02]  /*21d0*/  ISETP.GT.AND P0, PT, R6.reuse, 0x1e, PT ;  /* 0x0000001e0600780c */ /* 0x041fe40003f04270 */
[----:B------:R-:W-:Y:S02]  /*21e0*/  ISETP.GT.AND P1, PT, R6, 0x1d, PT ;  /* 0x0000001d0600780c */ /* 0x000fe40003f24270 */
[----:B-1----:R-:W-:-:S02]  /*21f0*/  SEL R0, R0, RZ, !P0 ;  /* 0x000000ff00007207 */ /* 0x002fc40004000000 */
[----:B--2---:R-:W-:Y:S02]  /*2200*/  SEL R2, R2, RZ, !P0 ;  /* 0x000000ff02027207 */ /* 0x004fe40004000000 */
[----:B------:R-:W-:Y:S02]  /*2210*/  IADD3 R7, P0, PT, R43, R0, RZ ;  /* 0x000000002b077210 */ /* 0x000fe40007f1e0ff */
[----:B------:R-:W-:-:S03]  /*2220*/  ISETP.NE.AND P2, PT, R6, RZ, PT ;  /* 0x000000ff0600720c */ /* 0x000fc60003f45270 */
[----:B------:R-:W-:Y:S01]  /*2230*/  IMAD.X R9, R41, 0x1, R2, P0 ;  /* 0x0000000129097824 */ /* 0x000fe200000e0602 */
[----:B------:R-:W0:Y:S04]  /*2240*/  SHFL.DOWN PT, R0, R7, 0x2, 0x1f ;  /* 0x08401f0007007f89 */ /* 0x000e2800000e0000 */
[----:B------:R-:W1:Y:S05]  /*2250*/  SHFL.DOWN PT, R2, R9, 0x2, 0x1f ;  /* 0x08401f0009027f89 */ /* 0x000e6a00000e0000 */
[----:B------:R-:W2:Y:S01]  /*2260*/  @!P2 S2R R11, SR_CgaCtaId ;  /* 0x00000000000ba919 */ /* 0x000ea20000008800 */
        /* <DEDUP_REMOVED lines=12> */
[----:B------:R-:W-:-:S05]  /*2330*/  IMAD.X R9, R2, 0x1, R5, P0 ;  /* 0x0000000102097824 */ /* 0x000fca00000e0605 */
[----:B------:R-:W1:Y:S01]  /*2340*/  SHFL.DOWN PT, R2, R9, 0x8, 0x1f ;  /* 0x09001f0009027f89 */ /* 0x000e6200000e0000 */
[----:B0-----:R-:W-:-:S04]  /*2350*/  SEL R0, R0, RZ, !P1 ;  /* 0x000000ff00007207 */ /* 0x001fc80004800000 */
[----:B------:R-:W-:Y:S02]  /*2360*/  IADD3 R5, P0, PT, R0, R7, RZ ;  /* 0x0000000700057210 */ /* 0x000fe40007f1e0ff */
[----:B-1----:R-:W-:-:S03]  /*2370*/  SEL R2, R2, RZ, !P1 ;  /* 0x000000ff02027207 */ /* 0x002fc60004800000 */
[----:B------:R-:W0:Y:S01]  /*2380*/  SHFL.DOWN PT, R0, R5, 0x10, 0x1f ;  /* 0x0a001f0005007f89 */ /* 0x000e2200000e0000 */
[----:B------:R-:W-:Y:S02]  /*2390*/  ISETP.GT.AND P1, PT, R6, 0xf, PT ;  /* 0x0000000f0600780c */ /* 0x000fe40003f24270 */
[----:B------:R-:W-:Y:S01]  /*23a0*/  @!P2 SHF.R.U32.HI R6, RZ, 0x2, R39 ;  /* 0x00000002ff06a819 */ /* 0x000fe20000011627 */
[----:B------:R-:W-:Y:S01]  /*23b0*/  IMAD.X R4, R2, 0x1, R9, P0 ;  /* 0x0000000102047824 */ /* 0x000fe200000e0609 */
[----:B------:R-:W-:Y:S02]  /*23c0*/  @!P2 MOV R2, 0x400 ;  /* 0x000004000002a802 */ /* 0x000fe40000000f00 */
[----:B------:R-:W-:Y:S02]  /*23d0*/  @!P2 LOP3.LUT R6, R6, 0xf8, RZ, 0xc0, !PT ;  /* 0x000000f80606a812 */ /* 0x000fe400078ec0ff */
[----:B------:R-:W1:Y:S01]  /*23e0*/  SHFL.DOWN PT, R3, R4, 0x10, 0x1f ;  /* 0x0a001f0004037f89 */ /* 0x000e6200000e0000 */
[----:B--2---:R-:W-:-:S05]  /*23f0*/  @!P2 LEA R11, R11, R2, 0x18 ;  /* 0x000000020b0ba211 */ /* 0x004fca00078ec0ff */
[----:B------:R-:W-:Y:S01]  /*2400*/  @!P2 IMAD.IADD R11, R6, 0x1, R11 ;  /* 0x00000001060ba824 */ /* 0x000fe200078e020b */
[----:B0-----:R-:W-:-:S04]  /*2410*/  SEL R0, R0, RZ, !P1 ;  /* 0x000000ff00007207 */ /* 0x001fc80004800000 */
[----:B------:R-:W-:Y:S02]  /*2420*/  IADD3 R2, P0, PT, R0, R5, RZ ;  /* 0x0000000500027210 */ /* 0x000fe40007f1e0ff */
[----:B-1----:R-:W-:-:S05]  /*2430*/  SEL R3, R3, RZ, !P1 ;  /* 0x000000ff03037207 */ /* 0x002fca0004800000 */
[----:B------:R-:W-:Y:S01]  /*2440*/  IMAD.X R3, R3, 0x1, R4, P0 ;  /* 0x0000000103037824 */ /* 0x000fe200000e0604 */
[----:B------:R-:W-:-:S04]  /*2450*/  ISETP.NE.AND P0, PT, R39, RZ, PT ;  /* 0x000000ff2700720c */ /* 0x000fc80003f05270 */
[----:B------:R0:W-:Y:S01]  /*2460*/  @!P2 STS.64 [R11+0x10], R2 ;  /* 0x000010020b00a388 */ /* 0x0001e20000000a00 */
[----:B------:R-:W-:Y:S08]  /*2470*/  BAR.SYNC.DEFER_BLOCKING 0x0 ;  /* 0x0000000000007b1d */ /* 0x000ff00000010000 */
[----:B------:R-:W-:Y:S05]  /*2480*/  @P0 BRA `(.L_x_297) ;  /* 0x00000000006c0947 */ /* 0x000fea0003800000 */
[----:B------:R-:W1:Y:S01]  /*2490*/  S2UR UR5, SR_CgaCtaId ;  /* 0x00000000000579c3 */ /* 0x000e620000008800 */
[----:B------:R-:W-:Y:S02]  /*24a0*/  UMOV UR4, 0x400 ;  /* 0x0000040000047882 */ /* 0x000fe40000000000 */
[----:B-1----:R-:W-:-:S09]  /*24b0*/  ULEA UR4, UR5, UR4, 0x18 ;  /* 0x0000000405047291 */ /* 0x002fd2000f8ec0ff */
[----:B------:R-:W-:Y:S04]  /*24c0*/  LDS.64 R32, [UR4+0x18] ;  /* 0x00001804ff207984 */ /* 0x000fe80008000a00 */
[----:B------:R-:W1:Y:S04]  /*24d0*/  LDS.128 R28, [UR4+0x20] ;  /* 0x00002004ff1c7984 */ /* 0x000e680008000c00 */
[----:B------:R-:W2:Y:S04]  /*24e0*/  LDS.128 R24, [UR4+0x30] ;  /* 0x00003004ff187984 */ /* 0x000ea80008000c00 */
[----:B------:R-:W3:Y:S04]  /*24f0*/  LDS.128 R20, [UR4+0x40] ;  /* 0x00004004ff147984 */ /* 0x000ee80008000c00 */
[----:B------:R-:W4:Y:S04]  /*2500*/  LDS.128 R16, [UR4+0x50] ;  /* 0x00005004ff107984 */ /* 0x000f280008000c00 */
[----:B------:R-:W5:Y:S04]  /*2510*/  LDS.128 R12, [UR4+0x60] ;  /* 0x00006004ff0c7984 */ /* 0x000f680008000c00 */
[----:B0-----:R-:W0:Y:S04]  /*2520*/  LDS.128 R8, [UR4+0x70] ;  /* 0x00007004ff087984 */ /* 0x001e280008000c00 */
[----:B------:R-:W0:Y:S01]  /*2530*/  LDS.128 R4, [UR4+0x80] ;  /* 0x00008004ff047984 */ /* 0x000e220008000c00 */
[----:B-1----:R-:W-:-:S04]  /*2540*/  IADD3 R35, P1, P2, R28, R32, R2 ;  /* 0x000000201c237210 */ /* 0x002fc80007a3e002 */
[----:B--2---:R-:W-:Y:S02]  /*2550*/  IADD3 R35, P3, P4, R24, R35, R30 ;  /* 0x0000002318237210 */ /* 0x004fe40007c7e01e */
[----:B------:R-:W-:Y:S02]  /*2560*/  IADD3.X R29, PT, PT, R29, R33, R3, P1, P2 ;  /* 0x000000211d1d7210 */ /* 0x000fe40000fe4403 */
[----:B---3--:R-:W-:Y:S02]  /*2570*/  IADD3 R3, P1, P2, R20, R35, R26 ;  /* 0x0000002314037210 */ /* 0x008fe40007a3e01a */
[----:B------:R-:W-:Y:S02]  /*2580*/  IADD3.X R25, PT, PT, R25, R29, R31, P3, P4 ;  /* 0x0000001d19197210 */ /* 0x000fe40001fe841f */
[----:B----4-:R-:W-:Y:S02]  /*2590*/  IADD3 R3, P3, P4, R16, R3, R22 ;  /* 0x0000000310037210 */ /* 0x010fe40007c7e016 */
[----:B------:R-:W-:-:S02]  /*25a0*/  IADD3.X R21, PT, PT, R21, R25, R27, P1, P2 ;  /* 0x0000001915157210 */ /* 0x000fc40000fe441b */
[----:B-----5:R-:W-:Y:S02]  /*25b0*/  IADD3 R3, P1, P2, R12, R3, R18 ;  /* 0x000000030c037210 */ /* 0x020fe40007a3e012 */
[----:B------:R-:W-:Y:S02]  /*25c0*/  IADD3.X R17, PT, PT, R17, R21, R23, P3, P4 ;  /* 0x0000001511117210 */ /* 0x000fe40001fe8417 */
[----:B0-----:R-:W-:Y:S02]  /*25d0*/  IADD3 R3, P3, P4, R8, R3, R14 ;  /* 0x0000000308037210 */ /* 0x001fe40007c7e00e */
[----:B------:R-:W-:Y:S02]  /*25e0*/  IADD3.X R13, PT, PT, R13, R17, R19, P1, P2 ;  /* 0x000000110d0d7210 */ /* 0x000fe40000fe4413 */
[----:B------:R-:W-:Y:S02]  /*25f0*/  IADD3 R3, P1, P2, R4, R3, R10 ;  /* 0x0000000304037210 */ /* 0x000fe40007a3e00a */
[----:B------:R-:W-:-:S02]  /*2600*/  IADD3.X R9, PT, PT, R9, R13, R15, P3, P4 ;  /* 0x0000000d09097210 */ /* 0x000fc40001fe840f */
[----:B------:R-:W-:Y:S02]  /*2610*/  IADD3 R2, P3, PT, R3, R6, RZ ;  /* 0x0000000603027210 */ /* 0x000fe40007f7e0ff */
[----:B------:R-:W-:-:S05]  /*2620*/  IADD3.X R3, PT, PT, R5, R9, R11, P1, P2 ;  /* 0x0000000905037210 */ /* 0x000fca0000fe440b */
[----:B------:R-:W-:-:S07]  /*2630*/  IMAD.X R3, R3, 0x1, R7, P3 ;  /* 0x0000000103037824 */ /* 0x000fce00018e0607 */
.L_x_297:
[----:B------:R-:W-:Y:S05]  /*2640*/  BSYNC.RECONVERGENT B0 ;  /* 0x0000000000007941 */ /* 0x000fea0003800200 */
.L_x_282:
[----:B------:R-:W-:Y:S05]  /*2650*/  @P0 EXIT ;  /* 0x000000000000094d */ /* 0x000fea0003800000 */
[----:B------:R-:W0:Y:S01]  /*2660*/  LDCU.64 UR4, c[0x0][0x398] ;  /* 0x00007300ff0477ac */ /* 0x000e220008000a00 */
[----:B------:R-:W3:Y:S01]  /*2670*/  LDC.64 R4, c[0x0][0x388] ;  /* 0x0000e200ff047b82 */ /* 0x000ee20000000a00 */
[----:B012---:R-:W-:-:S04]  /*2680*/  IADD3 R2, P0, PT, R2, UR4, RZ ;  /* 0x0000000402027c10 */ /* 0x007fc8000ff1e0ff */
[----:B------:R-:W-:-:S05]  /*2690*/  IADD3.X R3, PT, PT, R3, UR5, RZ, P0, !PT ;  /* 0x0000000503037c10 */ /* 0x000fca00087fe4ff */
[----:B---3--:R-:W-:Y:S01]  /*26a0*/  STG.E.64 desc[UR6][R4.64], R2 ;  /* 0x0000000204007986 */ /* 0x008fe2000c101b06 */
[----:B------:R-:W-:Y:S05]  /*26b0*/  EXIT ;  /* 0x000000000000794d */ /* 0x000fea0003800000 */
.L_x_310:
        /* <DEDUP_REMOVED lines=12> */
.L_x_469:


//--------------------- .text._ZN3cub18CUB_300001_SM_10006detail6reduce18DeviceReduceKernelINS2_10policy_hubIlyN4cuda3std3__44plusIlEEE10Policy1000EN6thrust24THRUST_300001_SM_1000_NS18transform_iteratorINSD_6detail14equal_to_valueIcEENSF_15normal_iteratorINSD_10device_ptrIcEEEEllEEyS9_lNS7_10__identityEEEvT0_PT3_T1_NS0_13GridEvenShareISR_EET2_T4_ --------------------------
	.section	.text._ZN3cub18CUB_300001_SM_10006detail6reduce18DeviceReduceKernelINS2_10policy_hubIlyN4cuda3std3__44plusIlEEE10Policy1000EN6thrust24THRUST_300001_SM_1000_NS18transform_iteratorINSD_6detail14equal_to_valueIcEENSF_15normal_iteratorINSD_10device_ptrIcEEEEllEEyS9_lNS7_10__identityEEEvT0_PT3_T1_NS0_13GridEvenShareISR_EET2_T4_,"ax",@progbits
	.align	128
        .global         _ZN3cub18CUB_300001_SM_10006detail6reduce18DeviceReduceKernelINS2_10policy_hubIlyN4cuda3std3__44plusIlEEE10Policy1000EN6thrust24THRUST_300001_SM_1000_NS18transform_iteratorINSD_6detail14equal_to_valueIcEENSF_15normal_iteratorINSD_10device_ptrIcEEEEllEEyS9_lNS7_10__identityEEEvT0_PT3_T1_NS0_13GridEvenShareISR_EET2_T4_
        .type           _ZN3cub18CUB_300001_SM_10006detail6reduce18DeviceReduceKernelINS2_10policy_hubIlyN4cuda3std3__44plusIlEEE10Policy1000EN6thrust24THRUST_300001_SM_1000_NS18transform_iteratorINSD_6detail14equal_to_valueIcEENSF_15normal_iteratorINSD_10device_ptrIcEEEEllEEyS9_lNS7_10__identityEEEvT0_PT3_T1_NS0_13GridEvenShareISR_EET2_T4_,@function
        .size           _ZN3cub18CUB_300001_SM_10006detail6reduce18DeviceReduceKernelINS2_10policy_hubIlyN4cuda3std3__44plusIlEEE10Policy1000EN6thrust24THRUST_300001_SM_1000_NS18transform_iteratorINSD_6detail14equal_to_valueIcEENSF_15normal_iteratorINSD_10device_ptrIcEEEEllEEyS9_lNS7_10__identityEEEvT0_PT3_T1_NS0_13GridEvenShareISR_EET2_T4_,(.L_x_470 - _ZN3cub18CUB_300001_SM_10006detail6reduce18DeviceReduceKernelINS2_10policy_hubIlyN4cuda3std3__44plusIlEEE10Policy1000EN6thrust24THRUST_300001_SM_1000_NS18transform_iteratorINSD_6detail14equal_to_valueIcEENSF_15normal_iteratorINSD_10device_ptrIcEEEEllEEyS9_lNS7_10__identityEEEvT0_PT3_T1_NS0_13GridEvenShareISR_EET2_T4_)
        .other          _ZN3cub18CUB_300001_SM_10006detail6reduce18DeviceReduceKernelINS2_10policy_hubIlyN4cuda3std3__44plusIlEEE10Policy1000EN6thrust24THRUST_300001_SM_1000_NS18transform_iteratorINSD_6detail14equal_to_valueIcEENSF_15normal_iteratorINSD_10device_ptrIcEEEEllEEyS9_lNS7_10__identityEEEvT0_PT3_T1_NS0_13GridEvenShareISR_EET2_T4_,@"STO_CUDA_ENTRY STV_DEFAULT"
_ZN3cub18CUB_300001_SM_10006detail6reduce18DeviceReduceKernelINS2_10policy_hubIlyN4cuda3std3__44plusIlEEE10Policy1000EN6thrust24THRUST_300001_SM_1000_NS18transform_iteratorINSD_6detail14equal_to_valueIcEENSF_15normal_iteratorINSD_10device_ptrIcEEEEllEEyS9_lNS7_10__identityEEEvT0_PT3_T1_NS0_13GridEvenShareISR_EET2_T4_:
.text._ZN3cub18CUB_300001_SM_10006detail6reduce18DeviceReduceKernelINS2_10policy_hubIlyN4cuda3std3__44plusIlEEE10Policy1000EN6thrust24THRUST_300001_SM_1000_NS18transform_iteratorINSD_6detail14equal_to_valueIcEENSF_15normal_iteratorINSD_10device_ptrIcEEEEllEEyS9_lNS7_10__identityEEEvT0_PT3_T1_NS0_13GridEvenShareISR_EET2_T4_:
[----:B------:R-:W-:Y:S01]  /*0000*/  LDC R1, c[0x0][0x37c] ;  /* 0x0000df00ff017b82 */ /* 0x000fe20000000800 */
[----:B------:R-:W0:Y:S01]  /*0010*/  S2R R0, SR_CTAID.X ;  /* 0x0000000000007919 */ /* 0x000e220000002500 */
[----:B------:R-:W1:Y:S06]  /*0020*/  LDCU.64 UR6, c[0x0][0x3c0] ;  /* 0x00007800ff0677ac */ /* 0x000e6c0008000a00 */
[----:B------:R-:W2:Y:S01]  /*0030*/  LDC R4, c[0x0][0x388] ;  /* 0x0000e200ff047b82 */ /* 0x000ea20000000800 */
[----:B------:R-:W-:Y:S01]  /*0040*/  BSSY.RECONVERGENT B0, `(.L_x_311) ;  /* 0x0000311000007945 */ /* 0x000fe20003800200 */
[----:B------:R-:W3:Y:S01]  /*0050*/  LDCU UR5, c[0x0][0x3c8] ;  /* 0x00007900ff0577ac */ /* 0x000ee20008000800 */
[----:B------:R-:W4:Y:S01]  /*0060*/  LDCU.64 UR8, c[0x0][0x358] ;  /* 0x00006b00ff0877ac */ /* 0x000f220008000a00 */
[----:B-1----:R-:W-:-:S02]  /*0070*/  IMAD.U32 R2, RZ, RZ, UR6 ;  /* 0x00000006ff027e24 */ /* 0x002fc4000f8e00ff */
[----:B------:R-:W-:Y:S01]  /*0080*/  IMAD.U32 R3, RZ, RZ, UR7 ;  /* 0x00000007ff037e24 */ /* 0x000fe2000f8e00ff */
[----:B---3--:R-:W-:-:S04]  /*0090*/  UIMAD UR4, UR5, 0xe00, URZ ;  /* 0x00000e00050478a4 */ /* 0x008fc8000f8e02ff */
[----:B------:R-:W-:Y:S01]  /*00a0*/  USHF.R.S32.HI UR10, URZ, 0x1f, UR4 ;  /* 0x0000001fff0a7899 */ /* 0x000fe20008011404 */
[----:B0-----:R-:W-:-:S05]  /*00b0*/  IMAD R5, R0, 0xe00, RZ ;  /* 0x00000e0000057824 */ /* 0x001fca00078e02ff */
[----:B------:R-:W-:-:S04]  /*00c0*/  IADD3 R12, P1, PT, -R5, R2, RZ ;  /* 0x00000002050c7210 */ /* 0x000fc80007f3e1ff */
[----:B------:R-:W-:Y:S02]  /*00d0*/  ISETP.GT.U32.AND P0, PT, R12, 0xdff, PT ;  /* 0x00000dff0c00780c */ /* 0x000fe40003f04070 */
[----:B------:R-:W-:-:S04]  /*00e0*/  IADD3.X R16, PT, PT, R3, -0x1, RZ, P1, !PT ;  /* 0xffffffff03107810 */ /* 0x000fc80000ffe4ff */
[----:B------:R-:W-:-:S13]  /*00f0*/  ISETP.GT.U32.AND.EX P0, PT, R16, RZ, PT, P0 ;  /* 0x000000ff1000720c */ /* 0x000fda0003f04100 */
[----:B--2-4-:R-:W-:Y:S05]  /*0100*/  @P0 BRA `(.L_x_312) ;  /* 0x0000001800600947 */ /* 0x014fea0003800000 */
[----:B------:R-:W0:Y:S01]  /*0110*/  S2R R6, SR_TID.X ;  /* 0x0000000000067919 */ /* 0x000e220000002100 */
[----:B------:R-:W-:Y:S01]  /*0120*/  IMAD.IADD R28, R2, 0x1, -R5 ;  /* 0x00000001021c7824 */ /* 0x000fe200078e0a05 */
[----:B------:R-:W-:Y:S01]  /*0130*/  BSSY.RECONVERGENT B1, `(.L_x_313) ;  /* 0x0000010000017945 */ /* 0x000fe20003800200 */
[----:B------:R-:W-:Y:S02]  /*0140*/  IMAD.MOV.U32 R9, RZ, RZ, RZ ;  /* 0x000000ffff097224 */ /* 0x000fe400078e00ff */
[----:B------:R-:W-:Y:S01]  /*0150*/  IMAD.MOV.U32 R7, RZ, RZ, RZ ;  /* 0x000000ffff077224 */ /* 0x000fe200078e00ff */
[----:B0-----:R-:W-:Y:S01]  /*0160*/  ISETP.GE.AND P0, PT, R6, R28, PT ;  /* 0x0000001c0600720c */ /* 0x001fe20003f06270 */
[----:B------:R-:W-:-:S12]  /*0170*/  IMAD.MOV.U32 R8, RZ, RZ, R6 ;  /* 0x000000ffff087224 */ /* 0x000fd800078e0006 */
[----:B------:R-:W-:Y:S05]  /*0180*/  @P0 BRA `(.L_x_314) ;  /* 0x0000000000280947 */ /* 0x000fea0003800000 */
[----:B------:R-:W0:Y:S01]  /*0190*/  LDCU.64 UR4, c[0x0][0x380] ;  /* 0x00007000ff0477ac */ /* 0x000e220008000a00 */
[----:B------:R-:W-:-:S05]  /*01a0*/  IMAD.IADD R10, R5, 0x1, R6 ;  /* 0x00000001050a7824 */ /* 0x000fca00078e0206 */
[----:B0-----:R-:W-:-:S05]  /*01b0*/  IADD3 R10, P0, PT, R10, UR4, RZ ;  /* 0x000000040a0a7c10 */ /* 0x001fca000ff1e0ff */
[----:B------:R-:W-:-:S05]  /*01c0*/  IMAD.X R11, RZ, RZ, UR5, P0 ;  /* 0x00000005ff0b7e24 */ /* 0x000fca00080e06ff */
[----:B------:R-:W2:Y:S01]  /*01d0*/  LDG.E.U8 R10, desc[UR8][R10.64] ;  /* 0x000000080a0a7981 */ /* 0x000ea2000c1e1100 */
[----:B------:R-:W-:Y:S01]  /*01e0*/  LOP3.LUT R3, R4, 0xff, RZ, 0xc0, !PT ;  /* 0x000000ff04037812 */ /* 0x000fe200078ec0ff */
[----:B------:R-:W-:Y:S02]  /*01f0*/  VIADD R8, R6, 0x200 ;  /* 0x0000020006087836 */ /* 0x000fe40000000000 */
[----:B------:R-:W-:Y:S01]  /*0200*/  IMAD.MOV.U32 R7, RZ, RZ, RZ ;  /* 0x000000ffff077224 */ /* 0x000fe200078e00ff */
[----:B--2---:R-:W-:-:S04]  /*0210*/  ISETP.NE.AND P0, PT, R10, R3, PT ;  /* 0x000000030a00720c */ /* 0x004fc80003f05270 */
[----:B------:R-:W-:-:S09]  /*0220*/  SEL R9, RZ, 0x1, P0 ;  /* 0x00000001ff097807 */ /* 0x000fd20000000000 */
.L_x_314:
[----:B------:R-:W-:Y:S05]  /*0230*/  BSYNC.RECONVERGENT B1 ;  /* 0x0000000000017941 */ /* 0x000fea0003800200 */
.L_x_313:
[----:B------:R-:W-:Y:S01]  /*0240*/  ISETP.GE.AND P0, PT, R8, R28, PT ;  /* 0x0000001c0800720c */ /* 0x000fe20003f06270 */
[----:B------:R-:W-:-:S12]  /*0250*/  BSSY.RECONVERGENT B1, `(.L_x_315) ;  /* 0x00000b4000017945 */ /* 0x000fd80003800200 */
[----:B------:R-:W-:Y:S05]  /*0260*/  @P0 BRA `(.L_x_316) ;  /* 0x0000000800c80947 */ /* 0x000fea0003800000 */
[----:B------:R-:W-:Y:S01]  /*0270*/  LOP3.LUT R3, RZ, R8, RZ, 0x33, !PT ;  /* 0x00000008ff037212 */ /* 0x000fe200078e33ff */
[----:B------:R-:W-:Y:S03]  /*0280*/  BSSY.RECONVERGENT B2, `(.L_x_317) ;  /* 0x0000055000027945 */ /* 0x000fe60003800200 */
[----:B------:R-:W-:-:S04]  /*0290*/  IADD3 R3, PT, PT, -R5, R2, R3 ;  /* 0x0000000205037210 */ /* 0x000fc80007ffe103 */
[C---:B------:R-:W-:Y:S02]  /*02a0*/  ISETP.GE.U32.AND P1, PT, R3.reuse, 0x1e00, PT ;  /* 0x00001e000300780c */ /* 0x040fe40003f26070 */
[----:B------:R-:W-:-:S04]  /*02b0*/  LEA.HI R10, R3, 0x1, RZ, 0x17 ;  /* 0x00000001030a7811 */ /* 0x000fc800078fb8ff */
[----:B------:R-:W-:-:S04]  /*02c0*/  LOP3.LUT R18, R10, 0xf, RZ, 0xc0, !PT ;  /* 0x0000000f0a127812 */ /* 0x000fc800078ec0ff */
[----:B------:R-:W-:-:S03]  /*02d0*/  ISETP.NE.AND P0, PT, R18, RZ, PT ;  /* 0x000000ff1200720c */ /* 0x000fc60003f05270 */
[----:B------:R-:W-:Y:S10]  /*02e0*/  @!P1 BRA `(.L_x_318) ;  /* 0x0000000400389947 */ /* 0x000ff40003800000 */
[----:B------:R-:W0:Y:S01]  /*02f0*/  LDCU.64 UR4, c[0x0][0x380] ;  /* 0x00007000ff0477ac */ /* 0x000e220008000a00 */
[----:B------:R-:W-:-:S05]  /*0300*/  LOP3.LUT R11, R10, 0xfffff0, RZ, 0xc0, !PT ;  /* 0x00fffff00a0b7812 */ /* 0x000fca00078ec0ff */
[----:B------:R-:W-:Y:S01]  /*0310*/  IMAD.MOV R11, RZ, RZ, -R11 ;  /* 0x000000ffff0b7224 */ /* 0x000fe200078e0a0b */
[----:B0-----:R-:W-:-:S04]  /*0320*/  IADD3 R2, P1, P2, R5, UR4, R8 ;  /* 0x0000000405027c10 */ /* 0x001fc8000fa3e008 */
[----:B------:R-:W-:Y:S02]  /*0330*/  IADD3 R2, P3, PT, R2, 0x1000, RZ ;  /* 0x0000100002027810 */ /* 0x000fe40007f7e0ff */
[----:B------:R-:W-:-:S05]  /*0340*/  IADD3.X R3, PT, PT, RZ, UR5, RZ, P1, P2 ;  /* 0x00000005ff037c10 */ /* 0x000fca0008fe44ff */
[----:B------:R-:W-:-:S07]  /*0350*/  IMAD.X R3, RZ, RZ, R3, P3 ;  /* 0x000000ffff037224 */ /* 0x000fce00018e0603 */
.L_x_319:
[----:B------:R-:W2:Y:S04]  /*0360*/  LDG.E.U8 R19, desc[UR8][R2.64+-0x1000] ;  /* 0xfff0000802137981 */ /* 0x000ea8000c1e1100 */
[----:B------:R-:W3:Y:S04]  /*0370*/  LDG.E.U8 R21, desc[UR8][R2.64+-0xe00] ;  /* 0xfff2000802157981 */ /* 0x000ee8000c1e1100 */
[----:B------:R-:W4:Y:S04]  /*0380*/  LDG.E.U8 R23, desc[UR8][R2.64+-0xc00] ;  /* 0xfff4000802177981 */ /* 0x000f28000c1e1100 */
[----:B------:R-:W5:Y:S04]  /*0390*/  LDG.E.U8 R20, desc[UR8][R2.64+-0xa00] ;  /* 0xfff6000802147981 */ /* 0x000f68000c1e1100 */
[----:B------:R-:W5:Y:S04]  /*03a0*/  LDG.E.U8 R12, desc[UR8][R2.64+-0x800] ;  /* 0xfff80008020c7981 */ /* 0x000f68000c1e1100 */
[----:B------:R-:W5:Y:S01]  /*03b0*/  LDG.E.U8 R13, desc[UR8][R2.64+-0x600] ;  /* 0xfffa0008020d7981 */ /* 0x000f62000c1e1100 */
[----:B------:R-:W-:-:S03]  /*03c0*/  LOP3.LUT R14, R4, 0xff, RZ, 0xc0, !PT ;  /* 0x000000ff040e7812 */ /* 0x000fc600078ec0ff */
[----:B------:R-:W5:Y:S04]  /*03d0*/  LDG.E.U8 R15, desc[UR8][R2.64+-0x400] ;  /* 0xfffc0008020f7981 */ /* 0x000f68000c1e1100 */
[----:B------:R-:W5:Y:S04]  /*03e0*/  LDG.E.U8 R17, desc[UR8][R2.64+-0x200] ;  /* 0xfffe000802117981 */ /* 0x000f68000c1e1100 */
[----:B------:R-:W5:Y:S04]  /*03f0*/  LDG.E.U8 R29, desc[UR8][R2.64] ;  /* 0x00000008021d7981 */ /* 0x000f68000c1e1100 */
[----:B------:R-:W5:Y:S04]  /*0400*/  LDG.E.U8 R16, desc[UR8][R2.64+0x200] ;  /* 0x0002000802107981 */ /* 0x000f68000c1e1100 */
[----:B------:R-:W5:Y:S04]  /*0410*/  LDG.E.U8 R27, desc[UR8][R2.64+0x400] ;  /* 0x00040008021b7981 */ /* 0x000f68000c1e1100 */
[----:B------:R-:W5:Y:S01]  /*0420*/  LDG.E.U8 R25, desc[UR8][R2.64+0x600] ;  /* 0x0006000802197981 */ /* 0x000f62000c1e1100 */
[----:B--2---:R-:W-:-:S02]  /*0430*/  ISETP.NE.AND P1, PT, R19, R14, PT ;  /* 0x0000000e1300720c */ /* 0x004fc40003f25270 */
[-C--:B---3--:R-:W-:Y:S02]  /*0440*/  ISETP.NE.AND P2, PT, R21, R14.reuse, PT ;  /* 0x0000000e1500720c */ /* 0x088fe40003f45270 */
[----:B------:R-:W-:Y:S01]  /*0450*/  SEL R19, RZ, 0x1, P1 ;  /* 0x00000001ff137807 */ /* 0x000fe20000800000 */
[----:B------:R-:W2:Y:S01]  /*0460*/  LDG.E.U8 R21, desc[UR8][R2.64+0xa00] ;  /* 0x000a000802157981 */ /* 0x000ea2000c1e1100 */
[----:B------:R-:W-:Y:S02]  /*0470*/  SEL R22, RZ, 0x1, P2 ;  /* 0x00000001ff167807 */ /* 0x000fe40001000000 */
[-C--:B----4-:R-:W-:Y:S02]  /*0480*/  ISETP.NE.AND P1, PT, R23, R14.reuse, PT ;  /* 0x0000000e1700720c */ /* 0x090fe40003f25270 */
[----:B-----5:R-:W-:Y:S01]  /*0490*/  ISETP.NE.AND P2, PT, R20, R14, PT ;  /* 0x0000000e1400720c */ /* 0x020fe20003f45270 */
[----:B------:R-:W3:Y:S01]  /*04a0*/  LDG.E.U8 R23, desc[UR8][R2.64+0x800] ;  /* 0x0008000802177981 */ /* 0x000ee2000c1e1100 */
[----:B------:R-:W-:-:S02]  /*04b0*/  IADD3 R19, P6, P5, R22, R9, R19 ;  /* 0x0000000916137210 */ /* 0x000fc40007dde013 */
[----:B------:R-:W-:Y:S02]  /*04c0*/  SEL R9, RZ, 0x1, P1 ;  /* 0x00000001ff097807 */ /* 0x000fe40000800000 */
[----:B------:R-:W-:-:S04]  /*04d0*/  SEL R20, RZ, 0x1, P2 ;  /* 0x00000001ff147807 */ /* 0x000fc80001000000 */
[----:B------:R-:W-:Y:S02]  /*04e0*/  IADD3 R20, P2, P1, R20, R19, R9 ;  /* 0x0000001314147210 */ /* 0x000fe4000795e009 */
[----:B------:R-:W4:Y:S04]  /*04f0*/  LDG.E.U8 R19, desc[UR8][R2.64+0xe00] ;  /* 0x000e000802137981 */ /* 0x000f28000c1e1100 */
[----:B------:R-:W5:Y:S01]  /*0500*/  LDG.E.U8 R9, desc[UR8][R2.64+0xc00] ;  /* 0x000c000802097981 */ /* 0x000f62000c1e1100 */
[-C--:B------:R-:W-:Y:S02]  /*0510*/  ISETP.NE.AND P3, PT, R12, R14.reuse, PT ;  /* 0x0000000e0c00720c */ /* 0x080fe40003f65270 */
[----:B------:R-:W-:Y:S02]  /*0520*/  ISETP.NE.AND P4, PT, R13, R14, PT ;  /* 0x0000000e0d00720c */ /* 0x000fe40003f85270 */
[----:B------:R-:W-:-:S02]  /*0530*/  SEL R13, RZ, 0x1, P3 ;  /* 0x00000001ff0d7807 */ /* 0x000fc40001800000 */
[----:B------:R-:W-:Y:S02]  /*0540*/  SEL R12, RZ, 0x1, P4 ;  /* 0x00000001ff0c7807 */ /* 0x000fe40002000000 */
[-C--:B------:R-:W-:Y:S02]  /*0550*/  ISETP.NE.AND P3, PT, R15, R14.reuse, PT ;  /* 0x0000000e0f00720c */ /* 0x080fe40003f65270 */
[----:B------:R-:W-:Y:S02]  /*0560*/  ISETP.NE.AND P4, PT, R17, R14, PT ;  /* 0x0000000e1100720c */ /* 0x000fe40003f85270 */
[----:B------:R-:W-:Y:S02]  /*0570*/  IADD3.X R15, PT, PT, RZ, R7, RZ, P6, P5 ;  /* 0x00000007ff0f7210 */ /* 0x000fe400037ea4ff */
[----:B------:R-:W-:Y:S02]  /*0580*/  IADD3 R7, P5, P6, R12, R20, R13 ;  /* 0x000000140c077210 */ /* 0x000fe40007ebe00d */
        /* <DEDUP_REMOVED lines=14> */
[----:B------:R-:W-:Y:S02]  /*0670*/  IADD3.X R15, PT, PT, RZ, R15, RZ, P2, P1 ;  /* 0x0000000fff0f7210 */ /* 0x000fe400017e24ff */
[----:B------:R-:W-:Y:S01]  /*0680*/  IADD3 R13, P2, P1, R13, R7, R12 ;  /* 0x000000070d0d7210 */ /* 0x000fe2000795e00c */
[----:B------:R-:W-:Y:S02]  /*0690*/  VIADD R11, R11, 0x10 ;  /* 0x000000100b0b7836 */ /* 0x000fe40000000000 */
[----:B------:R-:W-:Y:S01]  /*06a0*/  VIADD R8, R8, 0x2000 ;  /* 0x0000200008087836 */ /* 0x000fe20000000000 */
[-C--:B--2---:R-:W-:Y:S02]  /*06b0*/  ISETP.NE.AND P4, PT, R21, R14.reuse, PT ;  /* 0x0000000e1500720c */ /* 0x084fe40003f85270 */
[----:B---3--:R-:W-:-:S04]  /*06c0*/  ISETP.NE.AND P3, PT, R23, R14, PT ;  /* 0x0000000e1700720c */ /* 0x008fc80003f65270 */
[----:B------:R-:W-:Y:S02]  /*06d0*/  SEL R12, RZ, 0x1, P3 ;  /* 0x00000001ff0c7807 */ /* 0x000fe40001800000 */
[----:B------:R-:W-:Y:S02]  /*06e0*/  SEL R7, RZ, 0x1, P4 ;  /* 0x00000001ff077807 */ /* 0x000fe40002000000 */
[-C--:B----4-:R-:W-:Y:S02]  /*06f0*/  ISETP.NE.AND P3, PT, R19, R14.reuse, PT ;  /* 0x0000000e1300720c */ /* 0x090fe40003f65270 */
[----:B-----5:R-:W-:Y:S02]  /*0700*/  ISETP.NE.AND P4, PT, R9, R14, PT ;  /* 0x0000000e0900720c */ /* 0x020fe40003f85270 */
[----:B------:R-:W-:Y:S02]  /*0710*/  SEL R9, RZ, 0x1, P3 ;  /* 0x00000001ff097807 */ /* 0x000fe40001800000 */
[----:B------:R-:W-:-:S02]  /*0720*/  ISETP.NE.AND P3, PT, R11, RZ, PT ;  /* 0x000000ff0b00720c */ /* 0x000fc40003f65270 */
[----:B------:R-:W-:Y:S02]  /*0730*/  IADD3.X R14, PT, PT, RZ, R15, RZ, P5, P6 ;  /* 0x0000000fff0e7210 */ /* 0x000fe40002fec4ff */
[----:B------:R-:W-:Y:S02]  /*0740*/  IADD3 R7, P5, P6, R7, R13, R12 ;  /* 0x0000000d07077210 */ /* 0x000fe40007ebe00c */
[----:B------:R-:W-:Y:S02]  /*0750*/  SEL R12, RZ, 0x1, P4 ;  /* 0x00000001ff0c7807 */ /* 0x000fe40002000000 */
[----:B------:R-:W-:Y:S02]  /*0760*/  IADD3.X R13, PT, PT, RZ, R14, RZ, P2, P1 ;  /* 0x0000000eff0d7210 */ /* 0x000fe400017e24ff */
[----:B------:R-:W-:Y:S02]  /*0770*/  IADD3 R9, P1, P2, R9, R7, R12 ;  /* 0x0000000709097210 */ /* 0x000fe40007a3e00c */
[----:B------:R-:W-:-:S02]  /*0780*/  IADD3 R2, P4, PT, R2, 0x2000, RZ ;  /* 0x0000200002027810 */ /* 0x000fc40007f9e0ff */
[----:B------:R-:W-:-:S03]  /*0790*/  IADD3.X R7, PT, PT, RZ, R13, RZ, P5, P6 ;  /* 0x0000000dff077210 */ /* 0x000fc60002fec4ff */
[----:B------:R-:W-:Y:S01]  /*07a0*/  IMAD.X R3, RZ, RZ, R3, P4 ;  /* 0x000000ffff037224 */ /* 0x000fe200020e0603 */
[----:B------:R-:W-:Y:S01]  /*07b0*/  IADD3.X R7, PT, PT, RZ, R7, RZ, P1, P2 ;  /* 0x00000007ff077210 */ /* 0x000fe20000fe44ff */
[----:B------:R-:W-:Y:S06]  /*07c0*/  @P3 BRA `(.L_x_319) ;  /* 0xfffffff800e43947 */ /* 0x000fec000383ffff */
.L_x_318:
[----:B------:R-:W-:Y:S05]  /*07d0*/  BSYNC.RECONVERGENT B2 ;  /* 0x0000000000027941 */ /* 0x000fea0003800200 */
.L_x_317:
[----:B------:R-:W-:Y:S05]  /*07e0*/  @!P0 BRA `(.L_x_316) ;  /* 0x0000000400688947 */ /* 0x000fea0003800000 */
[----:B------:R-:W-:Y:S01]  /*07f0*/  ISETP.GE.U32.AND P1, PT, R18, 0x8, PT ;  /* 0x000000081200780c */ /* 0x000fe20003f26070 */
[----:B------:R-:W-:Y:S01]  /*0800*/  BSSY.RECONVERGENT B2, `(.L_x_320) ;  /* 0x000002a000027945 */ /* 0x000fe20003800200 */
[----:B------:R-:W-:-:S04]  /*0810*/  LOP3.LUT R19, R10, 0x7, RZ, 0xc0, !PT ;  /* 0x000000070a137812 */ /* 0x000fc800078ec0ff */
[----:B------:R-:W-:-:S07]  /*0820*/  ISETP.NE.AND P0, PT, R19, RZ, PT ;  /* 0x000000ff1300720c */ /* 0x000fce0003f05270 */
[----:B------:R-:W-:Y:S06]  /*0830*/  @!P1 BRA `(.L_x_321) ;  /* 0x0000000000989947 */ /* 0x000fec0003800000 */
[----:B------:R-:W0:Y:S01]  /*0840*/  LDCU.64 UR4, c[0x0][0x380] ;  /* 0x00007000ff0477ac */ /* 0x000e220008000a00 */
[----:B------:R-:W-:Y:S02]  /*0850*/  SHF.R.S32.HI R3, RZ, 0x1f, R8 ;  /* 0x0000001fff037819 */ /* 0x000fe40000011408 */
[----:B0-----:R-:W-:-:S04]  /*0860*/  IADD3 R2, P1, P2, R8, UR4, R5 ;  /* 0x0000000408027c10 */ /* 0x001fc8000fa3e005 */
[----:B------:R-:W-:-:S05]  /*0870*/  IADD3.X R3, PT, PT, R3, UR5, RZ, P1, P2 ;  /* 0x0000000503037c10 */ /* 0x000fca0008fe44ff */
[----:B------:R-:W2:Y:S04]  /*0880*/  LDG.E.U8 R11, desc[UR8][R2.64] ;  /* 0x00000008020b7981 */ /* 0x000ea8000c1e1100 */
[----:B------:R-:W3:Y:S04]  /*0890*/  LDG.E.U8 R12, desc[UR8][R2.64+0x200] ;  /* 0x00020008020c7981 */ /* 0x000ee8000c1e1100 */
[----:B------:R-:W4:Y:S04]  /*08a0*/  LDG.E.U8 R13, desc[UR8][R2.64+0x400] ;  /* 0x00040008020d7981 */ /* 0x000f28000c1e1100 */
[----:B------:R-:W5:Y:S04]  /*08b0*/  LDG.E.U8 R14, desc[UR8][R2.64+0x600] ;  /* 0x00060008020e7981 */ /* 0x000f68000c1e1100 */
[----:B------:R-:W5:Y:S04]  /*08c0*/  LDG.E.U8 R15, desc[UR8][R2.64+0x800] ;  /* 0x00080008020f7981 */ /* 0x000f68000c1e1100 */
[----:B------:R-:W5:Y:S04]  /*08d0*/  LDG.E.U8 R16, desc[UR8][R2.64+0xa00] ;  /* 0x000a000802107981 */ /* 0x000f68000c1e1100 */
[----:B------:R-:W5:Y:S04]  /*08e0*/  LDG.E.U8 R17, desc[UR8][R2.64+0xc00] ;  /* 0x000c000802117981 */ /* 0x000f68000c1e1100 */
[----:B------:R0:W5:Y:S01]  /*08f0*/  LDG.E.U8 R18, desc[UR8][R2.64+0xe00] ;  /* 0x000e000802127981 */ /* 0x000162000c1e1100 */
[----:B------:R-:W-:Y:S01]  /*0900*/  LOP3.LUT R20, R4, 0xff, RZ, 0xc0, !PT ;  /* 0x000000ff04147812 */ /* 0x000fe200078ec0ff */
[----:B------:R-:W-:-:S03]  /*0910*/  VIADD R8, R8, 0x1000 ;  /* 0x0000100008087836 */ /* 0x000fc60000000000 */
[-C--:B--2---:R-:W-:Y:S02]  /*0920*/  ISETP.NE.AND P1, PT, R11, R20.reuse, PT ;  /* 0x000000140b00720c */ /* 0x084fe40003f25270 */
[-C--:B---3--:R-:W-:Y:S02]  /*0930*/  ISETP.NE.AND P2, PT, R12, R20.reuse, PT ;  /* 0x000000140c00720c */ /* 0x088fe40003f45270 */
[----:B------:R-:W-:Y:S02]  /*0940*/  SEL R11, RZ, 0x1, P1 ;  /* 0x00000001ff0b7807 */ /* 0x000fe40000800000 */
[----:B------:R-:W-:Y:S02]  /*0950*/  SEL R12, RZ, 0x1, P2 ;  /* 0x00000001ff0c7807 */ /* 0x000fe40001000000 */
[-C--:B----4-:R-:W-:Y:S02]  /*0960*/  ISETP.NE.AND P1, PT, R13, R20.reuse, PT ;  /* 0x000000140d00720c */ /* 0x090fe40003f25270 */
[----:B-----5:R-:W-:-:S02]  /*0970*/  ISETP.NE.AND P2, PT, R14, R20, PT ;  /* 0x000000140e00720c */ /* 0x020fc40003f45270 */
[----:B------:R-:W-:Y:S02]  /*0980*/  IADD3 R11, P5, P6, R12, R9, R11 ;  /* 0x000000090c0b7210 */ /* 0x000fe40007ebe00b */
[----:B------:R-:W-:Y:S02]  /*0990*/  SEL R12, RZ, 0x1, P1 ;  /* 0x00000001ff0c7807 */ /* 0x000fe40000800000 */
[----:B------:R-:W-:Y:S02]  /*09a0*/  SEL R9, RZ, 0x1, P2 ;  /* 0x00000001ff097807 */ /* 0x000fe40001000000 */
[-C--:B------:R-:W-:Y:S02]  /*09b0*/  ISETP.NE.AND P3, PT, R15, R20.reuse, PT ;  /* 0x000000140f00720c */ /* 0x080fe40003f65270 */
[----:B------:R-:W-:Y:S02]  /*09c0*/  ISETP.NE.AND P4, PT, R16, R20, PT ;  /* 0x000000141000720c */ /* 0x000fe40003f85270 */
[----:B------:R-:W-:-:S02]  /*09d0*/  IADD3 R9, P1, P2, R9, R11, R12 ;  /* 0x0000000b09097210 */ /* 0x000fc40007a3e00c */
[----:B0-----:R-:W-:Y:S02]  /*09e0*/  SEL R2, RZ, 0x1, P3 ;  /* 0x00000001ff027807 */ /* 0x001fe40001800000 */
[----:B------:R-:W-:Y:S02]  /*09f0*/  SEL R3, RZ, 0x1, P4 ;  /* 0x00000001ff037807 */ /* 0x000fe40002000000 */
[-C--:B------:R-:W-:Y:S02]  /*0a00*/  ISETP.NE.AND P4, PT, R17, R20.reuse, PT ;  /* 0x000000141100720c */ /* 0x080fe40003f85270 */
[----:B------:R-:W-:Y:S02]  /*0a10*/  ISETP.NE.AND P3, PT, R18, R20, PT ;  /* 0x000000141200720c */ /* 0x000fe40003f65270 */
[----:B------:R-:W-:Y:S02]  /*0a20*/  IADD3.X R7, PT, PT, RZ, R7, RZ, P5, P6 ;  /* 0x00000007ff077210 */ /* 0x000fe40002fec4ff */
[----:B------:R-:W-:-:S02]  /*0a30*/  IADD3 R3, P5, P6, R3, R9, R2 ;  /* 0x0000000903037210 */ /* 0x000fc40007ebe002 */
[----:B------:R-:W-:Y:S02]  /*0a40*/  SEL R2, RZ, 0x1, P4 ;  /* 0x00000001ff027807 */ /* 0x000fe40002000000 */
[----:B------:R-:W-:Y:S02]  /*0a50*/  SEL R9, RZ, 0x1, P3 ;  /* 0x00000001ff097807 */ /* 0x000fe40001800000 */
[----:B------:R-:W-:Y:S02]  /*0a60*/  IADD3.X R7, PT, PT, RZ, R7, RZ, P1, P2 ;  /* 0x00000007ff077210 */ /* 0x000fe40000fe44ff */
[----:B------:R-:W-:Y:S02]  /*0a70*/  IADD3 R9, P1, P2, R9, R3, R2 ;  /* 0x0000000309097210 */ /* 0x000fe40007a3e002 */
[----:B------:R-:W-:-:S04]  /*0a80*/  IADD3.X R7, PT, PT, RZ, R7, RZ, P5, P6 ;  /* 0x00000007ff077210 */ /* 0x000fc80002fec4ff */
[----:B------:R-:W-:-:S07]  /*0a90*/  IADD3.X R7, PT, PT, RZ, R7, RZ, P1, P2 ;  /* 0x00000007ff077210 */ /* 0x000fce0000fe44ff */
.L_x_321:
[----:B------:R-:W-:Y:S05]  /*0aa0*/  BSYNC.RECONVERGENT B2 ;  /* 0x0000000000027941 */ /* 0x000fea0003800200 */
.L_x_320:
        /* <DEDUP_REMOVED lines=13> */
[----:B------:R-:W5:Y:S01]  /*0b80*/  LDG.E.U8 R17, desc[UR8][R2.64+0x600] ;  /* 0x0006000802117981 */ /* 0x000f62000c1e1100 */
[----:B------:R-:W-:Y:S01]  /*0b90*/  LOP3.LUT R12, R4, 0xff, RZ, 0xc0, !PT ;  /* 0x000000ff040c7812 */ /* 0x000fe200078ec0ff */
[----:B------:R-:W-:-:S03]  /*0ba0*/  VIADD R8, R8, 0x800 ;  /* 0x0000080008087836 */ /* 0x000fc60000000000 */
[-C--:B--2---:R-:W-:Y:S02]  /*0bb0*/  ISETP.NE.AND P1, PT, R11, R12.reuse, PT ;  /* 0x0000000c0b00720c */ /* 0x084fe40003f25270 */
[-C--:B---3--:R-:W-:Y:S02]  /*0bc0*/  ISETP.NE.AND P2, PT, R13, R12.reuse, PT ;  /* 0x0000000c0d00720c */ /* 0x088fe40003f45270 */
[-C--:B----4-:R-:W-:Y:S02]  /*0bd0*/  ISETP.NE.AND P3, PT, R15, R12.reuse, PT ;  /* 0x0000000c0f00720c */ /* 0x090fe40003f65270 */
[----:B------:R-:W-:Y:S02]  /*0be0*/  SEL R11, RZ, 0x1, P2 ;  /* 0x00000001ff0b7807 */ /* 0x000fe40001000000 */
[----:B-----5:R-:W-:Y:S02]  /*0bf0*/  ISETP.NE.AND P4, PT, R17, R12, PT ;  /* 0x0000000c1100720c */ /* 0x020fe40003f85270 */
[----:B------:R-:W-:-:S02]  /*0c00*/  SEL R12, RZ, 0x1, P1 ;  /* 0x00000001ff0c7807 */ /* 0x000fc40000800000 */
[----:B------:R-:W-:Y:S02]  /*0c10*/  SEL R14, RZ, 0x1, P3 ;  /* 0x00000001ff0e7807 */ /* 0x000fe40001800000 */
[----:B------:R-:W-:Y:S02]  /*0c20*/  SEL R13, RZ, 0x1, P4 ;  /* 0x00000001ff0d7807 */ /* 0x000fe40002000000 */
[----:B------:R-:W-:-:S04]  /*0c30*/  IADD3 R9, P1, P2, R11, R9, R12 ;  /* 0x000000090b097210 */ /* 0x000fc80007a3e00c */
[----:B------:R-:W-:Y:S02]  /*0c40*/  IADD3 R9, P3, P4, R13, R9, R14 ;  /* 0x000000090d097210 */ /* 0x000fe40007c7e00e */
[----:B------:R-:W-:-:S04]  /*0c50*/  IADD3.X R7, PT, PT, RZ, R7, RZ, P1, P2 ;  /* 0x00000007ff077210 */ /* 0x000fc80000fe44ff */
[----:B------:R-:W-:-:S07]  /*0c60*/  IADD3.X R7, PT, PT, RZ, R7, RZ, P3, P4 ;  /* 0x00000007ff077210 */ /* 0x000fce0001fe84ff */
.L_x_323:
[----:B------:R-:W-:Y:S05]  /*0c70*/  BSYNC.RECONVERGENT B2 ;  /* 0x0000000000027941 */ /* 0x000fea0003800200 */
.L_x_322:
[----:B------:R-:W-:Y:S05]  /*0c80*/  @!P0 BRA `(.L_x_316) ;  /* 0x0000000000408947 */ /* 0x000fea0003800000 */
[----:B------:R-:W0:Y:S01]  /*0c90*/  LDCU.64 UR4, c[0x0][0x380] ;  /* 0x00007000ff0477ac */ /* 0x000e220008000a00 */
[----:B------:R-:W-:Y:S02]  /*0ca0*/  LOP3.LUT R15, R4, 0xff, RZ, 0xc0, !PT ;  /* 0x000000ff040f7812 */ /* 0x000fe400078ec0ff */
[----:B0-----:R-:W-:Y:S01]  /*0cb0*/  IADD3 R11, P0, PT, R5, UR4, RZ ;  /* 0x00000004050b7c10 */ /* 0x001fe2000ff1e0ff */
[----:B------:R-:W-:-:S04]  /*0cc0*/  IMAD.MOV R5, RZ, RZ, -R10 ;  /* 0x000000ffff057224 */ /* 0x000fc800078e0a0a */
[----:B------:R-:W-:-:S08]  /*0cd0*/  IMAD.X R13, RZ, RZ, UR5, P0 ;  /* 0x00000005ff0d7e24 */ /* 0x000fd000080e06ff */
.L_x_324:
[----:B------:R-:W-:-:S04]  /*0ce0*/  IADD3 R2, P0, PT, R8, R11, RZ ;  /* 0x0000000b08027210 */ /* 0x000fc80007f1e0ff */
[----:B------:R-:W-:-:S05]  /*0cf0*/  LEA.HI.X.SX32 R3, R8, R13, 0x1, P0 ;  /* 0x0000000d08037211 */ /* 0x000fca00000f0eff */
[----:B------:R-:W2:Y:S01]  /*0d00*/  LDG.E.U8 R2, desc[UR8][R2.64] ;  /* 0x0000000802027981 */ /* 0x000ea2000c1e1100 */
[----:B------:R-:W-:Y:S02]  /*0d10*/  VIADD R5, R5, 0x1 ;  /* 0x0000000105057836 */ /* 0x000fe40000000000 */
[----:B------:R-:W-:Y:S01]  /*0d20*/  VIADD R8, R8, 0x200 ;  /* 0x0000020008087836 */ /* 0x000fe20000000000 */
[----:B--2---:R-:W-:-:S04]  /*0d30*/  ISETP.NE.AND P0, PT, R2, R15, PT ;  /* 0x0000000f0200720c */ /* 0x004fc80003f05270 */
[----:B------:R-:W-:Y:S02]  /*0d40*/  SEL R4, RZ, 0x1, P0 ;  /* 0x00000001ff047807 */ /* 0x000fe40000000000 */
[----:B------:R-:W-:Y:S02]  /*0d50*/  ISETP.NE.AND P0, PT, R5, RZ, PT ;  /* 0x000000ff0500720c */ /* 0x000fe40003f05270 */
[----:B------:R-:W-:-:S05]  /*0d60*/  IADD3 R9, P1, PT, R9, R4, RZ ;  /* 0x0000000409097210 */ /* 0x000fca0007f3e0ff */
[----:B------:R-:W-:-:S06]  /*0d70*/  IMAD.X R7, RZ, RZ, R7, P1 ;  /* 0x000000ffff077224 */ /* 0x000fcc00008e0607 */
[----:B------:R-:W-:Y:S05]  /*0d80*/  @P0 BRA `(.L_x_324) ;  /* 0xfffffffc00d40947 */ /* 0x000fea000383ffff */
.L_x_316:
[----:B------:R-:W-:Y:S05]  /*0d90*/  BSYNC.RECONVERGENT B1 ;  /* 0x0000000000017941 */ /* 0x000fea0003800200 */
.L_x_315:
[----:B------:R-:W-:-:S13]  /*0da0*/  ISETP.GE.AND P0, PT, R28, 0x200, PT ;  /* 0x000002001c00780c */ /* 0x000fda0003f06270 */
[----:B------:R-:W-:Y:S05]  /*0db0*/  @!P0 BRA `(.L_x_325) ;  /* 0x00000004002c8947 */ /* 0x000fea0003800000 */
[----:B------:R-:W0:Y:S01]  /*0dc0*/  S2R R11, SR_LANEID ;  /* 0x00000000000b7919 */ /* 0x000e220000000000 */
[----:B------:R-:W1:Y:S04]  /*0dd0*/  SHFL.DOWN PT, R2, R9, 0x1, 0x1f ;  /* 0x08201f0009027f89 */ /* 0x000e6800000e0000 */
        /* <DEDUP_REMOVED lines=27> */
[----:B------:R-:W-:Y:S02]  /*0f90*/  @!P1 MOV R5, 0x400 ;  /* 0x0000040000059802 */ /* 0x000fe40000000f00 */
[----:B-1----:R-:W-:Y:S01]  /*0fa0*/  SEL R3, R3, RZ, !P0 ;  /* 0x000000ff03037207 */ /* 0x002fe20004000000 */
[----:B------:R-:W0:Y:S01]  /*0fb0*/  SHFL.DOWN PT, R2, R7, 0x10, 0x1f ;  /* 0x0a001f0007027f89 */ /* 0x000e2200000e0000 */
[----:B------:R-:W-:-:S03]  /*0fc0*/  ISETP.GT.AND P0, PT, R11, 0xf, PT ;  /* 0x0000000f0b00780c */ /* 0x000fc60003f04270 */
[----:B------:R-:W-:Y:S01]  /*0fd0*/  IMAD.X R10, R3, 0x1, R4, P2 ;  /* 0x00000001030a7824 */ /* 0x000fe200010e0604 */
[----:B------:R-:W-:-:S04]  /*0fe0*/  @!P1 SHF.R.U32.HI R4, RZ, 0x2, R6 ;  /* 0x00000002ff049819 */ /* 0x000fc80000011606 */
[----:B------:R-:W1:Y:S01]  /*0ff0*/  SHFL.DOWN PT, R3, R10, 0x10, 0x1f ;  /* 0x0a001f000a037f89 */ /* 0x000e6200000e0000 */
[----:B------:R-:W-:Y:S02]  /*1000*/  @!P1 LOP3.LUT R4, R4, 0xf8, RZ, 0xc0, !PT ;  /* 0x000000f804049812 */ /* 0x000fe400078ec0ff */
[----:B--2---:R-:W-:-:S05]  /*1010*/  @!P1 LEA R5, R8, R5, 0x18 ;  /* 0x0000000508059211 */ /* 0x004fca00078ec0ff */
[----:B------:R-:W-:Y:S01]  /*1020*/  @!P1 IMAD.IADD R5, R4, 0x1, R5 ;  /* 0x0000000104059824 */ /* 0x000fe200078e0205 */
[----:B0-----:R-:W-:-:S04]  /*1030*/  SEL R2, R2, RZ, !P0 ;  /* 0x000000ff02027207 */ /* 0x001fc80004000000 */
[----:B------:R-:W-:Y:S02]  /*1040*/  IADD3 R2, P2, PT, R2, R7, RZ ;  /* 0x0000000702027210 */ /* 0x000fe40007f5e0ff */
[----:B-1----:R-:W-:Y:S02]  /*1050*/  SEL R3, R3, RZ, !P0 ;  /* 0x000000ff03037207 */ /* 0x002fe40004000000 */
[----:B------:R-:W-:-:S03]  /*1060*/  ISETP.NE.AND P0, PT, R6, RZ, PT ;  /* 0x000000ff0600720c */ /* 0x000fc60003f05270 */
        /* <DEDUP_REMOVED lines=9> */
[----:B--2---:R-:W1:Y:S04]  /*1100*/  LDS.128 R4, [UR4+0x30] ;  /* 0x00003004ff047984 */ /* 0x004e680008000c00 */
[----:B------:R-:W2:Y:S04]  /*1110*/  LDS.128 R20, [UR4+0x40] ;  /* 0x00004004ff147984 */ /* 0x000ea80008000c00 */
[----:B------:R-:W3:Y:S04]  /*1120*/  LDS.128 R16, [UR4+0x50] ;  /* 0x00005004ff107984 */ /* 0x000ee80008000c00 */
[----:B------:R-:W4:Y:S01]  /*1130*/  LDS.128 R12, [UR4+0x60] ;  /* 0x00006004ff0c7984 */ /* 0x000f220008000c00 */
[----:B0-----:R-:W-:-:S04]  /*1140*/  IADD3 R11, P1, P2, R24, R8, R2 ;  /* 0x00000008180b7210 */ /* 0x001fc80007a3e002 */
[----:B------:R-:W-:Y:S02]  /*1150*/  IADD3.X R25, PT, PT, R25, R9, R3, P1, P2 ;  /* 0x0000000919197210 */ /* 0x000fe40000fe4403 */
[----:B-1----:R-:W-:Y:S02]  /*1160*/  IADD3 R3, P1, P2, R4, R11, R26 ;  /* 0x0000000b04037210 */ /* 0x002fe40007a3e01a */
[----:B------:R-:W0:Y:S02]  /*1170*/  LDS.128 R8, [UR4+0x70] ;  /* 0x00007004ff087984 */ /* 0x000e240008000c00 */
[----:B------:R-:W-:Y:S02]  /*1180*/  IADD3.X R5, PT, PT, R5, R25, R27, P1, P2 ;  /* 0x0000001905057210 */ /* 0x000fe40000fe441b */
[----:B------:R-:W1:Y:S01]  /*1190*/  LDS.128 R24, [UR4+0x80] ;  /* 0x00008004ff187984 */ /* 0x000e620008000c00 */
[----:B--2---:R-:W-:-:S04]  /*11a0*/  IADD3 R3, P1, P2, R20, R3, R6 ;  /* 0x0000000314037210 */ /* 0x004fc80007a3e006 */
[----:B---3--:R-:W-:Y:S02]  /*11b0*/  IADD3 R3, P3, P4, R16, R3, R22 ;  /* 0x0000000310037210 */ /* 0x008fe40007c7e016 */
[----:B------:R-:W-:Y:S02]  /*11c0*/  IADD3.X R7, PT, PT, R21, R5, R7, P1, P2 ;  /* 0x0000000515077210 */ /* 0x000fe40000fe4407 */
[----:B----4-:R-:W-:Y:S02]  /*11d0*/  IADD3 R3, P1, P2, R12, R3, R18 ;  /* 0x000000030c037210 */ /* 0x010fe40007a3e012 */
[----:B------:R-:W-:-:S04]  /*11e0*/  IADD3.X R17, PT, PT, R17, R7, R23, P3, P4 ;  /* 0x0000000711117210 */ /* 0x000fc80001fe8417 */
[----:B------:R-:W-:Y:S02]  /*11f0*/  IADD3.X R13, PT, PT, R13, R17, R19, P1, P2 ;  /* 0x000000110d0d7210 */ /* 0x000fe40000fe4413 */
[----:B0-----:R-:W-:-:S04]  /*1200*/  IADD3 R3, P3, P4, R8, R3, R14 ;  /* 0x0000000308037210 */ /* 0x001fc80007c7e00e */
[----:B-1----:R-:W-:Y:S02]  /*1210*/  IADD3 R3, P1, P2, R24, R3, R10 ;  /* 0x0000000318037210 */ /* 0x002fe40007a3e00a */
[----:B------:R-:W-:Y:S02]  /*1220*/  IADD3.X R9, PT, PT, R9, R13, R15, P3, P4 ;  /* 0x0000000d09097210 */ /* 0x000fe40001fe840f */
[----:B------:R-:W-:Y:S02]  /*1230*/  IADD3 R2, P3, PT, R3, R26, RZ ;  /* 0x0000001a03027210 */ /* 0x000fe40007f7e0ff */
[----:B------:R-:W-:-:S05]  /*1240*/  IADD3.X R3, PT, PT, R25, R9, R11, P1, P2 ;  /* 0x0000000919037210 */ /* 0x000fca0000fe440b */
[----:B------:R-:W-:Y:S01]  /*1250*/  IMAD.X R3, R3, 0x1, R27, P3 ;  /* 0x0000000103037824 */ /* 0x000fe200018e061b */
[----:B------:R-:W-:Y:S06]  /*1260*/  BRA `(.L_x_326) ;  /* 0x0000001c00b87947 */ /* 0x000fec0003800000 */
.L_x_325:
[----:B------:R-:W-:-:S04]  /*1270*/  LOP3.LUT R2, R6, 0x3e0, RZ, 0xc0, !PT ;  /* 0x000003e006027812 */ /* 0x000fc800078ec0ff */
[----:B------:R-:W-:Y:S01]  /*1280*/  LOP3.LUT R5, RZ, R2, RZ, 0x33, !PT ;  /* 0x00000002ff057212 */ /* 0x000fe200078e33ff */
[----:B------:R-:W-:Y:S02]  /*1290*/  VIADD R3, R2, 0x20 ;  /* 0x0000002002037836 */ /* 0x000fe40000000000 */
[----:B------:R-:W0:Y:S02]  /*12a0*/  S2R R2, SR_LANEID ;  /* 0x0000000000027919 */ /* 0x000e240000000000 */
[----:B------:R-:W-:Y:S01]  /*12b0*/  IMAD.IADD R4, R28, 0x1, R5 ;  /* 0x000000011c047824 */ /* 0x000fe200078e0205 */
[----:B------:R-:W-:-:S04]  /*12c0*/  ISETP.GT.AND P0, PT, R3, R28, PT ;  /* 0x0000001c0300720c */ /* 0x000fc80003f04270 */
[----:B------:R-:W-:-:S05]  /*12d0*/  SEL R4, R4, 0x1f, P0 ;  /* 0x0000001f04047807 */ /* 0x000fca0000000000 */
[----:B------:R-:W1:Y:S04]  /*12e0*/  SHFL.DOWN PT, R3, R9, 0x1, R4 ;  /* 0x0820000009037989 */ /* 0x000e6800000e0004 */
        /* <DEDUP_REMOVED lines=9> */
[----:B------:R-:W-:Y:S01]  /*1380*/  ISETP.GT.AND P0, PT, R11, R4, PT ;  /* 0x000000040b00720c */ /* 0x000fe20003f04270 */
[----:B------:R-:W-:Y:S02]  /*1390*/  VIADD R7, R2, 0x4 ;  /* 0x0000000402077836 */ /* 0x000fe40000000000 */
[----:B------:R-:W1:Y:S01]  /*13a0*/  SHFL.DOWN PT, R5, R12, 0x2, R4 ;  /* 0x084000000c057989 */ /* 0x000e6200000e0004 */
[----:B------:R-:W2:Y:S01]  /*13b0*/  @!P2 S2R R13, SR_CgaCtaId ;  /* 0x00000000000da919 */ /* 0x000ea20000008800 */
[----:B0-----:R-:W-:-:S04]  /*13c0*/  SEL R3, R3, RZ, !P0 ;  /* 0x000000ff03037207 */ /* 0x001fc80004000000 */
[----:B------:R-:W-:Y:S02]  /*13d0*/  IADD3 R8, P1, PT, R3, R10, RZ ;  /* 0x0000000a03087210 */ /* 0x000fe40007f3e0ff */
[----:B-1----:R-:W-:Y:S02]  /*13e0*/  SEL R5, R5, RZ, !P0 ;  /* 0x000000ff05057207 */ /* 0x002fe40004000000 */
[----:B------:R-:W-:Y:S01]  /*13f0*/  ISETP.GT.AND P0, PT, R7, R4, PT ;  /* 0x000000040700720c */ /* 0x000fe20003f04270 */
[----:B------:R-:W0:Y:S01]  /*1400*/  SHFL.DOWN PT, R3, R8, 0x4, R4 ;  /* 0x0880000008037989 */ /* 0x000e2200000e0004 */
[----:B------:R-:W-:Y:S02]  /*1410*/  VIADD R7, R2, 0x8 ;  /* 0x0000000802077836 */ /* 0x000fe40000000000 */
[----:B------:R-:W-:-:S05]  /*1420*/  IMAD.X R9, R5, 0x1, R12, P1 ;  /* 0x0000000105097824 */ /* 0x000fca00008e060c */
[----:B------:R-:W1:Y:S01]  /*1430*/  SHFL.DOWN PT, R5, R9, 0x4, R4 ;  /* 0x0880000009057989 */ /* 0x000e6200000e0004 */
[----:B0-----:R-:W-:-:S04]  /*1440*/  SEL R3, R3, RZ, !P0 ;  /* 0x000000ff03037207 */ /* 0x001fc80004000000 */
[----:B------:R-:W-:Y:S02]  /*1450*/  IADD3 R10, P1, PT, R3, R8, RZ ;  /* 0x00000008030a7210 */ /* 0x000fe40007f3e0ff */
[----:B-1----:R-:W-:-:S03]  /*1460*/  SEL R5, R5, RZ, !P0 ;  /* 0x000000ff05057207 */ /* 0x002fc60004000000 */
[----:B------:R-:W0:Y:S01]  /*1470*/  SHFL.DOWN PT, R3, R10, 0x8, R4 ;  /* 0x090000000a037989 */ /* 0x000e2200000e0004 */
[----:B------:R-:W-:Y:S01]  /*1480*/  ISETP.GT.AND P0, PT, R7, R4, PT ;  /* 0x000000040700720c */ /* 0x000fe20003f04270 */
[----:B------:R-:W-:Y:S01]  /*1490*/  VIADD R7, R2, 0x10 ;  /* 0x0000001002077836 */ /* 0x000fe20000000000 */
[----:B------:R-:W-:Y:S01]  /*14a0*/  @!P2 MOV R2, 0x400 ;  /* 0x000004000002a802 */ /* 0x000fe20000000f00 */
[----:B------:R-:W-:-:S05]  /*14b0*/  IMAD.X R11, R5, 0x1, R9, P1 ;  /* 0x00000001050b7824 */ /* 0x000fca00008e0609 */
[----:B------:R-:W1:Y:S01]  /*14c0*/  SHFL.DOWN PT, R5, R11, 0x8, R4 ;  /* 0x090000000b057989 */ /* 0x000e6200000e0004 */
[----:B0-----:R-:W-:-:S04]  /*14d0*/  SEL R3, R3, RZ, !P0 ;  /* 0x000000ff03037207 */ /* 0x001fc80004000000 */
[----:B------:R-:W-:Y:S02]  /*14e0*/  IADD3 R8, P1, PT, R3, R10, RZ ;  /* 0x0000000a03087210 */ /* 0x000fe40007f3e0ff */
[----:B--2---:R-:W-:Y:S02]  /*14f0*/  @!P2 LEA R10, R13, R2, 0x18 ;  /* 0x000000020d0aa211 */ /* 0x004fe400078ec0ff */
[----:B-1----:R-:W-:Y:S01]  /*1500*/  SEL R5, R5, RZ, !P0 ;  /* 0x000000ff05057207 */ /* 0x002fe20004000000 */
[----:B------:R-:W0:Y:S01]  /*1510*/  SHFL.DOWN PT, R3, R8, 0x10, R4 ;  /* 0x0a00000008037989 */ /* 0x000e2200000e0004 */
[----:B------:R-:W-:Y:S02]  /*1520*/  ISETP.GT.AND P0, PT, R7, R4, PT ;  /* 0x000000040700720c */ /* 0x000fe40003f04270 */
[----:B------:R-:W-:Y:S01]  /*1530*/  @!P2 SHF.R.U32.HI R7, RZ, 0x2, R6 ;  /* 0x00000002ff07a819 */ /* 0x000fe20000011606 */
[----:B------:R-:W-:-:S03]  /*1540*/  IMAD.X R9, R5, 0x1, R11, P1 ;  /* 0x0000000105097824 */ /* 0x000fc600008e060b */
[----:B------:R-:W-:Y:S02]  /*1550*/  @!P2 LOP3.LUT R7, R7, 0xf8, RZ, 0xc0, !PT ;  /* 0x000000f80707a812 */ /* 0x000fe400078ec0ff */
[----:B------:R-:W1:Y:S03]  /*1560*/  SHFL.DOWN PT, R5, R9, 0x10, R4 ;  /* 0x0a00000009057989 */ /* 0x000e6600000e0004 */
        /* <DEDUP_REMOVED lines=14> */
[C---:B------:R-:W-:Y:S02]  /*1650*/  ISETP.GT.AND P5, PT, R28.reuse, 0x180, PT ;  /* 0x000001801c00780c */ /* 0x040fe40003fa4270 */
[----:B------:R-:W-:Y:S01]  /*1660*/  ISETP.GT.AND P6, PT, R28, 0x1a0, PT ;  /* 0x000001a01c00780c */ /* 0x000fe20003fc4270 */
[----:B0-----:R-:W-:-:S09]  /*1670*/  ULEA UR4, UR5, UR4, 0x18 ;  /* 0x0000000405047291 */ /* 0x001fd2000f8ec0ff */
[----:B------:R-:W0:Y:S04]  /*1680*/  LDS.64 R12, [UR4+0x18] ;  /* 0x00001804ff0c7984 */ /* 0x000e280008000a00 */
[----:B------:R-:W2:Y:S04]  /*1690*/  LDS.128 R16, [UR4+0x20] ;  /* 0x00002004ff107984 */ /* 0x000ea80008000c00 */
[----:B-1----:R-:W1:Y:S04]  /*16a0*/  LDS.128 R4, [UR4+0x30] ;  /* 0x00003004ff047984 */ /* 0x002e680008000c00 */
[----:B------:R-:W3:Y:S04]  /*16b0*/  LDS.128 R8, [UR4+0x40] ;  /* 0x00004004ff087984 */ /* 0x000ee80008000c00 */
[----:B------:R-:W-:Y:S01]  /*16c0*/  LDS.128 R24, [UR4+0x80] ;  /* 0x00008004ff187984 */ /* 0x000fe20008000c00 */
[----:B0-----:R-:W-:-:S02]  /*16d0*/  SEL R22, R12, RZ, P1 ;  /* 0x000000ff0c167207 */ /* 0x001fc40000800000 */
[----:B------:R-:W-:Y:S02]  /*16e0*/  SEL R23, R13, RZ, P1 ;  /* 0x000000ff0d177207 */ /* 0x000fe40000800000 */
[----:B--2---:R-:W-:Y:S01]  /*16f0*/  SEL R21, R16, RZ, P2 ;  /* 0x000000ff10157207 */ /* 0x004fe20001000000 */
[----:B------:R-:W0:Y:S01]  /*1700*/  LDS.128 R12, [UR4+0x50] ;  /* 0x00005004ff0c7984 */ /* 0x000e220008000c00 */
[----:B------:R-:W-:Y:S02]  /*1710*/  ISETP.GT.AND P1, PT, R28, 0x60, PT ;  /* 0x000000601c00780c */ /* 0x000fe40003f24270 */
[----:B------:R-:W-:Y:S02]  /*1720*/  SEL R20, R17, RZ, P2 ;  /* 0x000000ff11147207 */ /* 0x000fe40001000000 */
[----:B------:R-:W-:Y:S02]  /*1730*/  IADD3 R16, P2, P4, R21, R22, R2 ;  /* 0x0000001615107210 */ /* 0x000fe40007c5e002 */
[----:B------:R-:W-:-:S02]  /*1740*/  SEL R17, R18, RZ, P1 ;  /* 0x000000ff12117207 */ /* 0x000fc40000800000 */
[----:B-1----:R-:W-:Y:S02]  /*1750*/  SEL R4, R4, RZ, P3 ;  /* 0x000000ff04047207 */ /* 0x002fe40001800000 */
[----:B------:R-:W-:Y:S02]  /*1760*/  IADD3.X R20, PT, PT, R20, R23, R3, P2, P4 ;  /* 0x0000001714147210 */ /* 0x000fe400017e8403 */
[----:B------:R-:W-:Y:S02]  /*1770*/  SEL R3, R5, RZ, P3 ;  /* 0x000000ff05037207 */ /* 0x000fe40001800000 */
[----:B------:R-:W-:Y:S02]  /*1780*/  SEL R2, R19, RZ, P1 ;  /* 0x000000ff13027207 */ /* 0x000fe40000800000 */
[----:B------:R-:W-:Y:S02]  /*1790*/  IADD3 R4, P3, P4, R4, R16, R17 ;  /* 0x0000001004047210 */ /* 0x000fe40007c7e011 */
[----:B------:R-:W1:Y:S01]  /*17a0*/  LDS.128 R16, [UR4+0x60] ;  /* 0x00006004ff107984 */ /* 0x000e620008000c00 */
[----:B------:R-:W-:-:S02]  /*17b0*/  ISETP.GT.AND P1, PT, R28, 0xa0, PT ;  /* 0x000000a01c00780c */ /* 0x000fc40003f24270 */
[----:B------:R-:W-:Y:S02]  /*17c0*/  IADD3.X R3, PT, PT, R3, R20, R2, P3, P4 ;  /* 0x0000001403037210 */ /* 0x000fe40001fe8402 */
[----:B------:R-:W2:Y:S01]  /*17d0*/  LDS.128 R20, [UR4+0x70] ;  /* 0x00007004ff147984 */ /* 0x000ea20008000c00 */
[----:B------:R-:W-:Y:S02]  /*17e0*/  ISETP.GT.AND P2, PT, R28, 0xc0, PT ;  /* 0x000000c01c00780c */ /* 0x000fe40003f44270 */
[----:B------:R-:W-:Y:S02]  /*17f0*/  SEL R5, R6, RZ, P1 ;  /* 0x000000ff06057207 */ /* 0x000fe40000800000 */
[----:B---3--:R-:W-:Y:S02]  /*1800*/  SEL R2, R8, RZ, P2 ;  /* 0x000000ff08027207 */ /* 0x008fe40001000000 */
[----:B------:R-:W-:Y:S02]  /*1810*/  SEL R7, R7, RZ, P1 ;  /* 0x000000ff07077207 */ /* 0x000fe40000800000 */
[----:B------:R-:W-:-:S02]  /*1820*/  ISETP.GT.AND P1, PT, R28, 0xe0, PT ;  /* 0x000000e01c00780c */ /* 0x000fc40003f24270 */
[----:B------:R-:W-:Y:S02]  /*1830*/  IADD3 R2, P3, P4, R2, R4, R5 ;  /* 0x0000000402027210 */ /* 0x000fe40007c7e005 */
[----:B------:R-:W-:Y:S02]  /*1840*/  SEL R6, R9, RZ, P2 ;  /* 0x000000ff09067207 */ /* 0x000fe40001000000 */
[----:B------:R-:W-:Y:S02]  /*1850*/  ISETP.GT.AND P2, PT, R28, 0x100, PT ;  /* 0x000001001c00780c */ /* 0x000fe40003f44270 */
[----:B------:R-:W-:Y:S02]  /*1860*/  SEL R4, R10, RZ, P1 ;  /* 0x000000ff0a047207 */ /* 0x000fe40000800000 */
[----:B------:R-:W-:Y:S02]  /*1870*/  SEL R10, R11, RZ, P1 ;  /* 0x000000ff0b0a7207 */ /* 0x000fe40000800000 */
[----:B------:R-:W-:-:S02]  /*1880*/  ISETP.GT.AND P1, PT, R28, 0x120, PT ;  /* 0x000001201c00780c */ /* 0x000fc40003f24270 */
[----:B------:R-:W-:Y:S02]  /*1890*/  IADD3.X R6, PT, PT, R6, R3, R7, P3, P4 ;  /* 0x0000000306067210 */ /* 0x000fe40001fe8407 */
[----:B0-----:R-:W-:Y:S02]  /*18a0*/  SEL R3, R12, RZ, P2 ;  /* 0x000000ff0c037207 */ /* 0x001fe40001000000 */
[----:B------:R-:W-:Y:S02]  /*18b0*/  SEL R7, R13, RZ, P2 ;  /* 0x000000ff0d077207 */ /* 0x000fe40001000000 */
[----:B------:R-:W-:Y:S02]  /*18c0*/  ISETP.GT.AND P2, PT, R28, 0x140, PT ;  /* 0x000001401c00780c */ /* 0x000fe40003f44270 */
[----:B------:R-:W-:Y:S02]  /*18d0*/  SEL R5, R14, RZ, P1 ;  /* 0x000000ff0e057207 */ /* 0x000fe40000800000 */
[----:B------:R-:W-:-:S02]  /*18e0*/  SEL R15, R15, RZ, P1 ;  /* 0x000000ff0f0f7207 */ /* 0x000fc40000800000 */
[----:B------:R-:W-:Y:S02]  /*18f0*/  ISETP.GT.AND P1, PT, R28, 0x160, PT ;  /* 0x000001601c00780c */ /* 0x000fe40003f24270 */
[----:B------:R-:W-:Y:S02]  /*1900*/  IADD3 R4, P3, P4, R3, R2, R4 ;  /* 0x0000000203047210 */ /* 0x000fe40007c7e004 */
[----:B-1----:R-:W-:Y:S02]  /*1910*/  SEL R2, R16, RZ, P2 ;  /* 0x000000ff10027207 */ /* 0x002fe40001000000 */
[----:B------:R-:W-:Y:S02]  /*1920*/  SEL R3, R18, RZ, P1 ;  /* 0x000000ff12037207 */ /* 0x000fe40000800000 */
[----:B------:R-:W-:Y:S02]  /*1930*/  IADD3.X R7, PT, PT, R7, R6, R10, P3, P4 ;  /* 0x0000000607077210 */ /* 0x000fe40001fe840a */
[----:B------:R-:W-:-:S02]  /*1940*/  SEL R18, R19, RZ, P1 ;  /* 0x000000ff13127207 */ /* 0x000fc40000800000 */
[----:B------:R-:W-:Y:S02]  /*1950*/  SEL R6, R17, RZ, P2 ;  /* 0x000000ff11067207 */ /* 0x000fe40001000000 */
[----:B------:R-:W-:Y:S02]  /*1960*/  IADD3 R2, P1, P3, R2, R4, R5 ;  /* 0x0000000402027210 */ /* 0x000fe40007b3e005 */
[----:B--2---:R-:W-:Y:S02]  /*1970*/  SEL R4, R20, RZ, P5 ;  /* 0x000000ff14047207 */ /* 0x004fe40002800000 */
[----:B------:R-:W-:Y:S02]  /*1980*/  ISETP.GT.AND P2, PT, R28, 0x1c0, PT ;  /* 0x000001c01c00780c */ /* 0x000fe40003f44270 */
[----:B------:R-:W-:Y:S02]  /*1990*/  IADD3.X R6, PT, PT, R6, R7, R15, P1, P3 ;  /* 0x0000000706067210 */ /* 0x000fe40000fe640f */
[----:B------:R-:W-:-:S02]  /*19a0*/  IADD3 R4, P3, P4, R4, R2, R3 ;  /* 0x0000000204047210 */ /* 0x000fc40007c7e003 */
[----:B------:R-:W-:Y:S02]  /*19b0*/  SEL R2, R22, RZ, P6 ;  /* 0x000000ff16027207 */ /* 0x000fe40003000000 */
[----:B------:R-:W-:Y:S02]  /*19c0*/  SEL R3, R24, RZ, P2 ;  /* 0x000000ff18037207 */ /* 0x000fe40001000000 */
[----:B------:R-:W-:Y:S02]  /*19d0*/  ISETP.GT.AND P1, PT, R28, 0x1e0, PT ;  /* 0x000001e01c00780c */ /* 0x000fe40003f24270 */
[----:B------:R-:W-:Y:S02]  /*19e0*/  SEL R5, R21, RZ, P5 ;  /* 0x000000ff15057207 */ /* 0x000fe40002800000 */
[----:B------:R-:W-:Y:S02]  /*19f0*/  SEL R23, R23, RZ, P6 ;  /* 0x000000ff17177207 */ /* 0x000fe40003000000 */
[----:B------:R-:W-:-:S02]  /*1a00*/  IADD3 R3, P5, P6, R3, R4, R2 ;  /* 0x0000000403037210 */ /* 0x000fc40007ebe002 */
[----:B------:R-:W-:Y:S02]  /*1a10*/  SEL R2, R26, RZ, P1 ;  /* 0x000000ff1a027207 */ /* 0x000fe40000800000 */
[----:B------:R-:W-:Y:S02]  /*1a20*/  IADD3.X R5, PT, PT, R5, R6, R18, P3, P4 ;  /* 0x0000000605057210 */ /* 0x000fe40001fe8412 */
[----:B------:R-:W-:Y:S02]  /*1a30*/  SEL R4, R25, RZ, P2 ;  /* 0x000000ff19047207 */ /* 0x000fe40001000000 */
[----:B------:R-:W-:Y:S02]  /*1a40*/  IADD3 R2, P2, PT, R2, R3, RZ ;  /* 0x0000000302027210 */ /* 0x000fe40007f5e0ff */
[----:B------:R-:W-:Y:S02]  /*1a50*/  SEL R3, R27, RZ, P1 ;  /* 0x000000ff1b037207 */ /* 0x000fe40000800000 */
[----:B------:R-:W-:-:S05]  /*1a60*/  IADD3.X R4, PT, PT, R4, R5, R23, P5, P6 ;  /* 0x0000000504047210 */ /* 0x000fca0002fec417 */
[----:B------:R-:W-:Y:S01]  /*1a70*/  IMAD.X R3, R3, 0x1, R4, P2 ;  /* 0x0000000103037824 */ /* 0x000fe200010e0604 */
[----:B------:R-:W-:Y:S06]  /*1a80*/  BRA `(.L_x_326) ;  /* 0x0000001400b07947 */ /* 0x000fec0003800000 */
.L_x_312:
[----:B------:R-:W0:Y:S01]  /*1a90*/  S2R R6, SR_TID.X ;  /* 0x0000000000067919 */ /* 0x000e220000002100 */
[----:B------:R-:W1:Y:S01]  /*1aa0*/  LDCU.64 UR6, c[0x0][0x380] ;  /* 0x00007000ff0677ac */ /* 0x000e620008000a00 */
[----:B0-----:R-:W-:-:S05]  /*1ab0*/  IMAD.IADD R8, R5, 0x1, R6 ;  /* 0x0000000105087824 */ /* 0x001fca00078e0206 */
[----:B-1----:R-:W-:-:S05]  /*1ac0*/  IADD3 R8, P0, PT, R8, UR6, RZ ;  /* 0x0000000608087c10 */ /* 0x002fca000ff1e0ff */
[----:B------:R-:W-:-:S05]  /*1ad0*/  IMAD.X R9, RZ, RZ, UR7, P0 ;  /* 0x00000007ff097e24 */ /* 0x000fca00080e06ff */
[----:B------:R-:W2:Y:S04]  /*1ae0*/  LDG.E.U8 R7, desc[UR8][R8.64] ;  /* 0x0000000808077981 */ /* 0x000ea8000c1e1100 */
[----:B------:R-:W3:Y:S04]  /*1af0*/  LDG.E.U8 R11, desc[UR8][R8.64+0x200] ;  /* 0x00020008080b7981 */ /* 0x000ee8000c1e1100 */
[----:B------:R-:W4:Y:S04]  /*1b00*/  LDG.E.U8 R15, desc[UR8][R8.64+0x600] ;  /* 0x00060008080f7981 */ /* 0x000f28000c1e1100 */
[----:B------:R-:W5:Y:S04]  /*1b10*/  LDG.E.U8 R13, desc[UR8][R8.64+0x400] ;  /* 0x00040008080d7981 */ /* 0x000f68000c1e1100 */
[----:B------:R-:W5:Y:S04]  /*1b20*/  LDG.E.U8 R17, desc[UR8][R8.64+0x800] ;  /* 0x0008000808117981 */ /* 0x000f68000c1e1100 */
[----:B------:R-:W5:Y:S04]  /*1b30*/  LDG.E.U8 R19, desc[UR8][R8.64+0xa00] ;  /* 0x000a000808137981 */ /* 0x000f68000c1e1100 */
[----:B------:R0:W5:Y:S01]  /*1b40*/  LDG.E.U8 R21, desc[UR8][R8.64+0xc00] ;  /* 0x000c000808157981 */ /* 0x000162000c1e1100 */
[----:B------:R-:W-:-:S04]  /*1b50*/  LOP3.LUT R14, R4, 0xff, RZ, 0xc0, !PT ;  /* 0x000000ff040e7812 */ /* 0x000fc800078ec0ff */
[-C--:B--2---:R-:W-:Y:S02]  /*1b60*/  ISETP.NE.AND P0, PT, R7, R14.reuse, PT ;  /* 0x0000000e0700720c */ /* 0x084fe40003f05270 */
[-C--:B---3--:R-:W-:Y:S02]  /*1b70*/  ISETP.NE.AND P1, PT, R11, R14.reuse, PT ;  /* 0x0000000e0b00720c */ /* 0x088fe40003f25270 */
[----:B------:R-:W-:Y:S02]  /*1b80*/  SEL R11, RZ, 0x1, P0 ;  /* 0x00000001ff0b7807 */ /* 0x000fe40000000000 */
[-C--:B----4-:R-:W-:Y:S02]  /*1b90*/  ISETP.NE.AND P0, PT, R15, R14.reuse, PT ;  /* 0x0000000e0f00720c */ /* 0x090fe40003f05270 */
[----:B-----5:R-:W-:Y:S02]  /*1ba0*/  ISETP.NE.AND P2, PT, R13, R14, PT ;  /* 0x0000000e0d00720c */ /* 0x020fe40003f45270 */
[----:B0-----:R-:W-:-:S02]  /*1bb0*/  SEL R9, RZ, 0x1, P0 ;  /* 0x00000001ff097807 */ /* 0x001fc40000000000 */
[----:B------:R-:W-:Y:S02]  /*1bc0*/  ISETP.GE.U32.AND P0, PT, R12, UR4, PT ;  /* 0x000000040c007c0c */ /* 0x000fe4000bf06070 */
[----:B------:R-:W-:Y:S02]  /*1bd0*/  SEL R10, RZ, 0x1, P1 ;  /* 0x00000001ff0a7807 */ /* 0x000fe40000800000 */
[----:B------:R-:W-:Y:S02]  /*1be0*/  SEL R7, RZ, 0x1, P2 ;  /* 0x00000001ff077807 */ /* 0x000fe40001000000 */
[----:B------:R-:W-:Y:S02]  /*1bf0*/  ISETP.NE.AND P3, PT, R17, R14, PT ;  /* 0x0000000e1100720c */ /* 0x000fe40003f65270 */
[----:B------:R-:W-:Y:S02]  /*1c00*/  ISETP.GE.U32.AND.EX P0, PT, R16, UR10, PT, P0 ;  /* 0x0000000a10007c0c */ /* 0x000fe4000bf06100 */
[----:B------:R-:W-:-:S02]  /*1c10*/  IADD3 R7, P1, P2, R7, R10, R11 ;  /* 0x0000000a07077210 */ /* 0x000fc40007a3e00b */
[----:B------:R-:W-:Y:S02]  /*1c20*/  SEL R8, RZ, 0x1, P3 ;  /* 0x00000001ff087807 */ /* 0x000fe40001800000 */
[-C--:B------:R-:W-:Y:S02]  /*1c30*/  ISETP.NE.AND P5, PT, R19, R14.reuse, PT ;  /* 0x0000000e1300720c */ /* 0x080fe40003fa5270 */
[----:B------:R-:W-:Y:S02]  /*1c40*/  ISETP.NE.AND P6, PT, R21, R14, PT ;  /* 0x0000000e1500720c */ /* 0x000fe40003fc5270 */
[----:B------:R-:W-:Y:S02]  /*1c50*/  IADD3 R7, P3, P4, R8, R7, R9 ;  /* 0x0000000708077210 */ /* 0x000fe40007c7e009 */
[----:B------:R-:W-:Y:S02]  /*1c60*/  SEL R9, RZ, 0x1, P5 ;  /* 0x00000001ff097807 */ /* 0x000fe40002800000 */
[----:B------:R-:W-:-:S02]  /*1c70*/  SEL R8, RZ, 0x1, P6 ;  /* 0x00000001ff087807 */ /* 0x000fc40003000000 */
[----:B------:R-:W-:Y:S02]  /*1c80*/  IADD3.X R13, PT, PT, RZ, RZ, RZ, P1, P2 ;  /* 0x000000ffff0d7210 */ /* 0x000fe40000fe44ff */
[----:B------:R-:W-:Y:S02]  /*1c90*/  IADD3 R7, P1, P2, R8, R7, R9 ;  /* 0x0000000708077210 */ /* 0x000fe40007a3e009 */
[----:B------:R-:W-:-:S04]  /*1ca0*/  IADD3.X R13, PT, PT, RZ, R13, RZ, P3, P4 ;  /* 0x0000000dff0d7210 */ /* 0x000fc80001fe84ff */
[----:B------:R-:W-:Y:S01]  /*1cb0*/  IADD3.X R13, PT, PT, RZ, R13, RZ, P1, P2 ;  /* 0x0000000dff0d7210 */ /* 0x000fe20000fe44ff */
[----:B------:R-:W-:Y:S06]  /*1cc0*/  @!P0 BRA `(.L_x_327) ;  /* 0x0000000c00f88947 */ /* 0x000fec0003800000 */
[----:B------:R-:W-:Y:S01]  /*1cd0*/  IADD3 R9, P1, PT, R5, UR4, RZ ;  /* 0x0000000405097c10 */ /* 0x000fe2000ff3e0ff */
[----:B------:R-:W-:Y:S01]  /*1ce0*/  IMAD.MOV.U32 R19, RZ, RZ, RZ ;  /* 0x000000ffff137224 */ /* 0x000fe200078e00ff */
[----:B------:R-:W-:Y:S02]  /*1cf0*/  IADD3 R18, P4, PT, R2, -0xe00, RZ ;  /* 0xfffff20002127810 */ /* 0x000fe40007f9e0ff */
[----:B------:R-:W-:Y:S01]  /*1d00*/  LOP3.LUT R11, RZ, R6, RZ, 0x33, !PT ;  /* 0x00000006ff0b7212 */ /* 0x000fe200078e33ff */
[----:B------:R-:W-:Y:S01]  /*1d10*/  IMAD.X R8, RZ, RZ, UR10, P1 ;  /* 0x0000000aff087e24 */ /* 0x000fe200088e06ff */
[----:B------:R-:W-:Y:S02]  /*1d20*/  ISETP.GT.U32.AND P0, PT, R9, R18, PT ;  /* 0x000000120900720c */ /* 0x000fe40003f04070 */
[----:B------:R-:W-:Y:S02]  /*1d30*/  IADD3.X R17, PT, PT, R3, -0x1, RZ, P4, !PT ;  /* 0xffffffff03117810 */ /* 0x000fe400027fe4ff */
[----:B------:R-:W-:-:S02]  /*1d40*/  IADD3 R15, P2, P3, R9, UR6, R6 ;  /* 0x00000006090f7c10 */ /* 0x000fc4000fb5e006 */
[----:B------:R-:W-:Y:S02]  /*1d50*/  ISETP.GT.U32.AND.EX P0, PT, R8, R17, PT, P0 ;  /* 0x000000110800720c */ /* 0x000fe40003f04100 */
[----:B------:R-:W-:Y:S02]  /*1d60*/  IADD3 R12, PT, PT, R2, -UR4, R11 ;  /* 0x80000004020c7c10 */ /* 0x000fe4000fffe00b */
[----:B------:R-:W-:Y:S02]  /*1d70*/  IADD3 R15, P4, PT, R15, 0x1000, RZ ;  /* 0x000010000f0f7810 */ /* 0x000fe40007f9e0ff */
[----:B------:R-:W-:Y:S01]  /*1d80*/  IADD3.X R16, PT, PT, R8, UR7, RZ, P2, P3 ;  /* 0x0000000708107c10 */ /* 0x000fe200097e64ff */
[----:B------:R-:W-:Y:S01]  /*1d90*/  IMAD.IADD R11, R12, 0x1, -R5 ;  /* 0x000000010c0b7824 */ /* 0x000fe200078e0a05 */
[----:B------:R-:W-:-:S03]  /*1da0*/  IADD3 R10, P1, PT, R9, UR6, RZ ;  /* 0x00000006090a7c10 */ /* 0x000fc6000ff3e0ff */
[----:B------:R-:W-:Y:S01]  /*1db0*/  IMAD.X R16, RZ, RZ, R16, P4 ;  /* 0x000000ffff107224 */ /* 0x000fe200020e0610 */
[----:B------:R-:W-:Y:S01]  /*1dc0*/  IADD3.X R12, PT, PT, R8, UR7, RZ, P1, !PT ;  /* 0x00000007080c7c10 */ /* 0x000fe20008ffe4ff */
[----:B------:R-:W-:Y:S08]  /*1dd0*/  @P0 BRA `(.L_x_328) ;  /* 0x0000000000d80947 */ /* 0x000ff00003800000 */
[----:B------:R-:W0:Y:S01]  /*1de0*/  LDC.64 R2, c[0x0][0x3c0] ;  /* 0x0000f000ff027b82 */ /* 0x000e220000000a00 */
[----:B------:R-:W-:Y:S01]  /*1df0*/  LOP3.LUT R14, R4, 0xff, RZ, 0xc0, !PT ;  /* 0x000000ff040e7812 */ /* 0x000fe200078ec0ff */
[----:B------:R-:W1:Y:S01]  /*1e00*/  LDCU UR5, c[0x0][0x3c8] ;  /* 0x00007900ff0577ac */ /* 0x000e620008000800 */
[----:B------:R-:W2:Y:S01]  /*1e10*/  LDCU.64 UR6, c[0x0][0x380] ;  /* 0x00007000ff0677ac */ /* 0x000ea20008000a00 */
[----:B------:R-:W-:-:S04]  /*1e20*/  NOP ;  /* 0x0000000000007918 */ /* 0x000fc80000000000 */
.L_x_329:
[----:B--2---:R-:W-:-:S04]  /*1e30*/  IADD3 R4, P0, P1, R9, UR6, R6 ;  /* 0x0000000609047c10 */ /* 0x004fc8000f91e006 */
[----:B------:R-:W-:-:S05]  /*1e40*/  IADD3.X R5, PT, PT, R8, UR7, RZ, P0, P1 ;  /* 0x0000000708057c10 */ /* 0x000fca00087e24ff */
[----:B------:R-:W2:Y:S04]  /*1e50*/  LDG.E.U8 R20, desc[UR8][R4.64] ;  /* 0x0000000804147981 */ /* 0x000ea8000c1e1100 */
[----:B------:R-:W3:Y:S04]  /*1e60*/  LDG.E.U8 R22, desc[UR8][R4.64+0x200] ;  /* 0x0002000804167981 */ /* 0x000ee8000c1e1100 */
[----:B------:R-:W4:Y:S04]  /*1e70*/  LDG.E.U8 R25, desc[UR8][R4.64+0x400] ;  /* 0x0004000804197981 */ /* 0x000f28000c1e1100 */
[----:B------:R-:W5:Y:S04]  /*1e80*/  LDG.E.U8 R29, desc[UR8][R4.64+0x600] ;  /* 0x00060008041d7981 */ /* 0x000f68000c1e1100 */
[----:B------:R-:W5:Y:S04]  /*1e90*/  LDG.E.U8 R27, desc[UR8][R4.64+0x800] ;  /* 0x00080008041b7981 */ /* 0x000f68000c1e1100 */
[----:B------:R-:W5:Y:S04]  /*1ea0*/  LDG.E.U8 R23, desc[UR8][R4.64+0xa00] ;  /* 0x000a000804177981 */ /* 0x000f68000c1e1100 */
[----:B------:R0:W5:Y:S01]  /*1eb0*/  LDG.E.U8 R21, desc[UR8][R4.64+0xc00] ;  /* 0x000c000804157981 */ /* 0x000162000c1e1100 */
[----:B-1----:R-:W-:-:S04]  /*1ec0*/  UIMAD UR4, UR5, 0xe00, URZ ;  /* 0x00000e00050478a4 */ /* 0x002fc8000f8e02ff */
[----:B------:R-:W-:Y:S01]  /*1ed0*/  USHF.R.S32.HI UR10, URZ, 0x1f, UR4 ;  /* 0x0000001fff0a7899 */ /* 0x000fe20008011404 */
[----:B0-----:R-:W-:Y:S02]  /*1ee0*/  IADD3 R5, P5, PT, -R9, R2, RZ ;  /* 0x0000000209057210 */ /* 0x001fe40007fbe1ff */
[-C--:B--2---:R-:W-:Y:S02]  /*1ef0*/  ISETP.NE.AND P0, PT, R20, R14.reuse, PT ;  /* 0x0000000e1400720c */ /* 0x084fe40003f05270 */
[-C--:B---3--:R-:W-:Y:S02]  /*1f00*/  ISETP.NE.AND P1, PT, R22, R14.reuse, PT ;  /* 0x0000000e1600720c */ /* 0x088fe40003f25270 */
[----:B------:R-:W-:Y:S02]  /*1f10*/  SEL R22, RZ, 0x1, P0 ;  /* 0x00000001ff167807 */ /* 0x000fe40000000000 */
[----:B------:R-:W-:Y:S02]  /*1f20*/  SEL R20, RZ, 0x1, P1 ;  /* 0x00000001ff147807 */ /* 0x000fe40000800000 */
[----:B----4-:R-:W-:-:S02]  /*1f30*/  ISETP.NE.AND P0, PT, R25, R14, PT ;  /* 0x0000000e1900720c */ /* 0x010fc40003f05270 */
[-C--:B-----5:R-:W-:Y:S02]  /*1f40*/  ISETP.NE.AND P2, PT, R29, R14.reuse, PT ;  /* 0x0000000e1d00720c */ /* 0x0a0fe40003f45270 */
[----:B------:R-:W-:Y:S02]  /*1f50*/  IADD3 R7, P3, P4, R20, R7, R22 ;  /* 0x0000000714077210 */ /* 0x000fe40007c7e016 */
[----:B------:R-:W-:Y:S02]  /*1f60*/  ISETP.NE.AND P1, PT, R27, R14, PT ;  /* 0x0000000e1b00720c */ /* 0x000fe40003f25270 */
[----:B------:R-:W-:Y:S02]  /*1f70*/  SEL R20, RZ, 0x1, P0 ;  /* 0x00000001ff147807 */ /* 0x000fe40000000000 */
[----:B------:R-:W-:Y:S02]  /*1f80*/  SEL R4, RZ, 0x1, P2 ;  /* 0x00000001ff047807 */ /* 0x000fe40001000000 */
[----:B------:R-:W-:-:S02]  /*1f90*/  ISETP.GE.U32.AND P0, PT, R5, UR4, PT ;  /* 0x0000000405007c0c */ /* 0x000fc4000bf06070 */
[----:B------:R-:W-:Y:S02]  /*1fa0*/  SEL R5, RZ, 0x1, P1 ;  /* 0x00000001ff057807 */ /* 0x000fe40000800000 */
[----:B------:R-:W-:Y:S01]  /*1fb0*/  IADD3 R7, P1, P2, R4, R7, R20 ;  /* 0x0000000704077210 */ /* 0x000fe20007a3e014 */
[----:B------:R-:W-:Y:S01]  /*1fc0*/  IMAD.X R20, R3, 0x1, ~R8, P5 ;  /* 0x0000000103147824 */ /* 0x000fe200028e0e08 */
[----:B------:R-:W-:Y:S02]  /*1fd0*/  ISETP.NE.AND P6, PT, R23, R14, PT ;  /* 0x0000000e1700720c */ /* 0x000fe40003fc5270 */
[----:B------:R-:W-:Y:S02]  /*1fe0*/  IADD3.X R13, PT, PT, RZ, R13, RZ, P3, P4 ;  /* 0x0000000dff0d7210 */ /* 0x000fe40001fe84ff */
[----:B------:R-:W-:Y:S02]  /*1ff0*/  ISETP.GE.U32.AND.EX P0, PT, R20, UR10, PT, P0 ;  /* 0x0000000a14007c0c */ /* 0x000fe4000bf06100 */
[----:B------:R-:W-:-:S02]  /*2000*/  SEL R4, RZ, 0x1, P6 ;  /* 0x00000001ff047807 */ /* 0x000fc40003000000 */
[----:B------:R-:W-:Y:S02]  /*2010*/  ISETP.NE.AND P6, PT, R21, R14, PT ;  /* 0x0000000e1500720c */ /* 0x000fe40003fc5270 */
[----:B------:R-:W-:Y:S02]  /*2020*/  IADD3 R7, P4, P3, R4, R7, R5 ;  /* 0x0000000704077210 */ /* 0x000fe40007b9e005 */
[----:B------:R-:W-:Y:S02]  /*2030*/  SEL R4, RZ, 0x1, P6 ;  /* 0x00000001ff047807 */ /* 0x000fe40003000000 */
[----:B------:R-:W-:Y:S02]  /*2040*/  IADD3.X R13, PT, PT, RZ, R13, RZ, P1, P2 ;  /* 0x0000000dff0d7210 */ /* 0x000fe40000fe44ff */
[----:B------:R-:W-:Y:S02]  /*2050*/  IADD3 R10, P2, PT, R10, UR4, RZ ;  /* 0x000000040a0a7c10 */ /* 0x000fe4000ff5e0ff */
[----:B------:R-:W-:-:S02]  /*2060*/  IADD3 R15, P5, PT, R15, UR4, RZ ;  /* 0x000000040f0f7c10 */ /* 0x000fc4000ffbe0ff */
[----:B------:R-:W-:Y:S02]  /*2070*/  IADD3 R7, P1, PT, R7, R4, RZ ;  /* 0x0000000407077210 */ /* 0x000fe40007f3e0ff */
[----:B------:R-:W-:Y:S02]  /*2080*/  IADD3.X R13, PT, PT, RZ, R13, RZ, P4, P3 ;  /* 0x0000000dff0d7210 */ /* 0x000fe400027e64ff */
[----:B------:R-:W-:Y:S02]  /*2090*/  IADD3.X R12, PT, PT, R12, UR10, RZ, P2, !PT ;  /* 0x0000000a0c0c7c10 */ /* 0x000fe400097fe4ff */
[----:B------:R-:W-:Y:S01]  /*20a0*/  IADD3.X R16, PT, PT, R16, UR10, RZ, P5, !PT ;  /* 0x0000000a10107c10 */ /* 0x000fe2000affe4ff */
[----:B------:R-:W-:Y:S01]  /*20b0*/  IMAD.X R13, RZ, RZ, R13, P1 ;  /* 0x000000ffff0d7224 */ /* 0x000fe200008e060d */
[----:B------:R-:W-:Y:S06]  /*20c0*/  @!P0 BRA `(.L_x_327) ;  /* 0x0000000800f88947 */ /* 0x000fec0003800000 */
[----:B------:R-:W-:Y:S01]  /*20d0*/  IADD3 R9, P0, PT, R9, UR4, RZ ;  /* 0x0000000409097c10 */ /* 0x000fe2000ff1e0ff */
[----:B------:R-:W-:Y:S02]  /*20e0*/  VIADD R11, R11, -UR4 ;  /* 0x800000040b0b7c36 */ /* 0x000fe40008000000 */
[----:B------:R-:W-:Y:S01]  /*20f0*/  VIADD R19, R19, 0x1 ;  /* 0x0000000113137836 */ /* 0x000fe20000000000 */
[----:B------:R-:W-:Y:S02]  /*2100*/  IADD3.X R8, PT, PT, R8, UR10, RZ, P0, !PT ;  /* 0x0000000a08087c10 */ /* 0x000fe400087fe4ff */
[----:B------:R-:W-:-:S04]  /*2110*/  ISETP.GT.U32.AND P0, PT, R9, R18, PT ;  /* 0x000000120900720c */ /* 0x000fc80003f04070 */
[----:B------:R-:W-:-:S13]  /*2120*/  ISETP.GT.U32.AND.EX P0, PT, R8, R17, PT, P0 ;  /* 0x000000110800720c */ /* 0x000fda0003f04100 */
[----:B------:R-:W-:Y:S05]  /*2130*/  @!P0 BRA `(.L_x_329) ;  /* 0xfffffffc003c8947 */ /* 0x000fea000383ffff */
.L_x_328:
[----:B------:R-:W-:Y:S01]  /*2140*/  IMAD.IADD R5, R2, 0x1, -R9 ;  /* 0x0000000102057824 */ /* 0x000fe200078e0a09 */
[----:B------:R-:W-:Y:S01]  /*2150*/  ISETP.GE.U32.AND P1, PT, R9, R2, PT ;  /* 0x000000020900720c */ /* 0x000fe20003f26070 */
[----:B------:R-:W-:Y:S03]  /*2160*/  BSSY.RECONVERGENT B1, `(.L_x_327) ;  /* 0x00000b4000017945 */ /* 0x000fe60003800200 */
[----:B------:R-:W-:-:S04]  /*2170*/  ISETP.GE.AND P0, PT, R6, R5, PT ;  /* 0x000000050600720c */ /* 0x000fc80003f06270 */
[----:B------:R-:W-:-:S13]  /*2180*/  ISETP.GE.U32.OR.EX P0, PT, R8, R3, P0, P1 ;  /* 0x000000030800720c */ /* 0x000fda0000706510 */
[----:B------:R-:W-:Y:S05]  /*2190*/  @P0 BRA `(.L_x_330) ;  /* 0x0000000800c00947 */ /* 0x000fea0003800000 */
[----:B------:R-:W-:Y:S01]  /*21a0*/  IMAD R3, R0, 0xe00, RZ ;  /* 0x00000e0000037824 */ /* 0x000fe200078e02ff */
[----:B------:R-:W-:Y:S01]  /*21b0*/  LOP3.LUT R4, RZ, R6, RZ, 0x33, !PT ;  /* 0x00000006ff047212 */ /* 0x000fe200078e33ff */
[----:B------:R-:W-:Y:S02]  /*21c0*/  BSSY.RECONVERGENT B2, `(.L_x_331) ;  /* 0x0000057000027945 */ /* 0x000fe40003800200 */
[----:B------:R-:W-:-:S05]  /*21d0*/  VIADD R3, R3, UR4 ;  /* 0x0000000403037c36 */ /* 0x000fca0008000000 */
[----:B------:R-:W-:Y:S01]  /*21e0*/  IADD3 R3, PT, PT, -R3, R2, R4 ;  /* 0x0000000203037210 */ /* 0x000fe20007ffe104 */
[----:B------:R-:W-:Y:S02]  /*21f0*/  IMAD R2, R19, UR5, RZ ;  /* 0x0000000513027c24 */ /* 0x000fe4000f8e02ff */
[----:B------:R-:W-:Y:S02]  /*2200*/  IMAD.MOV.U32 R4, RZ, RZ, R6 ;  /* 0x000000ffff047224 */ /* 0x000fe400078e0006 */
[----:B------:R-:W-:-:S05]  /*2210*/  IMAD R2, R2, -0xe00, R3 ;  /* 0xfffff20002027824 */ /* 0x000fca00078e0203 */
[C---:B------:R-:W-:Y:S02]  /*2220*/  ISETP.GE.U32.AND P1, PT, R2.reuse, 0x1e00, PT ;  /* 0x00001e000200780c */ /* 0x040fe40003f26070 */
[----:B------:R-:W-:-:S04]  /*2230*/  LEA.HI R18, R2, 0x1, RZ, 0x17 ;  /* 0x0000000102127811 */ /* 0x000fc800078fb8ff */
[----:B------:R-:W-:-:S04]  /*2240*/  LOP3.LUT R20, R18, 0xf, RZ, 0xc0, !PT ;  /* 0x0000000f12147812 */ /* 0x000fc800078ec0ff */
[----:B------:R-:W-:-:S03]  /*2250*/  ISETP.NE.AND P0, PT, R20, RZ, PT ;  /* 0x000000ff1400720c */ /* 0x000fc60003f05270 */
[----:B------:R-:W-:Y:S10]  /*2260*/  @!P1 BRA `(.L_x_332) ;  /* 0x0000000400309947 */ /* 0x000ff40003800000 */
[----:B------:R-:W-:Y:S01]  /*2270*/  LEA.HI R2, R11, 0x1, RZ, 0x17 ;  /* 0x000000010b027811 */ /* 0x000fe200078fb8ff */
[----:B------:R-:W-:-:S03]  /*2280*/  IMAD.MOV.U32 R4, RZ, RZ, R6 ;  /* 0x000000ffff047224 */ /* 0x000fc600078e0006 */
[----:B------:R-:W-:-:S05]  /*2290*/  LOP3.LUT R2, R2, 0xfffff0, RZ, 0xc0, !PT ;  /* 0x00fffff002027812 */ /* 0x000fca00078ec0ff */
[----:B------:R-:W-:-:S07]  /*22a0*/  IMAD.MOV R5, RZ, RZ, -R2 ;  /* 0x000000ffff057224 */ /* 0x000fce00078e0a02 */
.L_x_333:
[----:B------:R-:W-:Y:S02]  /*22b0*/  IMAD.MOV.U32 R2, RZ, RZ, R15 ;  /* 0x000000ffff027224 */ /* 0x000fe400078e000f */
[----:B------:R-:W-:-:S05]  /*22c0*/  IMAD.MOV.U32 R3, RZ, RZ, R16 ;  /* 0x000000ffff037224 */ /* 0x000fca00078e0010 */
[----:B------:R-:W2:Y:S04]  /*22d0*/  LDG.E.U8 R15, desc[UR8][R2.64+-0x1000] ;  /* 0xfff00008020f7981 */ /* 0x000ea8000c1e1100 */
[----:B------:R-:W3:Y:S04]  /*22e0*/  LDG.E.U8 R21, desc[UR8][R2.64+-0xe00] ;  /* 0xfff2000802157981 */ /* 0x000ee8000c1e1100 */
[----:B------:R-:W4:Y:S04]  /*22f0*/  LDG.E.U8 R23, desc[UR8][R2.64+-0xc00] ;  /* 0xfff4000802177981 */ /* 0x000f28000c1e1100 */
[----:B------:R-:W5:Y:S04]  /*2300*/  LDG.E.U8 R25, desc[UR8][R2.64+-0xa00] ;  /* 0xfff6000802197981 */ /* 0x000f68000c1e1100 */
[----:B------:R-:W5:Y:S04]  /*2310*/  LDG.E.U8 R17, desc[UR8][R2.64+-0x800] ;  /* 0xfff8000802117981 */ /* 0x000f68000c1e1100 */
[----:B------:R-:W5:Y:S04]  /*2320*/  LDG.E.U8 R19, desc[UR8][R2.64+-0x600] ;  /* 0xfffa000802137981 */ /* 0x000f68000c1e1100 */
[----:B------:R-:W5:Y:S04]  /*2330*/  LDG.E.U8 R29, desc[UR8][R2.64+0x200] ;  /* 0x00020008021d7981 */ /* 0x000f68000c1e1100 */
[----:B------:R-:W5:Y:S01]  /*2340*/  LDG.E.U8 R27, desc[UR8][R2.64+0x600] ;  /* 0x00060008021b7981 */ /* 0x000f62000c1e1100 */
[----:B--2---:R-:W-:-:S03]  /*2350*/  ISETP.NE.AND P1, PT, R15, R14, PT ;  /* 0x0000000e0f00720c */ /* 0x004fc60003f25270 */
[----:B------:R-:W2:Y:S01]  /*2360*/  LDG.E.U8 R15, desc[UR8][R2.64+-0x400] ;  /* 0xfffc0008020f7981 */ /* 0x000ea2000c1e1100 */
[----:B---3--:R-:W-:Y:S02]  /*2370*/  ISETP.NE.AND P2, PT, R21, R14, PT ;  /* 0x0000000e1500720c */ /* 0x008fe40003f45270 */
[----:B------:R-:W-:Y:S02]  /*2380*/  SEL R16, RZ, 0x1, P1 ;  /* 0x00000001ff107807 */ /* 0x000fe40000800000 */
[----:B------:R-:W-:-:S04]  /*2390*/  SEL R22, RZ, 0x1, P2 ;  /* 0x00000001ff167807 */ /* 0x000fc80001000000 */
[----:B------:R-:W-:Y:S02]  /*23a0*/  IADD3 R22, P5, P6, R22, R7, R16 ;  /* 0x0000000716167210 */ /* 0x000fe40007ebe010 */
[----:B------:R-:W3:Y:S01]  /*23b0*/  LDG.E.U8 R7, desc[UR8][R2.64+-0x200] ;  /* 0xfffe000802077981 */ /* 0x000ee2000c1e1100 */
[-C--:B----4-:R-:W-:Y:S02]  /*23c0*/  ISETP.NE.AND P1, PT, R23, R14.reuse, PT ;  /* 0x0000000e1700720c */ /* 0x090fe40003f25270 */
[-C--:B-----5:R-:W-:Y:S01]  /*23d0*/  ISETP.NE.AND P2, PT, R25, R14.reuse, PT ;  /* 0x0000000e1900720c */ /* 0x0a0fe20003f45270 */
[----:B------:R-:W4:Y:S01]  /*23e0*/  LDG.E.U8 R16, desc[UR8][R2.64] ;  /* 0x0000000802107981 */ /* 0x000f22000c1e1100 */
[----:B------:R-:W-:Y:S02]  /*23f0*/  SEL R21, RZ, 0x1, P1 ;  /* 0x00000001ff157807 */ /* 0x000fe40000800000 */
[----:B------:R-:W-:Y:S01]  /*2400*/  SEL R24, RZ, 0x1, P2 ;  /* 0x00000001ff187807 */ /* 0x000fe20001000000 */
[----:B------:R-:W5:Y:S01]  /*2410*/  LDG.E.U8 R25, desc[UR8][R2.64+0x400] ;  /* 0x0004000802197981 */ /* 0x000f62000c1e1100 */
[----:B------:R-:W-:-:S02]  /*2420*/  ISETP.NE.AND P2, PT, R17, R14, PT ;  /* 0x0000000e1100720c */ /* 0x000fc40003f45270 */
[----:B------:R-:W-:Y:S01]  /*2430*/  ISETP.NE.AND P3, PT, R19, R14, PT ;  /* 0x0000000e1300720c */ /* 0x000fe20003f65270 */
[----:B------:R-:W5:Y:S01]  /*2440*/  LDG.E.U8 R23, desc[UR8][R2.64+0x800] ;  /* 0x0008000802177981 */ /* 0x000f62000c1e1100 */
[----:B------:R-:W-:Y:S02]  /*2450*/  IADD3 R24, P1, P4, R24, R22, R21 ;  /* 0x0000001618187210 */ /* 0x000fe40007c3e015 */
[----:B------:R-:W-:Y:S01]  /*2460*/  SEL R17, RZ, 0x1, P2 ;  /* 0x00000001ff117807 */ /* 0x000fe20001000000 */
[----:B------:R-:W5:Y:S01]  /*2470*/  LDG.E.U8 R21, desc[UR8][R2.64+0xa00] ;  /* 0x000a000802157981 */ /* 0x000f62000c1e1100 */
[----:B------:R-:W-:-:S03]  /*2480*/  SEL R22, RZ, 0x1, P3 ;  /* 0x00000001ff167807 */ /* 0x000fc60001800000 */
[----:B------:R-:W5:Y:S01]  /*2490*/  LDG.E.U8 R19, desc[UR8][R2.64+0xc00] ;  /* 0x000c000802137981 */ /* 0x000f62000c1e1100 */
[----:B------:R-:W-:-:S03]  /*24a0*/  IADD3 R22, P2, P3, R22, R24, R17 ;  /* 0x0000001816167210 */ /* 0x000fc60007b5e011 */
[----:B------:R-:W5:Y:S01]  /*24b0*/  LDG.E.U8 R17, desc[UR8][R2.64+0xe00] ;  /* 0x000e000802117981 */ /* 0x000f62000c1e1100 */
[----:B------:R-:W-:Y:S01]  /*24c0*/  IADD3.X R24, PT, PT, RZ, R13, RZ, P5, P6 ;  /* 0x0000000dff187210 */ /* 0x000fe20002fec4ff */
[----:B------:R-:W-:Y:S02]  /*24d0*/  VIADD R5, R5, 0x10 ;  /* 0x0000001005057836 */ /* 0x000fe40000000000 */
[----:B------:R-:W-:Y:S01]  /*24e0*/  VIADD R4, R4, 0x2000 ;  /* 0x0000200004047836 */ /* 0x000fe20000000000 */
[----:B--2---:R-:W-:-:S04]  /*24f0*/  ISETP.NE.AND P5, PT, R15, R14, PT ;  /* 0x0000000e0f00720c */ /* 0x004fc80003fa5270 */
[----:B------:R-:W-:Y:S02]  /*2500*/  SEL R13, RZ, 0x1, P5 ;  /* 0x00000001ff0d7807 */ /* 0x000fe40002800000 */
[----:B---3--:R-:W-:-:S04]  /*2510*/  ISETP.NE.AND P6, PT, R7, R14, PT ;  /* 0x0000000e0700720c */ /* 0x008fc80003fc5270 */
[----:B------:R-:W-:Y:S02]  /*2520*/  SEL R7, RZ, 0x1, P6 ;  /* 0x00000001ff077807 */ /* 0x000fe40003000000 */
[-C--:B----4-:R-:W-:Y:S02]  /*2530*/  ISETP.NE.AND P5, PT, R16, R14.reuse, PT ;  /* 0x0000000e1000720c */ /* 0x090fe40003fa5270 */
[----:B------:R-:W-:Y:S02]  /*2540*/  ISETP.NE.AND P6, PT, R29, R14, PT ;  /* 0x0000000e1d00720c */ /* 0x000fe40003fc5270 */
[----:B------:R-:W-:Y:S02]  /*2550*/  IADD3.X R15, PT, PT, RZ, R24, RZ, P1, P4 ;  /* 0x00000018ff0f7210 */ /* 0x000fe40000fe84ff */
[----:B------:R-:W-:Y:S02]  /*2560*/  IADD3 R22, P4, P1, R7, R22, R13 ;  /* 0x0000001607167210 */ /* 0x000fe4000799e00d */
[----:B------:R-:W-:-:S02]  /*2570*/  SEL R16, RZ, 0x1, P5 ;  /* 0x00000001ff107807 */ /* 0x000fc40002800000 */
[----:B------:R-:W-:Y:S02]  /*2580*/  SEL R13, RZ, 0x1, P6 ;  /* 0x00000001ff0d7807 */ /* 0x000fe40003000000 */
[-C--:B-----5:R-:W-:Y:S02]  /*2590*/  ISETP.NE.AND P5, PT, R25, R14.reuse, PT ;  /* 0x0000000e1900720c */ /* 0x0a0fe40003fa5270 */
        /* <DEDUP_REMOVED lines=11> */
[----:B------:R-:W-:Y:S02]  /*2650*/  ISETP.NE.AND P5, PT, R17, R14, PT ;  /* 0x0000000e1100720c */ /* 0x000fe40003fa5270 */
[----:B------:R-:W-:Y:S02]  /*2660*/  IADD3.X R17, PT, PT, RZ, R15, RZ, P2, P3 ;  /* 0x0000000fff117210 */ /* 0x000fe400017e64ff */
[----:B------:R-:W-:Y:S02]  /*2670*/  IADD3 R13, P2, P3, R13, R7, R16 ;  /* 0x000000070d0d7210 */ /* 0x000fe40007b5e010 */
[----:B------:R-:W-:Y:S02]  /*2680*/  SEL R7, RZ, 0x1, P5 ;  /* 0x00000001ff077807 */ /* 0x000fe40002800000 */
[----:B------:R-:W-:-:S02]  /*2690*/  ISETP.NE.AND P5, PT, R5, RZ, PT ;  /* 0x000000ff0500720c */ /* 0x000fc40003fa5270 */
[----:B------:R-:W-:Y:S02]  /*26a0*/  ISETP.NE.AND P6, PT, R19, R14, PT ;  /* 0x0000000e1300720c */ /* 0x000fe40003fc5270 */
[----:B------:R-:W-:Y:S02]  /*26b0*/  IADD3.X R17, PT, PT, RZ, R17, RZ, P4, P1 ;  /* 0x00000011ff117210 */ /* 0x000fe400027e24ff */
[----:B------:R-:W-:Y:S02]  /*26c0*/  SEL R16, RZ, 0x1, P6 ;  /* 0x00000001ff107807 */ /* 0x000fe40003000000 */
[----:B------:R-:W-:Y:S02]  /*26d0*/  IADD3 R15, P6, PT, R2, 0x2000, RZ ;  /* 0x00002000020f7810 */ /* 0x000fe40007fde0ff */
[----:B------:R-:W-:Y:S02]  /*26e0*/  IADD3 R7, P1, P4, R7, R13, R16 ;  /* 0x0000000d07077210 */ /* 0x000fe40007c3e010 */
[----:B------:R-:W-:Y:S01]  /*26f0*/  IADD3.X R13, PT, PT, RZ, R17, RZ, P2, P3 ;  /* 0x00000011ff0d7210 */ /* 0x000fe200017e64ff */
[----:B------:R-:W-:-:S03]  /*2700*/  IMAD.X R16, RZ, RZ, R3, P6 ;  /* 0x000000ffff107224 */ /* 0x000fc600030e0603 */
[----:B------:R-:W-:Y:S01]  /*2710*/  IADD3.X R13, PT, PT, RZ, R13, RZ, P1, P4 ;  /* 0x0000000dff0d7210 */ /* 0x000fe20000fe84ff */
[----:B------:R-:W-:Y:S06]  /*2720*/  @P5 BRA `(.L_x_333) ;  /* 0xfffffff800e05947 */ /* 0x000fec000383ffff */
.L_x_332:
[----:B------:R-:W-:Y:S05]  /*2730*/  BSYNC.RECONVERGENT B2 ;  /* 0x0000000000027941 */ /* 0x000fea0003800200 */
.L_x_331:
[----:B------:R-:W-:Y:S05]  /*2740*/  @!P0 BRA `(.L_x_330) ;  /* 0x0000000400548947 */ /* 0x000fea0003800000 */
[----:B------:R-:W-:Y:S01]  /*2750*/  ISETP.GE.U32.AND P1, PT, R20, 0x8, PT ;  /* 0x000000081400780c */ /* 0x000fe20003f26070 */
[----:B------:R-:W-:Y:S01]  /*2760*/  BSSY.RECONVERGENT B2, `(.L_x_334) ;  /* 0x0000027000027945 */ /* 0x000fe20003800200 */
[----:B------:R-:W-:-:S04]  /*2770*/  LOP3.LUT R16, R18, 0x7, RZ, 0xc0, !PT ;  /* 0x0000000712107812 */ /* 0x000fc800078ec0ff */
[----:B------:R-:W-:-:S07]  /*2780*/  ISETP.NE.AND P0, PT, R16, RZ, PT ;  /* 0x000000ff1000720c */ /* 0x000fce0003f05270 */
[----:B------:R-:W-:Y:S06]  /*2790*/  @!P1 BRA `(.L_x_335) ;  /* 0x00000000008c9947 */ /* 0x000fec0003800000 */
[----:B------:R-:W-:-:S04]  /*27a0*/  IADD3 R2, P1, P2, R9, UR6, R4 ;  /* 0x0000000609027c10 */ /* 0x000fc8000fa3e004 */
        /* <DEDUP_REMOVED lines=9> */
[----:B------:R-:W-:Y:S01]  /*2840*/  VIADD R4, R4, 0x1000 ;  /* 0x0000100004047836 */ /* 0x000fe20000000000 */
[----:B--2---:R-:W-:-:S02]  /*2850*/  ISETP.NE.AND P1, PT, R15, R14, PT ;  /* 0x0000000e0f00720c */ /* 0x004fc40003f25270 */
[-C--:B---3--:R-:W-:Y:S02]  /*2860*/  ISETP.NE.AND P2, PT, R17, R14.reuse, PT ;  /* 0x0000000e1100720c */ /* 0x088fe40003f45270 */
[----:B------:R-:W-:Y:S02]  /*2870*/  SEL R15, RZ, 0x1, P1 ;  /* 0x00000001ff0f7807 */ /* 0x000fe40000800000 */
[----:B------:R-:W-:Y:S02]  /*2880*/  SEL R20, RZ, 0x1, P2 ;  /* 0x00000001ff147807 */ /* 0x000fe40001000000 */
[-C--:B----4-:R-:W-:Y:S02]  /*2890*/  ISETP.NE.AND P1, PT, R19, R14.reuse, PT ;  /* 0x0000000e1300720c */ /* 0x090fe40003f25270 */
[----:B-----5:R-:W-:Y:S02]  /*28a0*/  ISETP.NE.AND P2, PT, R21, R14, PT ;  /* 0x0000000e1500720c */ /* 0x020fe40003f45270 */
[----:B------:R-:W-:-:S02]  /*28b0*/  IADD3 R15, P5, P6, R20, R7, R15 ;  /* 0x00000007140f7210 */ /* 0x000fc40007ebe00f */
[----:B------:R-:W-:Y:S02]  /*28c0*/  SEL R20, RZ, 0x1, P1 ;  /* 0x00000001ff147807 */ /* 0x000fe40000800000 */
[----:B------:R-:W-:Y:S02]  /*28d0*/  SEL R7, RZ, 0x1, P2 ;  /* 0x00000001ff077807 */ /* 0x000fe40001000000 */
[-C--:B------:R-:W-:Y:S02]  /*28e0*/  ISETP.NE.AND P3, PT, R23, R14.reuse, PT ;  /* 0x0000000e1700720c */ /* 0x080fe40003f65270 */
[----:B------:R-:W-:Y:S02]  /*28f0*/  ISETP.NE.AND P4, PT, R25, R14, PT ;  /* 0x0000000e1900720c */ /* 0x000fe40003f85270 */
[----:B------:R-:W-:Y:S02]  /*2900*/  IADD3 R7, P1, P2, R7, R15, R20 ;  /* 0x0000000f07077210 */ /* 0x000fe40007a3e014 */
[----:B0-----:R-:W-:-:S02]  /*2910*/  SEL R2, RZ, 0x1, P3 ;  /* 0x00000001ff027807 */ /* 0x001fc40001800000 */
        /* <DEDUP_REMOVED lines=8> */
[----:B------:R-:W-:Y:S02]  /*29a0*/  IADD3 R7, P1, P2, R7, R3, R2 ;  /* 0x0000000307077210 */ /* 0x000fe40007a3e002 */
[----:B------:R-:W-:-:S04]  /*29b0*/  IADD3.X R13, PT, PT, RZ, R13, RZ, P5, P6 ;  /* 0x0000000dff0d7210 */ /* 0x000fc80002fec4ff */
[----:B------:R-:W-:-:S07]  /*29c0*/  IADD3.X R13, PT, PT, RZ, R13, RZ, P1, P2 ;  /* 0x0000000dff0d7210 */ /* 0x000fce0000fe44ff */
.L_x_335:
[----:B------:R-:W-:Y:S05]  /*29d0*/  BSYNC.RECONVERGENT B2 ;  /* 0x0000000000027941 */ /* 0x000fea0003800200 */
.L_x_334:
[----:B------:R-:W-:Y:S05]  /*29e0*/  @!P0 BRA `(.L_x_330) ;  /* 0x0000000000ac8947 */ /* 0x000fea0003800000 */
[----:B------:R-:W-:Y:S01]  /*29f0*/  ISETP.GE.U32.AND P1, PT, R16, 0x4, PT ;  /* 0x000000041000780c */ /* 0x000fe20003f26070 */
[----:B------:R-:W-:Y:S01]  /*2a00*/  BSSY.RECONVERGENT B2, `(.L_x_336) ;  /* 0x0000016000027945 */ /* 0x000fe20003800200 */
[----:B------:R-:W-:-:S11]  /*2a10*/  LOP3.LUT P0, RZ, R18, 0x3, RZ, 0xc0, !PT ;  /* 0x0000000312ff7812 */ /* 0x000fd6000780c0ff */
[----:B------:R-:W-:Y:S05]  /*2a20*/  @!P1 BRA `(.L_x_337) ;  /* 0x00000000004c9947 */ /* 0x000fea0003800000 */
[----:B------:R-:W-:-:S04]  /*2a30*/  IADD3 R2, P1, P2, R9, UR6, R4 ;  /* 0x0000000609027c10 */ /* 0x000fc8000fa3e004 */
[----:B------:R-:W-:-:S05]  /*2a40*/  IADD3.X R3, PT, PT, R8, UR7, RZ, P1, P2 ;  /* 0x0000000708037c10 */ /* 0x000fca0008fe44ff */
[----:B------:R-:W2:Y:S04]  /*2a50*/  LDG.E.U8 R5, desc[UR8][R2.64] ;  /* 0x0000000802057981 */ /* 0x000ea8000c1e1100 */
[----:B------:R-:W3:Y:S04]  /*2a60*/  LDG.E.U8 R9, desc[UR8][R2.64+0x200] ;  /* 0x0002000802097981 */ /* 0x000ee8000c1e1100 */
[----:B------:R-:W4:Y:S04]  /*2a70*/  LDG.E.U8 R15, desc[UR8][R2.64+0x400] ;  /* 0x00040008020f7981 */ /* 0x000f28000c1e1100 */
[----:B------:R-:W5:Y:S01]  /*2a80*/  LDG.E.U8 R17, desc[UR8][R2.64+0x600] ;  /* 0x0006000802117981 */ /* 0x000f62000c1e1100 */
[----:B------:R-:W-:Y:S01]  /*2a90*/  VIADD R4, R4, 0x800 ;  /* 0x0000080004047836 */ /* 0x000fe20000000000 */
[----:B--2---:R-:W-:-:S02]  /*2aa0*/  ISETP.NE.AND P1, PT, R5, R14, PT ;  /* 0x0000000e0500720c */ /* 0x004fc40003f25270 */
[-C--:B---3--:R-:W-:Y:S02]  /*2ab0*/  ISETP.NE.AND P2, PT, R9, R14.reuse, PT ;  /* 0x0000000e0900720c */ /* 0x088fe40003f45270 */
[----:B------:R-:W-:Y:S02]  /*2ac0*/  SEL R8, RZ, 0x1, P1 ;  /* 0x00000001ff087807 */ /* 0x000fe40000800000 */
[-C--:B----4-:R-:W-:Y:S02]  /*2ad0*/  ISETP.NE.AND P3, PT, R15, R14.reuse, PT ;  /* 0x0000000e0f00720c */ /* 0x090fe40003f65270 */
[----:B------:R-:W-:Y:S02]  /*2ae0*/  SEL R5, RZ, 0x1, P2 ;  /* 0x00000001ff057807 */ /* 0x000fe40001000000 */
[----:B-----5:R-:W-:Y:S02]  /*2af0*/  ISETP.NE.AND P4, PT, R17, R14, PT ;  /* 0x0000000e1100720c */ /* 0x020fe40003f85270 */
[----:B------:R-:W-:-:S02]  /*2b00*/  SEL R16, RZ, 0x1, P3 ;  /* 0x00000001ff107807 */ /* 0x000fc40001800000 */
[----:B------:R-:W-:Y:S02]  /*2b10*/  SEL R9, RZ, 0x1, P4 ;  /* 0x00000001ff097807 */ /* 0x000fe40002000000 */
[----:B------:R-:W-:-:S04]  /*2b20*/  IADD3 R5, P1, P2, R5, R7, R8 ;  /* 0x0000000705057210 */ /* 0x000fc80007a3e008 */
[----:B------:R-:W-:Y:S02]  /*2b30*/  IADD3 R7, P3, P4, R9, R5, R16 ;  /* 0x0000000509077210 */ /* 0x000fe40007c7e010 */
[----:B------:R-:W-:-:S04]  /*2b40*/  IADD3.X R13, PT, PT, RZ, R13, RZ, P1, P2 ;  /* 0x0000000dff0d7210 */ /* 0x000fc80000fe44ff */
[----:B------:R-:W-:-:S07]  /*2b50*/  IADD3.X R13, PT, PT, RZ, R13, RZ, P3, P4 ;  /* 0x0000000dff0d7210 */ /* 0x000fce0001fe84ff */
.L_x_337:
[----:B------:R-:W-:Y:S05]  /*2b60*/  BSYNC.RECONVERGENT B2 ;  /* 0x0000000000027941 */ /* 0x000fea0003800200 */
.L_x_336:
[----:B------:R-:W-:Y:S05]  /*2b70*/  @!P0 BRA `(.L_x_330) ;  /* 0x0000000000488947 */ /* 0x000fea0003800000 */
[----:B------:R-:W-:Y:S02]  /*2b80*/  LOP3.LUT R2, R11, 0xffff, RZ, 0xc0, !PT ;  /* 0x0000ffff0b027812 */ /* 0x000fe400078ec0ff */
[----:B------:R-:W-:Y:S02]  /*2b90*/  IADD3 R10, P0, PT, R4, R10, RZ ;  /* 0x0000000a040a7210 */ /* 0x000fe40007f1e0ff */
[----:B------:R-:W-:-:S03]  /*2ba0*/  LEA.HI R2, R2, 0x1, RZ, 0x17 ;  /* 0x0000000102027811 */ /* 0x000fc600078fb8ff */
[----:B------:R-:W-:Y:S01]  /*2bb0*/  IMAD.X R11, RZ, RZ, R12, P0 ;  /* 0x000000ffff0b7224 */ /* 0x000fe200000e060c */
[----:B------:R-:W-:-:S05]  /*2bc0*/  LOP3.LUT R2, R2, 0x3, RZ, 0xc0, !PT ;  /* 0x0000000302027812 */ /* 0x000fca00078ec0ff */
[----:B------:R-:W-:-:S07]  /*2bd0*/  IMAD.MOV R4, RZ, RZ, -R2 ;  /* 0x000000ffff047224 */ /* 0x000fce00078e0a02 */
.L_x_338:
[----:B------:R-:W-:Y:S02]  /*2be0*/  IMAD.MOV.U32 R3, RZ, RZ, R11 ;  /* 0x000000ffff037224 */ /* 0x000fe400078e000b */
[----:B------:R-:W-:-:S05]  /*2bf0*/  IMAD.MOV.U32 R2, RZ, RZ, R10 ;  /* 0x000000ffff027224 */ /* 0x000fca00078e000a */
[----:B------:R-:W2:Y:S01]  /*2c00*/  LDG.E.U8 R3, desc[UR8][R2.64] ;  /* 0x0000000802037981 */ /* 0x000ea2000c1e1100 */
[----:B------:R-:W-:Y:S01]  /*2c10*/  VIADD R4, R4, 0x1 ;  /* 0x0000000104047836 */ /* 0x000fe20000000000 */
[----:B------:R-:W-:-:S05]  /*2c20*/  IADD3 R10, P2, PT, R10, 0x200, RZ ;  /* 0x000002000a0a7810 */ /* 0x000fca0007f5e0ff */
[----:B------:R-:W-:Y:S01]  /*2c30*/  IMAD.X R11, RZ, RZ, R11, P2 ;  /* 0x000000ffff0b7224 */ /* 0x000fe200010e060b */
[----:B--2---:R-:W-:-:S04]  /*2c40*/  ISETP.NE.AND P0, PT, R3, R14, PT ;  /* 0x0000000e0300720c */ /* 0x004fc80003f05270 */
[----:B------:R-:W-:Y:S02]  /*2c50*/  SEL R8, RZ, 0x1, P0 ;  /* 0x00000001ff087807 */ /* 0x000fe40000000000 */
[----:B------:R-:W-:Y:S02]  /*2c60*/  ISETP.NE.AND P0, PT, R4, RZ, PT ;  /* 0x000000ff0400720c */ /* 0x000fe40003f05270 */
[----:B------:R-:W-:-:S05]  /*2c70*/  IADD3 R7, P1, PT, R7, R8, RZ ;  /* 0x0000000807077210 */ /* 0x000fca0007f3e0ff */
[----:B------:R-:W-:-:S06]  /*2c80*/  IMAD.X R13, RZ, RZ, R13, P1 ;  /* 0x000000ffff0d7224 */ /* 0x000fcc00008e060d */
[----:B------:R-:W-:Y:S05]  /*2c90*/  @P0 BRA `(.L_x_338) ;  /* 0xfffffffc00d00947 */ /* 0x000fea000383ffff */
.L_x_330:
[----:B------:R-:W-:Y:S05]  /*2ca0*/  BSYNC.RECONVERGENT B1 ;  /* 0x0000000000017941 */ /* 0x000fea0003800200 */
.L_x_327:
        /* <DEDUP_REMOVED lines=11> */
[----:B------:R-:W1:Y:S01]  /*2d60*/  SHFL.DOWN PT, R3, R8, 0x2, 0x1f ;  /* 0x08401f0008037f89 */ /* 0x000e6200000e0000 */
[----:B0-----:R-:W-:-:S04]  /*2d70*/  SEL R2, R2, RZ, !P1 ;  /* 0x000000ff02027207 */ /* 0x001fc80004800000 */
[----:B------:R-:W-:Y:S02]  /*2d80*/  IADD3 R5, P0, PT, R2, R9, RZ ;  /* 0x0000000902057210 */ /* 0x000fe40007f1e0ff */
[----:B-1----:R-:W-:Y:S01]  /*2d90*/  SEL R3, R3, RZ, !P1 ;  /* 0x000000ff03037207 */ /* 0x002fe20004800000 */
[----:B------:R-:W0:Y:S01]  /*2da0*/  @!P2 S2R R9, SR_CgaCtaId ;  /* 0x000000000009a919 */ /* 0x000e220000008800 */
[----:B------:R-:W-:-:S03]  /*2db0*/  ISETP.GT.AND P1, PT, R10, 0x1b, PT ;  /* 0x0000001b0a00780c */ /* 0x000fc60003f24270 */
[----:B------:R-:W-:Y:S01]  /*2dc0*/  IMAD.X R4, R3, 0x1, R8, P0 ;  /* 0x0000000103047824 */ /* 0x000fe200000e0608 */
[----:B------:R-:W1:Y:S04]  /*2dd0*/  SHFL.DOWN PT, R2, R5, 0x4, 0x1f ;  /* 0x08801f0005027f89 */ /* 0x000e6800000e0000 */
[----:B------:R-:W2:Y:S01]  /*2de0*/  SHFL.DOWN PT, R3, R4, 0x4, 0x1f ;  /* 0x08801f0004037f89 */ /* 0x000ea200000e0000 */
[----:B-1----:R-:W-:-:S04]  /*2df0*/  SEL R2, R2, RZ, !P1 ;  /* 0x000000ff02027207 */ /* 0x002fc80004800000 */
[----:B------:R-:W-:Y:S02]  /*2e00*/  IADD3 R7, P0, PT, R2, R5, RZ ;  /* 0x0000000502077210 */ /* 0x000fe40007f1e0ff */
[----:B--2---:R-:W-:Y:S02]  /*2e10*/  SEL R3, R3, RZ, !P1 ;  /* 0x000000ff03037207 */ /* 0x004fe40004800000 */
[----:B------:R-:W-:Y:S01]  /*2e20*/  ISETP.GT.AND P1, PT, R10, 0x17, PT ;  /* 0x000000170a00780c */ /* 0x000fe20003f24270 */
[----:B------:R-:W1:Y:S02]  /*2e30*/  SHFL.DOWN PT, R2, R7, 0x8, 0x1f ;  /* 0x09001f0007027f89 */ /* 0x000e6400000e0000 */
[----:B------:R-:W-:-:S05]  /*2e40*/  IMAD.X R8, R3, 0x1, R4, P0 ;  /* 0x0000000103087824 */ /* 0x000fca00000e0604 */
[----:B------:R-:W2:Y:S01]  /*2e50*/  SHFL.DOWN PT, R3, R8, 0x8, 0x1f ;  /* 0x09001f0008037f89 */ /* 0x000ea200000e0000 */
[----:B-1----:R-:W-:-:S04]  /*2e60*/  SEL R2, R2, RZ, !P1 ;  /* 0x000000ff02027207 */ /* 0x002fc80004800000 */
[----:B------:R-:W-:Y:S02]  /*2e70*/  IADD3 R5, P0, PT, R2, R7, RZ ;  /* 0x0000000702057210 */ /* 0x000fe40007f1e0ff */
[----:B------:R-:W-:Y:S02]  /*2e80*/  @!P2 SHF.R.U32.HI R7, RZ, 0x2, R6 ;  /* 0x00000002ff07a819 */ /* 0x000fe40000011606 */
[----:B--2---:R-:W-:Y:S01]  /*2e90*/  SEL R3, R3, RZ, !P1 ;  /* 0x000000ff03037207 */ /* 0x004fe20004800000 */
[----:B------:R-:W1:Y:S01]  /*2ea0*/  SHFL.DOWN PT, R2, R5, 0x10, 0x1f ;  /* 0x0a001f0005027f89 */ /* 0x000e6200000e0000 */
[----:B------:R-:W-:Y:S02]  /*2eb0*/  ISETP.GT.AND P1, PT, R10, 0xf, PT ;  /* 0x0000000f0a00780c */ /* 0x000fe40003f24270 */
[----:B------:R-:W-:Y:S01]  /*2ec0*/  @!P2 LOP3.LUT R7, R7, 0xf8, RZ, 0xc0, !PT ;  /* 0x000000f80707a812 */ /* 0x000fe200078ec0ff */
[----:B------:R-:W-:Y:S01]  /*2ed0*/  IMAD.X R4, R3, 0x1, R8, P0 ;  /* 0x0000000103047824 */ /* 0x000fe200000e0608 */
[----:B------:R-:W-:-:S04]  /*2ee0*/  @!P2 MOV R8, 0x400 ;  /* 0x000004000008a802 */ /* 0x000fc80000000f00 */
[----:B------:R-:W2:Y:S01]  /*2ef0*/  SHFL.DOWN PT, R3, R4, 0x10, 0x1f ;  /* 0x0a001f0004037f89 */ /* 0x000ea200000e0000 */
[----:B0-----:R-:W-:-:S05]  /*2f00*/  @!P2 LEA R8, R9, R8, 0x18 ;  /* 0x000000080908a211 */ /* 0x001fca00078ec0ff */
[----:B------:R-:W-:Y:S01]  /*2f10*/  @!P2 IMAD.IADD R7, R7, 0x1, R8 ;  /* 0x000000010707a824 */ /* 0x000fe200078e0208 */
[----:B-1----:R-:W-:-:S04]  /*2f20*/  SEL R2, R2, RZ, !P1 ;  /* 0x000000ff02027207 */ /* 0x002fc80004800000 */
[----:B------:R-:W-:Y:S02]  /*2f30*/  IADD3 R2, P0, PT, R2, R5, RZ ;  /* 0x0000000502027210 */ /* 0x000fe40007f1e0ff */
[----:B--2---:R-:W-:-:S05]  /*2f40*/  SEL R3, R3, RZ, !P1 ;  /* 0x000000ff03037207 */ /* 0x004fca0004800000 */
        /* <DEDUP_REMOVED lines=10> */
[----:B0-----:R-:W0:Y:S04]  /*2ff0*/  LDS.128 R4, [UR4+0x30] ;  /* 0x00003004ff047984 */ /* 0x001e280008000c00 */
[----:B------:R-:W2:Y:S04]  /*3000*/  LDS.128 R20, [UR4+0x40] ;  /* 0x00004004ff147984 */ /* 0x000ea80008000c00 */
[----:B------:R-:W3:Y:S04]  /*3010*/  LDS.128 R16, [UR4+0x50] ;  /* 0x00005004ff107984 */ /* 0x000ee80008000c00 */
[----:B------:R-:W4:Y:S01]  /*3020*/  LDS.128 R12, [UR4+0x60] ;  /* 0x00006004ff0c7984 */ /* 0x000f220008000c00 */
[----:B-1----:R-:W-:-:S04]  /*3030*/  IADD3 R11, P1, P2, R24, R8, R2 ;  /* 0x00000008180b7210 */ /* 0x002fc80007a3e002 */
[----:B------:R-:W-:Y:S02]  /*3040*/  IADD3.X R25, PT, PT, R25, R9, R3, P1, P2 ;  /* 0x0000000919197210 */ /* 0x000fe40000fe4403 */
[----:B0-----:R-:W-:Y:S02]  /*3050*/  IADD3 R3, P1, P2, R4, R11, R26 ;  /* 0x0000000b04037210 */ /* 0x001fe40007a3e01a */
        /* <DEDUP_REMOVED lines=14> */
[----:B------:R-:W-:-:S07]  /*3140*/  IMAD.X R3, R3, 0x1, R27, P3 ;  /* 0x0000000103037824 */ /* 0x000fce00018e061b */
.L_x_326:
[----:B------:R-:W-:Y:S05]  /*3150*/  BSYNC.RECONVERGENT B0 ;  /* 0x0000000000007941 */ /* 0x000fea0003800200 */
.L_x_311:
[----:B------:R-:W-:Y:S05]  /*3160*/  @P0 EXIT ;  /* 0x000000000000094d */ /* 0x000fea0003800000 */
[----:B--2---:R-:W2:Y:S02]  /*3170*/  LDC.64 R4, c[0x0][0x390] ;  /* 0x0000e400ff047b82 */ /* 0x004ea40000000a00 */
[----:B--2---:R-:W-:-:S05]  /*3180*/  IMAD.WIDE.U32 R4, R0, 0x8, R4 ;  /* 0x0000000800047825 */ /* 0x004fca00078e0004 */
[----:B------:R-:W-:Y:S01]  /*3190*/  STG.E.64 desc[UR8][R4.64], R2 ;  /* 0x0000000204007986 */ /* 0x000fe2000c101b08 */
[----:B------:R-:W-:Y:S05]  /*31a0*/  EXIT ;  /* 0x000000000000794d */ /* 0x000fea0003800000 */
.L_x_339:
        /* <DEDUP_REMOVED lines=13> */
.L_x_470:


//--------------------- .text._ZN3cub18CUB_300001_SM_10006detail6reduce28DeviceReduceSingleTileKernelINS2_10policy_hubIlyN4cuda3std3__44plusIlEEE10Policy1000EN6thrust24THRUST_300001_SM_1000_NS18transform_iteratorINSD_6detail14equal_to_valueIcEENSF_15normal_iteratorINSD_10device_ptrIcEEEEllEEPlyS9_llNS7_10__identityEEEvT0_T1_T2_T3_T4_T6_ --------------------------
	.section	.text._ZN3cub18CUB_300001_SM_10006detail6reduce28DeviceReduceSingleTileKernelINS2_10policy_hubIlyN4cuda3std3__44plusIlEEE10Policy1000EN6thrust24THRUST_300001_SM_1000_NS18transform_iteratorINSD_6detail14equal_to_valueIcEENSF_15normal_iteratorINSD_10device_ptrIcEEEEllEEPlyS9_llNS7_10__identityEEEvT0_T1_T2_T3_T4_T6_,"ax",@progbits
	.align	128
        .global         _ZN3cub18CUB_300001_SM_10006detail6reduce28DeviceReduceSingleTileKernelINS2_10policy_hubIlyN4cuda3std3__44plusIlEEE10Policy1000EN6thrust24THRUST_300001_SM_1000_NS18transform_iteratorINSD_6detail14equal_to_valueIcEENSF_15normal_iteratorINSD_10device_ptrIcEEEEllEEPlyS9_llNS7_10__identityEEEvT0_T1_T2_T3_T4_T6_
        .type           _ZN3cub18CUB_300001_SM_10006detail6reduce28DeviceReduceSingleTileKernelINS2_10policy_hubIlyN4cuda3std3__44plusIlEEE10Policy1000EN6thrust24THRUST_300001_SM_1000_NS18transform_iteratorINSD_6detail14equal_to_valueIcEENSF_15normal_iteratorINSD_10device_ptrIcEEEEllEEPlyS9_llNS7_10__identityEEEvT0_T1_T2_T3_T4_T6_,@function
        .size           _ZN3cub18CUB_300001_SM_10006detail6reduce28DeviceReduceSingleTileKernelINS2_10policy_hubIlyN4cuda3std3__44plusIlEEE10Policy1000EN6thrust24THRUST_300001_SM_1000_NS18transform_iteratorINSD_6detail14equal_to_valueIcEENSF_15normal_iteratorINSD_10device_ptrIcEEEEllEEPlyS9_llNS7_10__identityEEEvT0_T1_T2_T3_T4_T6_,(.L_x_471 - _ZN3cub18CUB_300001_SM_10006detail6reduce28DeviceReduceSingleTileKernelINS2_10policy_hubIlyN4cuda3std3__44plusIlEEE10Policy1000EN6thrust24THRUST_300001_SM_1000_NS18transform_iteratorINSD_6detail14equal_to_valueIcEENSF_15normal_iteratorINSD_10device_ptrIcEEEEllEEPlyS9_llNS7_10__identityEEEvT0_T1_T2_T3_T4_T6_)
        .other          _ZN3cub18CUB_300001_SM_10006detail6reduce28DeviceReduceSingleTileKernelINS2_10policy_hubIlyN4cuda3std3__44plusIlEEE10Policy1000EN6thrust24THRUST_300001_SM_1000_NS18transform_iteratorINSD_6detail14equal_to_valueIcEENSF_15normal_iteratorINSD_10device_ptrIcEEEEllEEPlyS9_llNS7_10__identityEEEvT0_T1_T2_T3_T4_T6_,@"STO_CUDA_ENTRY STV_DEFAULT"
_ZN3cub18CUB_300001_SM_10006detail6reduce28DeviceReduceSingleTileKernelINS2_10policy_hubIlyN4cuda3std3__44plusIlEEE10Policy1000EN6thrust24THRUST_300001_SM_1000_NS18transform_iteratorINSD_6detail14equal_to_valueIcEENSF_15normal_iteratorINSD_10device_ptrIcEEEEllEEPlyS9_llNS7_10__identityEEEvT0_T1_T2_T3_T4_T6_:
.text._ZN3cub18CUB_300001_SM_10006detail6reduce28DeviceReduceSingleTileKernelINS2_10policy_hubIlyN4cuda3std3__44plusIlEEE10Policy1000EN6thrust24THRUST_300001_SM_1000_NS18transform_iteratorINSD_6detail14equal_to_valueIcEENSF_15normal_iteratorINSD_10device_ptrIcEEEEllEEPlyS9_llNS7_10__identityEEEvT0_T1_T2_T3_T4_T6_:
[----:B------:R-:W-:Y:S01]  /*0000*/  LDC R1, c[0x0][0x37c] ;  /* 0x0000df00ff017b82 */ /* 0x000fe20000000800 */
[----:B------:R-:W0:Y:S01]  /*0010*/  LDCU.64 UR4, c[0x0][0x398] ;  /* 0x00007300ff0477ac */ /* 0x000e220008000a00 */
[----:B------:R-:W1:Y:S01]  /*0020*/  LDCU.64 UR6, c[0x0][0x358] ;  /* 0x00006b00ff0677ac */ /* 0x000e620008000a00 */
[----:B0-----:R-:W-:Y:S02]  /*0030*/  IMAD.U32 R16, RZ, RZ, UR4 ;  /* 0x00000004ff107e24 */ /* 0x001fe4000f8e00ff */
[----:B------:R-:W-:-:S03]  /*0040*/  IMAD.U32 R0, RZ, RZ, UR5 ;  /* 0x00000005ff007e24 */ /* 0x000fc6000f8e00ff */
[----:B------:R-:W-:-:S04]  /*0050*/  ISETP.NE.U32.AND P0, PT, R16, RZ, PT ;  /* 0x000000ff1000720c */ /* 0x000fc80003f05070 */
[----:B------:R-:W-:-:S13]  /*0060*/  ISETP.NE.AND.EX P0, PT, R0, RZ, PT, P0 ;  /* 0x000000ff0000720c */ /* 0x000fda0003f05300 */
        /* <DEDUP_REMOVED lines=8> */
.L_x_340:
[----:B------:R-:W0:Y:S01]  /*00f0*/  LDC R4, c[0x0][0x388] ;  /* 0x0000e200ff047b82 */ /* 0x000e220000000800 */
[----:B------:R-:W-:Y:S01]  /*0100*/  ISETP.GT.U32.AND P0, PT, R16, 0xdff, PT ;  /* 0x00000dff1000780c */ /* 0x000fe20003f04070 */
[----:B------:R-:W-:Y:S03]  /*0110*/  BSSY.RECONVERGENT B0, `(.L_x_341) ;  /* 0x00002fa000007945 */ /* 0x000fe60003800200 */
[----:B------:R-:W-:-:S13]  /*0120*/  ISETP.GT.U32.AND.EX P0, PT, R0, RZ, PT, P0 ;  /* 0x000000ff0000720c */ /* 0x000fda0003f04100 */
[----:B------:R-:W-:Y:S05]  /*0130*/  @P0 BRA `(.L_x_342) ;  /* 0x0000001800800947 */ /* 0x000fea0003800000 */
[----:B------:R-:W1:Y:S01]  /*0140*/  S2R R5, SR_TID.X ;  /* 0x0000000000057919 */ /* 0x000e620000002100 */
[----:B------:R-:W-:Y:S01]  /*0150*/  BSSY.RECONVERGENT B1, `(.L_x_343) ;  /* 0x000000e000017945 */ /* 0x000fe20003800200 */
[----:B------:R-:W-:Y:S02]  /*0160*/  CS2R R6, SRZ ;  /* 0x0000000000067805 */ /* 0x000fe4000001ff00 */
[----:B-1----:R-:W-:Y:S01]  /*0170*/  ISETP.GE.U32.AND P0, PT, R5, R16, PT ;  /* 0x000000100500720c */ /* 0x002fe20003f06070 */
[----:B------:R-:W-:-:S12]  /*0180*/  IMAD.MOV.U32 R9, RZ, RZ, R5 ;  /* 0x000000ffff097224 */ /* 0x000fd800078e0005 */
[----:B------:R-:W-:Y:S05]  /*0190*/  @P0 BRA `(.L_x_344) ;  /* 0x0000000000240947 */ /* 0x000fea0003800000 */
[----:B------:R-:W1:Y:S02]  /*01a0*/  LDCU.64 UR4, c[0x0][0x380] ;  /* 0x00007000ff0477ac */ /* 0x000e640008000a00 */
[----:B-1----:R-:W-:-:S05]  /*01b0*/  IADD3 R2, P0, PT, R5, UR4, RZ ;  /* 0x0000000405027c10 */ /* 0x002fca000ff1e0ff */
[----:B------:R-:W-:-:S05]  /*01c0*/  IMAD.X R3, RZ, RZ, UR5, P0 ;  /* 0x00000005ff037e24 */ /* 0x000fca00080e06ff */
[----:B------:R-:W2:Y:S01]  /*01d0*/  LDG.E.U8 R2, desc[UR6][R2.64] ;  /* 0x0000000602027981 */ /* 0x000ea2000c1e1100 */
[----:B0-----:R-:W-:Y:S01]  /*01e0*/  LOP3.LUT R7, R4, 0xff, RZ, 0xc0, !PT ;  /* 0x000000ff04077812 */ /* 0x001fe200078ec0ff */
[----:B------:R-:W-:-:S03]  /*01f0*/  VIADD R9, R5, 0x200 ;  /* 0x0000020005097836 */ /* 0x000fc60000000000 */
[----:B--2---:R-:W-:Y:S01]  /*0200*/  ISETP.NE.AND P0, PT, R2, R7, PT ;  /* 0x000000070200720c */ /* 0x004fe20003f05270 */
[----:B------:R-:W-:-:S03]  /*0210*/  IMAD.MOV.U32 R7, RZ, RZ, RZ ;  /* 0x000000ffff077224 */ /* 0x000fc600078e00ff */
[----:B------:R-:W-:-:S09]  /*0220*/  SEL R6, RZ, 0x1, P0 ;  /* 0x00000001ff067807 */ /* 0x000fd20000000000 */
.L_x_344:
[----:B------:R-:W-:Y:S05]  /*0230*/  BSYNC.RECONVERGENT B1 ;  /* 0x0000000000017941 */ /* 0x000fea0003800200 */
.L_x_343:
[----:B------:R-:W-:Y:S01]  /*0240*/  ISETP.GE.U32.AND P0, PT, R9, R16, PT ;  /* 0x000000100900720c */ /* 0x000fe20003f06070 */
[----:B------:R-:W-:-:S12]  /*0250*/  BSSY.RECONVERGENT B1, `(.L_x_345) ;  /* 0x00000af000017945 */ /* 0x000fd80003800200 */
[----:B------:R-:W-:Y:S05]  /*0260*/  @P0 BRA `(.L_x_346) ;  /* 0x0000000800b40947 */ /* 0x000fea0003800000 */
[----:B------:R-:W-:Y:S01]  /*0270*/  LOP3.LUT R3, RZ, R9, RZ, 0x33, !PT ;  /* 0x00000009ff037212 */ /* 0x000fe200078e33ff */
[----:B------:R-:W-:Y:S04]  /*0280*/  BSSY.RECONVERGENT B2, `(.L_x_347) ;  /* 0x0000054000027945 */ /* 0x000fe80003800200 */
[----:B------:R-:W-:-:S05]  /*0290*/  IMAD.IADD R3, R3, 0x1, R16 ;  /* 0x0000000103037824 */ /* 0x000fca00078e0210 */
[C---:B------:R-:W-:Y:S02]  /*02a0*/  ISETP.GE.U32.AND P1, PT, R3.reuse, 0x1e00, PT ;  /* 0x00001e000300780c */ /* 0x040fe40003f26070 */
[----:B------:R-:W-:-:S04]  /*02b0*/  LEA.HI R8, R3, 0x1, RZ, 0x17 ;  /* 0x0000000103087811 */ /* 0x000fc800078fb8ff */
[----:B------:R-:W-:-:S04]  /*02c0*/  LOP3.LUT R21, R8, 0xf, RZ, 0xc0, !PT ;  /* 0x0000000f08157812 */ /* 0x000fc800078ec0ff */
[----:B------:R-:W-:-:S03]  /*02d0*/  ISETP.NE.AND P0, PT, R21, RZ, PT ;  /* 0x000000ff1500720c */ /* 0x000fc60003f05270 */
[----:B------:R-:W-:Y:S10]  /*02e0*/  @!P1 BRA `(.L_x_348) ;  /* 0x0000000400349947 */ /* 0x000ff40003800000 */
[----:B------:R-:W1:Y:S01]  /*02f0*/  LDCU.64 UR4, c[0x0][0x380] ;  /* 0x00007000ff0477ac */ /* 0x000e620008000a00 */
[----:B------:R-:W-:-:S05]  /*0300*/  LOP3.LUT R10, R8, 0xfffff0, RZ, 0xc0, !PT ;  /* 0x00fffff0080a7812 */ /* 0x000fca00078ec0ff */
[----:B------:R-:W-:Y:S01]  /*0310*/  IMAD.MOV R10, RZ, RZ, -R10 ;  /* 0x000000ffff0a7224 */ /* 0x000fe200078e0a0a */
[----:B-1----:R-:W-:-:S04]  /*0320*/  IADD3 R2, P1, PT, R9, UR4, RZ ;  /* 0x0000000409027c10 */ /* 0x002fc8000ff3e0ff */
[----:B------:R-:W-:-:S04]  /*0330*/  IADD3 R2, P2, PT, R2, 0x1000, RZ ;  /* 0x0000100002027810 */ /* 0x000fc80007f5e0ff */
[----:B------:R-:W-:-:S09]  /*0340*/  IADD3.X R3, PT, PT, RZ, UR5, RZ, P2, P1 ;  /* 0x00000005ff037c10 */ /* 0x000fd200097e24ff */
.L_x_349:
        /* <DEDUP_REMOVED lines=16> */
[----:B0-----:R-:W-:Y:S01]  /*0450*/  LOP3.LUT R11, R4, 0xff, RZ, 0xc0, !PT ;  /* 0x000000ff040b7812 */ /* 0x001fe200078ec0ff */
[----:B------:R-:W-:-:S02]  /*0460*/  VIADD R10, R10, 0x10 ;  /* 0x000000100a0a7836 */ /* 0x000fc40000000000 */
[----:B------:R-:W-:Y:S01]  /*0470*/  VIADD R9, R9, 0x2000 ;  /* 0x0000200009097836 */ /* 0x000fe20000000000 */
        /* <DEDUP_REMOVED lines=12> */
[----:B------:R-:W-:Y:S02]  /*0540*/  SEL R13, RZ, 0x1, P3 ;  /* 0x00000001ff0d7807 */ /* 0x000fe40001800000 */
[----:B------:R-:W-:Y:S02]  /*0550*/  SEL R6, RZ, 0x1, P4 ;  /* 0x00000001ff067807 */ /* 0x000fe40002000000 */
[-C--:B------:R-:W-:Y:S02]  /*0560*/  ISETP.NE.AND P3, PT, R17, R11.reuse, PT ;  /* 0x0000000b1100720c */ /* 0x080fe40003f65270 */
[----:B------:R-:W-:Y:S02]  /*0570*/  ISETP.NE.AND P4, PT, R19, R11, PT ;  /* 0x0000000b1300720c */ /* 0x000fe40003f85270 */
[----:B------:R-:W-:Y:S02]  /*0580*/  IADD3.X R17, PT, PT, RZ, R7, RZ, P5, P6 ;  /* 0x00000007ff117210 */ /* 0x000fe40002fec4ff */
        /* <DEDUP_REMOVED lines=26> */
[----:B------:R-:W-:Y:S02]  /*0730*/  ISETP.NE.AND P3, PT, R10, RZ, PT ;  /* 0x000000ff0a00720c */ /* 0x000fe40003f65270 */
        /* <DEDUP_REMOVED lines=8> */
.L_x_348:
[----:B------:R-:W-:Y:S05]  /*07c0*/  BSYNC.RECONVERGENT B2 ;  /* 0x0000000000027941 */ /* 0x000fea0003800200 */
.L_x_347:
[----:B------:R-:W-:Y:S05]  /*07d0*/  @!P0 BRA `(.L_x_346) ;  /* 0x0000000400588947 */ /* 0x000fea0003800000 */
[----:B------:R-:W-:Y:S01]  /*07e0*/  ISETP.GE.U32.AND P1, PT, R21, 0x8, PT ;  /* 0x000000081500780c */ /* 0x000fe20003f26070 */
[----:B------:R-:W-:Y:S01]  /*07f0*/  BSSY.RECONVERGENT B2, `(.L_x_350) ;  /* 0x0000029000027945 */ /* 0x000fe20003800200 */
[----:B------:R-:W-:-:S04]  /*0800*/  LOP3.LUT R20, R8, 0x7, RZ, 0xc0, !PT ;  /* 0x0000000708147812 */ /* 0x000fc800078ec0ff */
[----:B------:R-:W-:-:S07]  /*0810*/  ISETP.NE.AND P0, PT, R20, RZ, PT ;  /* 0x000000ff1400720c */ /* 0x000fce0003f05270 */
[----:B------:R-:W-:Y:S06]  /*0820*/  @!P1 BRA `(.L_x_351) ;  /* 0x0000000000949947 */ /* 0x000fec0003800000 */
[----:B------:R-:W1:Y:S02]  /*0830*/  LDCU.64 UR4, c[0x0][0x380] ;  /* 0x00007000ff0477ac */ /* 0x000e640008000a00 */
[----:B-1----:R-:W-:-:S04]  /*0840*/  IADD3 R2, P1, PT, R9, UR4, RZ ;  /* 0x0000000409027c10 */ /* 0x002fc8000ff3e0ff */
[----:B------:R-:W-:-:S05]  /*0850*/  LEA.HI.X.SX32 R3, R9, UR5, 0x1, P1 ;  /* 0x0000000509037c11 */ /* 0x000fca00088f0eff */
        /* <DEDUP_REMOVED lines=8> */
[----:B0-----:R-:W-:Y:S01]  /*08e0*/  LOP3.LUT R19, R4, 0xff, RZ, 0xc0, !PT ;  /* 0x000000ff04137812 */ /* 0x001fe200078ec0ff */
        /* <DEDUP_REMOVED lines=13> */
[----:B-1----:R-:W-:Y:S02]  /*09c0*/  SEL R3, RZ, 0x1, P3 ;  /* 0x00000001ff037807 */ /* 0x002fe40001800000 */
        /* <DEDUP_REMOVED lines=11> */
.L_x_351:
[----:B------:R-:W-:Y:S05]  /*0a80*/  BSYNC.RECONVERGENT B2 ;  /* 0x0000000000027941 */ /* 0x000fea0003800200 */
.L_x_350:
        /* <DEDUP_REMOVED lines=12> */
[----:B------:R-:W5:Y:S01]  /*0b50*/  LDG.E.U8 R18, desc[UR6][R2.64+0x600] ;  /* 0x0006000602127981 */ /* 0x000f62000c1e1100 */
[----:B0-----:R-:W-:Y:S01]  /*0b60*/  LOP3.LUT R11, R4, 0xff, RZ, 0xc0, !PT ;  /* 0x000000ff040b7812 */ /* 0x001fe200078ec0ff */
        /* <DEDUP_REMOVED lines=13> */
.L_x_353:
[----:B------:R-:W-:Y:S05]  /*0c40*/  BSYNC.RECONVERGENT B2 ;  /* 0x0000000000027941 */ /* 0x000fea0003800200 */
.L_x_352:
[----:B------:R-:W-:Y:S05]  /*0c50*/  @!P0 BRA `(.L_x_346) ;  /* 0x0000000000388947 */ /* 0x000fea0003800000 */
[----:B------:R-:W-:Y:S01]  /*0c60*/  IMAD.MOV R8, RZ, RZ, -R8 ;  /* 0x000000ffff087224 */ /* 0x000fe200078e0a08 */
[----:B0-----:R-:W-:-:S07]  /*0c70*/  LOP3.LUT R13, R4, 0xff, RZ, 0xc0, !PT ;  /* 0x000000ff040d7812 */ /* 0x001fce00078ec0ff */
.L_x_354:
[----:B------:R-:W0:Y:S02]  /*0c80*/  LDCU.64 UR4, c[0x0][0x380] ;  /* 0x00007000ff0477ac */ /* 0x000e240008000a00 */
[----:B0-----:R-:W-:-:S04]  /*0c90*/  IADD3 R2, P0, PT, R9, UR4, RZ ;  /* 0x0000000409027c10 */ /* 0x001fc8000ff1e0ff */
[----:B------:R-:W-:-:S05]  /*0ca0*/  LEA.HI.X.SX32 R3, R9, UR5, 0x1, P0 ;  /* 0x0000000509037c11 */ /* 0x000fca00080f0eff */
        /* <DEDUP_REMOVED lines=9> */
.L_x_346:
[----:B------:R-:W-:Y:S05]  /*0d40*/  BSYNC.RECONVERGENT B1 ;  /* 0x0000000000017941 */ /* 0x000fea0003800200 */
.L_x_345:
[----:B------:R-:W-:-:S04]  /*0d50*/  ISETP.GE.U32.AND P0, PT, R16, 0x200, PT ;  /* 0x000002001000780c */ /* 0x000fc80003f06070 */
[----:B------:R-:W-:-:S13]  /*0d60*/  ISETP.GE.U32.AND.EX P0, PT, R0, RZ, PT, P0 ;  /* 0x000000ff0000720c */ /* 0x000fda0003f06100 */
[----:B------:R-:W-:Y:S05]  /*0d70*/  @!P0 BRA `(.L_x_355) ;  /* 0x00000004002c8947 */ /* 0x000fea0003800000 */
[----:B0-----:R-:W0:Y:S01]  /*0d80*/  S2R R4, SR_LANEID ;  /* 0x0000000000047919 */ /* 0x001e220000000000 */
[----:B------:R-:W-:Y:S01]  /*0d90*/  ISETP.NE.AND P5, PT, R5, RZ, PT ;  /* 0x000000ff0500720c */ /* 0x000fe20003fa5270 */
        /* <DEDUP_REMOVED lines=39> */
[----:B-1----:R-:W-:-:S03]  /*1010*/  SEL R3, R3, RZ, !P0 ;  /* 0x000000ff03037207 */ /* 0x002fc60004000000 */
        /* <DEDUP_REMOVED lines=9> */
[----:B-1----:R-:W0:Y:S04]  /*10b0*/  LDS.128 R4, [UR4+0x20] ;  /* 0x00002004ff047984 */ /* 0x002e280008000c00 */
[----:B------:R-:W1:Y:S04]  /*10c0*/  LDS.128 R8, [UR4+0x30] ;  /* 0x00003004ff087984 */ /* 0x000e680008000c00 */
[----:B------:R-:W2:Y:S04]  /*10d0*/  LDS.128 R12, [UR4+0x40] ;  /* 0x00004004ff0c7984 */ /* 0x000ea80008000c00 */
[----:B------:R-:W3:Y:S04]  /*10e0*/  LDS.128 R16, [UR4+0x50] ;  /* 0x00005004ff107984 */ /* 0x000ee80008000c00 */
[----:B------:R-:W4:Y:S04]  /*10f0*/  LDS.128 R20, [UR4+0x60] ;  /* 0x00006004ff147984 */ /* 0x000f280008000c00 */
[----:B------:R-:W5:Y:S04]  /*1100*/  LDS.128 R24, [UR4+0x70] ;  /* 0x00007004ff187984 */ /* 0x000f680008000c00 */
[----:B------:R-:W5:Y:S01]  /*1110*/  LDS.128 R28, [UR4+0x80] ;  /* 0x00008004ff1c7984 */ /* 0x000f620008000c00 */
[----:B0-----:R-:W-:-:S04]  /*1120*/  IADD3 R35, P0, P1, R4, R32, R2 ;  /* 0x0000002004237210 */ /* 0x001fc8000791e002 */
[----:B-1----:R-:W-:Y:S02]  /*1130*/  IADD3 R35, P2, P3, R8, R35, R6 ;  /* 0x0000002308237210 */ /* 0x002fe40007b5e006 */
[----:B------:R-:W-:Y:S02]  /*1140*/  IADD3.X R5, PT, PT, R5, R33, R3, P0, P1 ;  /* 0x0000002105057210 */ /* 0x000fe400007e2403 */
[----:B--2---:R-:W-:Y:S02]  /*1150*/  IADD3 R3, P0, P1, R12, R35, R10 ;  /* 0x000000230c037210 */ /* 0x004fe4000791e00a */
[----:B------:R-:W-:Y:S02]  /*1160*/  IADD3.X R7, PT, PT, R9, R5, R7, P2, P3 ;  /* 0x0000000509077210 */ /* 0x000fe400017e6407 */
[----:B---3--:R-:W-:Y:S02]  /*1170*/  IADD3 R3, P2, P3, R16, R3, R14 ;  /* 0x0000000310037210 */ /* 0x008fe40007b5e00e */
[----:B------:R-:W-:-:S02]  /*1180*/  IADD3.X R11, PT, PT, R13, R7, R11, P0, P1 ;  /* 0x000000070d0b7210 */ /* 0x000fc400007e240b */
[----:B----4-:R-:W-:Y:S02]  /*1190*/  IADD3 R3, P0, P1, R20, R3, R18 ;  /* 0x0000000314037210 */ /* 0x010fe4000791e012 */
[----:B------:R-:W-:Y:S02]  /*11a0*/  IADD3.X R15, PT, PT, R17, R11, R15, P2, P3 ;  /* 0x0000000b110f7210 */ /* 0x000fe400017e640f */
[----:B-----5:R-:W-:Y:S02]  /*11b0*/  IADD3 R3, P2, P3, R24, R3, R22 ;  /* 0x0000000318037210 */ /* 0x020fe40007b5e016 */
[----:B------:R-:W-:Y:S02]  /*11c0*/  IADD3.X R19, PT, PT, R21, R15, R19, P0, P1 ;  /* 0x0000000f15137210 */ /* 0x000fe400007e2413 */
[----:B------:R-:W-:Y:S02]  /*11d0*/  IADD3 R3, P0, P1, R28, R3, R26 ;  /* 0x000000031c037210 */ /* 0x000fe4000791e01a */
[----:B------:R-:W-:-:S02]  /*11e0*/  IADD3.X R23, PT, PT, R25, R19, R23, P2, P3 ;  /* 0x0000001319177210 */ /* 0x000fc400017e6417 */
[----:B------:R-:W-:Y:S02]  /*11f0*/  IADD3 R2, P2, PT, R3, R30, RZ ;  /* 0x0000001e03027210 */ /* 0x000fe40007f5e0ff */
[----:B------:R-:W-:-:S05]  /*1200*/  IADD3.X R3, PT, PT, R29, R23, R27, P0, P1 ;  /* 0x000000171d037210 */ /* 0x000fca00007e241b */
[----:B------:R-:W-:Y:S01]  /*1210*/  IMAD.X R3, R3, 0x1, R31, P2 ;  /* 0x0000000103037824 */ /* 0x000fe200010e061f */
[----:B------:R-:W-:Y:S06]  /*1220*/  BRA `(.L_x_356) ;  /* 0x0000001c00a07947 */ /* 0x000fec0003800000 */
.L_x_355:
[C---:B------:R-:W-:Y:S02]  /*1230*/  LOP3.LUT R2, R5.reuse, 0x3e0, RZ, 0xc0, !PT ;  /* 0x000003e005027812 */ /* 0x040fe400078ec0ff */
[----:B------:R-:W-:Y:S02]  /*1240*/  ISETP.NE.AND P5, PT, R5, RZ, PT ;  /* 0x000000ff0500720c */ /* 0x000fe40003fa5270 */
[----:B------:R-:W-:Y:S01]  /*1250*/  LOP3.LUT R9, RZ, R2, RZ, 0x33, !PT ;  /* 0x00000002ff097212 */ /* 0x000fe200078e33ff */
[----:B------:R-:W-:Y:S02]  /*1260*/  VIADD R3, R2, 0x20 ;  /* 0x0000002002037836 */ /* 0x000fe40000000000 */
[----:B------:R-:W1:Y:S02]  /*1270*/  S2R R2, SR_LANEID ;  /* 0x0000000000027919 */ /* 0x000e640000000000 */
[----:B------:R-:W-:Y:S01]  /*1280*/  IMAD.IADD R9, R9, 0x1, R16 ;  /* 0x0000000109097824 */ /* 0x000fe200078e0210 */
[----:B------:R-:W-:-:S04]  /*1290*/  ISETP.GT.U32.AND P0, PT, R3, R16, PT ;  /* 0x000000100300720c */ /* 0x000fc80003f04070 */
[----:B------:R-:W-:-:S05]  /*12a0*/  SEL R9, R9, 0x1f, P0 ;  /* 0x0000001f09097807 */ /* 0x000fca0000000000 */
[----:B------:R-:W2:Y:S04]  /*12b0*/  SHFL.DOWN PT, R3, R6, 0x1, R9 ;  /* 0x0820000006037989 */ /* 0x000ea800000e0009 */
[----:B0-----:R-:W0:Y:S01]  /*12c0*/  SHFL.DOWN PT, R4, R7, 0x1, R9 ;  /* 0x0820000007047989 */ /* 0x001e2200000e0009 */
[C---:B-1----:R-:W-:Y:S01]  /*12d0*/  ISETP.GE.AND P0, PT, R2.reuse, R9, PT ;  /* 0x000000090200720c */ /* 0x042fe20003f06270 */
[C---:B------:R-:W-:Y:S01]  /*12e0*/  VIADD R8, R2.reuse, 0x2 ;  /* 0x0000000202087836 */ /* 0x040fe20000000000 */
[----:B------:R-:W-:Y:S02]  /*12f0*/  ISETP.NE.AND P2, PT, R2, RZ, PT ;  /* 0x000000ff0200720c */ /* 0x000fe40003f45270 */
[----:B--2---:R-:W-:Y:S02]  /*1300*/  SEL R3, R3, RZ, !P0 ;  /* 0x000000ff03037207 */ /* 0x004fe40004000000 */
[----:B0-----:R-:W-:-:S02]  /*1310*/  SEL R4, R4, RZ, !P0 ;  /* 0x000000ff04047207 */ /* 0x001fc40004000000 */
[----:B------:R-:W-:Y:S01]  /*1320*/  IADD3 R10, P0, PT, R6, R3, RZ ;  /* 0x00000003060a7210 */ /* 0x000fe20007f1e0ff */
[----:B------:R-:W-:-:S04]  /*1330*/  VIADD R6, R2, 0x4 ;  /* 0x0000000402067836 */ /* 0x000fc80000000000 */
[----:B------:R-:W-:Y:S01]  /*1340*/  IMAD.X R11, R7, 0x1, R4, P0 ;  /* 0x00000001070b7824 */ /* 0x000fe200000e0604 */
[----:B------:R-:W0:Y:S01]  /*1350*/  SHFL.DOWN PT, R3, R10, 0x2, R9 ;  /* 0x084000000a037989 */ /* 0x000e2200000e0009 */
[----:B------:R-:W-:-:S03]  /*1360*/  ISETP.GT.AND P0, PT, R8, R9, PT ;  /* 0x000000090800720c */ /* 0x000fc60003f04270 */
[----:B------:R-:W1:Y:S01]  /*1370*/  SHFL.DOWN PT, R4, R11, 0x2, R9 ;  /* 0x084000000b047989 */ /* 0x000e6200000e0009 */
[----:B0-----:R-:W-:-:S04]  /*1380*/  SEL R3, R3, RZ, !P0 ;  /* 0x000000ff03037207 */ /* 0x001fc80004000000 */
[----:B------:R-:W-:Y:S02]  /*1390*/  IADD3 R12, P1, PT, R3, R10, RZ ;  /* 0x0000000a030c7210 */ /* 0x000fe40007f3e0ff */
[----:B-1----:R-:W-:Y:S02]  /*13a0*/  SEL R4, R4, RZ, !P0 ;  /* 0x000000ff04047207 */ /* 0x002fe40004000000 */
[----:B------:R-:W-:Y:S01]  /*13b0*/  ISETP.GT.AND P0, PT, R6, R9, PT ;  /* 0x000000090600720c */ /* 0x000fe20003f04270 */
[----:B------:R-:W0:Y:S01]  /*13c0*/  SHFL.DOWN PT, R3, R12, 0x4, R9 ;  /* 0x088000000c037989 */ /* 0x000e2200000e0009 */
[----:B------:R-:W-:Y:S02]  /*13d0*/  VIADD R6, R2, 0x8 ;  /* 0x0000000802067836 */ /* 0x000fe40000000000 */
[----:B------:R-:W-:Y:S02]  /*13e0*/  IMAD.X R7, R4, 0x1, R11, P1 ;  /* 0x0000000104077824 */ /* 0x000fe400008e060b */
[----:B------:R-:W1:Y:S01]  /*13f0*/  @!P2 S2R R11, SR_CgaCtaId ;  /* 0x00000000000ba919 */ /* 0x000e620000008800 */
[----:B------:R-:W-:-:S02]  /*1400*/  VIADD R2, R2, 0x10 ;  /* 0x0000001002027836 */ /* 0x000fc40000000000 */
[----:B------:R-:W2:Y:S01]  /*1410*/  SHFL.DOWN PT, R4, R7, 0x4, R9 ;  /* 0x0880000007047989 */ /* 0x000ea200000e0009 */
        /* <DEDUP_REMOVED lines=9> */
[----:B------:R-:W-:Y:S02]  /*14b0*/  @!P2 SHF.R.U32.HI R8, RZ, 0x2, R5 ;  /* 0x00000002ff08a819 */ /* 0x000fe40000011605 */
[----:B--2---:R-:W-:Y:S01]  /*14c0*/  SEL R4, R4, RZ, !P0 ;  /* 0x000000ff04047207 */ /* 0x004fe20004000000 */
[----:B------:R-:W0:Y:S01]  /*14d0*/  SHFL.DOWN PT, R3, R6, 0x10, R9 ;  /* 0x0a00000006037989 */ /* 0x000e2200000e0009 */
[----:B------:R-:W-:Y:S02]  /*14e0*/  ISETP.GT.AND P0, PT, R2, R9, PT ;  /* 0x000000090200720c */ /* 0x000fe40003f04270 */
[----:B------:R-:W-:Y:S01]  /*14f0*/  @!P2 MOV R2, 0x400 ;  /* 0x000004000002a802 */ /* 0x000fe20000000f00 */
[----:B------:R-:W-:Y:S01]  /*1500*/  IMAD.X R7, R4, 0x1, R10, P1 ;  /* 0x0000000104077824 */ /* 0x000fe200008e060a */
[----:B------:R-:W-:-:S02]  /*1510*/  @!P2 LOP3.LUT R8, R8, 0xf8, RZ, 0xc0, !PT ;  /* 0x000000f80808a812 */ /* 0x000fc400078ec0ff */
[----:B-1----:R-:W-:Y:S02]  /*1520*/  @!P2 LEA R11, R11, R2, 0x18 ;  /* 0x000000020b0ba211 */ /* 0x002fe400078ec0ff */
[----:B------:R-:W1:Y:S03]  /*1530*/  SHFL.DOWN PT, R4, R7, 0x10, R9 ;  /* 0x0a00000007047989 */ /* 0x000e6600000e0009 */
[----:B------:R-:W-:Y:S01]  /*1540*/  @!P2 IMAD.IADD R11, R8, 0x1, R11 ;  /* 0x00000001080ba824 */ /* 0x000fe200078e020b */
[----:B0-----:R-:W-:-:S04]  /*1550*/  SEL R3, R3, RZ, !P0 ;  /* 0x000000ff03037207 */ /* 0x001fc80004000000 */
[----:B------:R-:W-:Y:S02]  /*1560*/  IADD3 R2, P1, PT, R3, R6, RZ ;  /* 0x0000000603027210 */ /* 0x000fe40007f3e0ff */
[----:B-1----:R-:W-:-:S05]  /*1570*/  SEL R4, R4, RZ, !P0 ;  /* 0x000000ff04047207 */ /* 0x002fca0004000000 */
[----:B------:R-:W-:-:S05]  /*1580*/  IMAD.X R3, R4, 0x1, R7, P1 ;  /* 0x0000000104037824 */ /* 0x000fca00008e0607 */
[----:B------:R0:W-:Y:S01]  /*1590*/  @!P2 STS.64 [R11+0x10], R2 ;  /* 0x000010020b00a388 */ /* 0x0001e20000000a00 */
[----:B------:R-:W-:Y:S06]  /*15a0*/  BAR.SYNC.DEFER_BLOCKING 0x0 ;  /* 0x0000000000007b1d */ /* 0x000fec0000010000 */
[----:B------:R-:W-:Y:S05]  /*15b0*/  @P5 BRA `(.L_x_356) ;  /* 0x0000001800bc5947 */ /* 0x000fea0003800000 */
[----:B------:R-:W1:Y:S01]  /*15c0*/  S2UR UR5, SR_CgaCtaId ;  /* 0x00000000000579c3 */ /* 0x000e620000008800 */
[----:B------:R-:W-:Y:S01]  /*15d0*/  UMOV UR4, 0x400 ;  /* 0x0000040000047882 */ /* 0x000fe20000000000 */
[C---:B------:R-:W-:Y:S02]  /*15e0*/  ISETP.GT.U32.AND P0, PT, R16.reuse, 0x20, PT ;  /* 0x000000201000780c */ /* 0x040fe40003f04070 */
[----:B------:R-:W-:Y:S02]  /*15f0*/  ISETP.GT.U32.AND P1, PT, R16, 0x40, PT ;  /* 0x000000401000780c */ /* 0x000fe40003f24070 */
[----:B------:R-:W-:Y:S02]  /*1600*/  ISETP.GT.U32.AND.EX P0, PT, R0, RZ, PT, P0 ;  /* 0x000000ff0000720c */ /* 0x000fe40003f04100 */
[----:B------:R-:W-:Y:S02]  /*1610*/  ISETP.GT.U32.AND P2, PT, R16, 0x60, PT ;  /* 0x000000601000780c */ /* 0x000fe40003f44070 */
[----:B------:R-:W-:-:S02]  /*1620*/  ISETP.GT.U32.AND.EX P1, PT, R0, RZ, PT, P1 ;  /* 0x000000ff0000720c */ /* 0x000fc40003f24110 */
[----:B------:R-:W-:-:S04]  /*1630*/  ISETP.GT.U32.AND P6, PT, R16, 0x140, PT ;  /* 0x000001401000780c */ /* 0x000fc80003fc4070 */
[----:B------:R-:W-:Y:S01]  /*1640*/  ISETP.GT.U32.AND.EX P6, PT, R0, RZ, PT, P6 ;  /* 0x000000ff0000720c */ /* 0x000fe20003fc4160 */
[----:B-1----:R-:W-:-:S09]  /*1650*/  ULEA UR4, UR5, UR4, 0x18 ;  /* 0x0000000405047291 */ /* 0x002fd2000f8ec0ff */
[----:B------:R-:W1:Y:S04]  /*1660*/  LDS.64 R18, [UR4+0x18] ;  /* 0x00001804ff127984 */ /* 0x000e680008000a00 */
[----:B------:R-:W2:Y:S04]  /*1670*/  LDS.128 R20, [UR4+0x20] ;  /* 0x00002004ff147984 */ /* 0x000ea80008000c00 */
[----:B------:R-:W3:Y:S04]  /*1680*/  LDS.128 R4, [UR4+0x30] ;  /* 0x00003004ff047984 */ /* 0x000ee80008000c00 */
[----:B0-----:R-:W0:Y:S04]  /*1690*/  LDS.128 R8, [UR4+0x40] ;  /* 0x00004004ff087984 */ /* 0x001e280008000c00 */
[----:B------:R-:W4:Y:S01]  /*16a0*/  LDS.128 R12, [UR4+0x50] ;  /* 0x00005004ff0c7984 */ /* 0x000f220008000c00 */
[----:B-1----:R-:W-:-:S02]  /*16b0*/  SEL R25, R18, RZ, P0 ;  /* 0x000000ff12197207 */ /* 0x002fc40000000000 */
[----:B------:R-:W-:Y:S02]  /*16c0*/  SEL R29, R19, RZ, P0 ;  /* 0x000000ff131d7207 */ /* 0x000fe40000000000 */
[----:B------:R-:W-:Y:S02]  /*16d0*/  ISETP.GT.U32.AND.EX P0, PT, R0, RZ, PT, P2 ;  /* 0x000000ff0000720c */ /* 0x000fe40003f04120 */
[----:B--2---:R-:W-:Y:S02]  /*16e0*/  SEL R19, R20, RZ, P1 ;  /* 0x000000ff14137207 */ /* 0x004fe40000800000 */
[----:B------:R-:W-:Y:S02]  /*16f0*/  SEL R24, R21, RZ, P1 ;  /* 0x000000ff15187207 */ /* 0x000fe40000800000 */
[----:B------:R-:W-:Y:S02]  /*1700*/  ISETP.GT.U32.AND P1, PT, R16, 0x80, PT ;  /* 0x000000801000780c */ /* 0x000fe40003f24070 */
[----:B------:R-:W-:-:S02]  /*1710*/  SEL R18, R22, RZ, P0 ;  /* 0x000000ff16127207 */ /* 0x000fc40000000000 */
[----:B------:R-:W-:Y:S02]  /*1720*/  SEL R17, R23, RZ, P0 ;  /* 0x000000ff17117207 */ /* 0x000fe40000000000 */
[----:B------:R-:W-:Y:S01]  /*1730*/  IADD3 R2, P2, P3, R19, R25, R2 ;  /* 0x0000001913027210 */ /* 0x000fe20007b5e002 */
[----:B------:R-:W1:Y:S01]  /*1740*/  LDS.128 R20, [UR4+0x60] ;  /* 0x00006004ff147984 */ /* 0x000e620008000c00 */
[----:B------:R-:W-:Y:S02]  /*1750*/  ISETP.GT.U32.AND.EX P0, PT, R0, RZ, PT, P1 ;  /* 0x000000ff0000720c */ /* 0x000fe40003f04110 */
[----:B------:R-:W-:Y:S02]  /*1760*/  ISETP.GT.U32.AND P1, PT, R16, 0xa0, PT ;  /* 0x000000a01000780c */ /* 0x000fe40003f24070 */
[----:B------:R-:W-:Y:S02]  /*1770*/  IADD3.X R29, PT, PT, R24, R29, R3, P2, P3 ;  /* 0x0000001d181d7210 */ /* 0x000fe400017e6403 */
[----:B---3--:R-:W-:Y:S01]  /*1780*/  SEL R19, R4, RZ, P0 ;  /* 0x000000ff04137207 */ /* 0x008fe20000000000 */
[----:B------:R-:W2:Y:S01]  /*1790*/  LDS.128 R24, [UR4+0x70] ;  /* 0x00007004ff187984 */ /* 0x000ea20008000c00 */
[----:B------:R-:W-:-:S02]  /*17a0*/  SEL R28, R5, RZ, P0 ;  /* 0x000000ff051c7207 */ /* 0x000fc40000000000 */
[----:B------:R-:W-:Y:S02]  /*17b0*/  ISETP.GT.U32.AND.EX P0, PT, R0, RZ, PT, P1 ;  /* 0x000000ff0000720c */ /* 0x000fe40003f04110 */
[----:B------:R-:W-:Y:S02]  /*17c0*/  IADD3 R19, P2, P3, R19, R2, R18 ;  /* 0x0000000213137210 */ /* 0x000fe40007b5e012 */
[----:B------:R-:W-:Y:S02]  /*17d0*/  SEL R3, R6, RZ, P0 ;  /* 0x000000ff06037207 */ /* 0x000fe40000000000 */
[----:B------:R-:W-:Y:S02]  /*17e0*/  SEL R18, R7, RZ, P0 ;  /* 0x000000ff07127207 */ /* 0x000fe40000000000 */
[----:B------:R-:W3:Y:S01]  /*17f0*/  LDS.128 R4, [UR4+0x80] ;  /* 0x00008004ff047984 */ /* 0x000ee20008000c00 */
[----:B------:R-:W-:Y:S02]  /*1800*/  ISETP.GT.U32.AND P1, PT, R16, 0xc0, PT ;  /* 0x000000c01000780c */ /* 0x000fe40003f24070 */
[----:B------:R-:W-:-:S02]  /*1810*/  IADD3.X R28, PT, PT, R28, R29, R17, P2, P3 ;  /* 0x0000001d1c1c7210 */ /* 0x000fc400017e6411 */
[----:B------:R-:W-:Y:S02]  /*1820*/  ISETP.GT.U32.AND.EX P0, PT, R0, RZ, PT, P1 ;  /* 0x000000ff0000720c */ /* 0x000fe40003f04110 */
[C---:B------:R-:W-:Y:S02]  /*1830*/  ISETP.GT.U32.AND P1, PT, R16.reuse, 0xe0, PT ;  /* 0x000000e01000780c */ /* 0x040fe40003f24070 */
[----:B------:R-:W-:Y:S02]  /*1840*/  ISETP.GT.U32.AND P2, PT, R16, 0x100, PT ;  /* 0x000001001000780c */ /* 0x000fe40003f44070 */
[----:B0-----:R-:W-:Y:S02]  /*1850*/  SEL R2, R8, RZ, P0 ;  /* 0x000000ff08027207 */ /* 0x001fe40000000000 */
[----:B------:R-:W-:Y:S02]  /*1860*/  SEL R17, R9, RZ, P0 ;  /* 0x000000ff09117207 */ /* 0x000fe40000000000 */
[----:B------:R-:W-:-:S02]  /*1870*/  ISETP.GT.U32.AND.EX P0, PT, R0, RZ, PT, P1 ;  /* 0x000000ff0000720c */ /* 0x000fc40003f04110 */
[----:B------:R-:W-:Y:S02]  /*1880*/  ISETP.GT.U32.AND.EX P1, PT, R0, RZ, PT, P2 ;  /* 0x000000ff0000720c */ /* 0x000fe40003f24120 */
[----:B------:R-:W-:Y:S02]  /*1890*/  ISETP.GT.U32.AND P2, PT, R16, 0x120, PT ;  /* 0x000001201000780c */ /* 0x000fe40003f44070 */
[----:B------:R-:W-:Y:S02]  /*18a0*/  IADD3 R2, P3, P4, R2, R19, R3 ;  /* 0x0000001302027210 */ /* 0x000fe40007c7e003 */
[----:B------:R-:W-:Y:S02]  /*18b0*/  SEL R3, R10, RZ, P0 ;  /* 0x000000ff0a037207 */ /* 0x000fe40000000000 */
[----:B------:R-:W-:Y:S02]  /*18c0*/  SEL R9, R11, RZ, P0 ;  /* 0x000000ff0b097207 */ /* 0x000fe40000000000 */
[----:B------:R-:W-:-:S02]  /*18d0*/  ISETP.GT.U32.AND.EX P0, PT, R0, RZ, PT, P2 ;  /* 0x000000ff0000720c */ /* 0x000fc40003f04120 */
[----:B----4-:R-:W-:Y:S02]  /*18e0*/  SEL R8, R12, RZ, P1 ;  /* 0x000000ff0c087207 */ /* 0x010fe40000800000 */
[----:B------:R-:W-:Y:S02]  /*18f0*/  IADD3.X R12, PT, PT, R17, R28, R18, P3, P4 ;  /* 0x0000001c110c7210 */ /* 0x000fe40001fe8412 */
[----:B------:R-:W-:Y:S02]  /*1900*/  SEL R11, R14, RZ, P0 ;  /* 0x000000ff0e0b7207 */ /* 0x000fe40000000000 */
[----:B------:R-:W-:Y:S02]  /*1910*/  ISETP.GT.U32.AND P4, PT, R16, 0x160, PT ;  /* 0x000001601000780c */ /* 0x000fe40003f84070 */
[----:B------:R-:W-:Y:S02]  /*1920*/  SEL R10, R13, RZ, P1 ;  /* 0x000000ff0d0a7207 */ /* 0x000fe40000800000 */
[----:B------:R-:W-:-:S02]  /*1930*/  SEL R14, R15, RZ, P0 ;  /* 0x000000ff0f0e7207 */ /* 0x000fc40000000000 */
[----:B------:R-:W-:Y:S02]  /*1940*/  IADD3 R8, P1, P2, R8, R2, R3 ;  /* 0x0000000208087210 */ /* 0x000fe40007a3e003 */
[----:B------:R-:W-:Y:S02]  /*1950*/  ISETP.GT.U32.AND P0, PT, R16, 0x180, PT ;  /* 0x000001801000780c */ /* 0x000fe40003f04070 */
[----:B------:R-:W-:Y:S02]  /*1960*/  ISETP.GT.U32.AND.EX P4, PT, R0, RZ, PT, P4 ;  /* 0x000000ff0000720c */ /* 0x000fe40003f84140 */
[----:B-1----:R-:W-:Y:S02]  /*1970*/  SEL R2, R20, RZ, P6 ;  /* 0x000000ff14027207 */ /* 0x002fe40003000000 */
[----:B------:R-:W-:Y:S02]  /*1980*/  IADD3.X R10, PT, PT, R10, R12, R9, P1, P2 ;  /* 0x0000000c0a0a7210 */ /* 0x000fe40000fe4409 */
[----:B------:R-:W-:-:S02]  /*1990*/  ISETP.GT.U32.AND.EX P0, PT, R0, RZ, PT, P0 ;  /* 0x000000ff0000720c */ /* 0x000fc40003f04100 */
[C---:B------:R-:W-:Y:S02]  /*19a0*/  ISETP.GT.U32.AND P3, PT, R16.reuse, 0x1a0, PT ;  /* 0x000001a01000780c */ /* 0x040fe40003f64070 */
[----:B------:R-:W-:Y:S02]  /*19b0*/  ISETP.GT.U32.AND P1, PT, R16, 0x1c0, PT ;  /* 0x000001c01000780c */ /* 0x000fe40003f24070 */
[----:B------:R-:W-:Y:S02]  /*19c0*/  SEL R9, R21, RZ, P6 ;  /* 0x000000ff15097207 */ /* 0x000fe40003000000 */
[----:B------:R-:W-:Y:S02]  /*19d0*/  SEL R3, R22, RZ, P4 ;  /* 0x000000ff16037207 */ /* 0x000fe40002000000 */
[----:B------:R-:W-:Y:S02]  /*19e0*/  SEL R23, R23, RZ, P4 ;  /* 0x000000ff17177207 */ /* 0x000fe40002000000 */
[----:B------:R-:W-:-:S02]  /*19f0*/  IADD3 R2, P6, P4, R2, R8, R11 ;  /* 0x0000000802027210 */ /* 0x000fc40007cde00b */
[----:B--2---:R-:W-:Y:S02]  /*1a00*/  SEL R8, R24, RZ, P0 ;  /* 0x000000ff18087207 */ /* 0x004fe40000000000 */
[C---:B------:R-:W-:Y:S02]  /*1a10*/  ISETP.GT.U32.AND.EX P3, PT, R0.reuse, RZ, PT, P3 ;  /* 0x000000ff0000720c */ /* 0x040fe40003f64130 */
[----:B------:R-:W-:Y:S02]  /*1a20*/  ISETP.GT.U32.AND.EX P1, PT, R0, RZ, PT, P1 ;  /* 0x000000ff0000720c */ /* 0x000fe40003f24110 */
[----:B------:R-:W-:Y:S02]  /*1a30*/  ISETP.GT.U32.AND P2, PT, R16, 0x1e0, PT ;  /* 0x000001e01000780c */ /* 0x000fe40003f44070 */
[----:B------:R-:W-:Y:S02]  /*1a40*/  IADD3.X R9, PT, PT, R9, R10, R14, P6, P4 ;  /* 0x0000000a09097210 */ /* 0x000fe400037e840e */
[----:B------:R-:W-:-:S02]  /*1a50*/  IADD3 R8, P6, P4, R8, R2, R3 ;  /* 0x0000000208087210 */ /* 0x000fc40007cde003 */
[----:B------:R-:W-:Y:S02]  /*1a60*/  SEL R2, R26, RZ, P3 ;  /* 0x000000ff1a027207 */ /* 0x000fe40001800000 */
[----:B---3--:R-:W-:Y:S02]  /*1a70*/  SEL R3, R4, RZ, P1 ;  /* 0x000000ff04037207 */ /* 0x008fe40000800000 */
[----:B------:R-:W-:Y:S02]  /*1a80*/  ISETP.GT.U32.AND.EX P2, PT, R0, RZ, PT, P2 ;  /* 0x000000ff0000720c */ /* 0x000fe40003f44120 */
        /* <DEDUP_REMOVED lines=11> */
.L_x_342:
[----:B------:R-:W1:Y:S01]  /*1b40*/  S2R R5, SR_TID.X ;  /* 0x0000000000057919 */ /* 0x000e620000002100 */
[----:B------:R-:W1:Y:S02]  /*1b50*/  LDCU.64 UR4, c[0x0][0x380] ;  /* 0x00007000ff0477ac */ /* 0x000e640008000a00 */
        /* <DEDUP_REMOVED lines=8> */
[----:B------:R-:W5:Y:S01]  /*1be0*/  LDG.E.U8 R19, desc[UR6][R6.64+0xc00] ;  /* 0x000c000606137981 */ /* 0x000f62000c1e1100 */
[----:B0-----:R-:W-:Y:S01]  /*1bf0*/  LOP3.LUT R2, R4, 0xff, RZ, 0xc0, !PT ;  /* 0x000000ff04027812 */ /* 0x001fe200078ec0ff */
[----:B------:R-:W-:Y:S01]  /*1c00*/  UMOV UR5, 0xe00 ;  /* 0x00000e0000057882 */ /* 0x000fe20000000000 */
[----:B------:R-:W-:Y:S01]  /*1c10*/  IADD3 R12, P5, PT, R16, -0xe00, RZ ;  /* 0xfffff200100c7810 */ /* 0x000fe20007fbe0ff */
[----:B------:R-:W-:Y:S01]  /*1c20*/  UMOV UR4, URZ ;  /* 0x000000ff00047c82 */ /* 0x000fe20008000000 */
[----:B--2---:R-:W-:-:S02]  /*1c30*/  ISETP.NE.AND P0, PT, R3, R2, PT ;  /* 0x000000020300720c */ /* 0x004fc40003f05270 */
[-C--:B---3--:R-:W-:Y:S02]  /*1c40*/  ISETP.NE.AND P1, PT, R9, R2.reuse, PT ;  /* 0x000000020900720c */ /* 0x088fe40003f25270 */
[----:B------:R-:W-:Y:S02]  /*1c50*/  SEL R9, RZ, 0x1, P0 ;  /* 0x00000001ff097807 */ /* 0x000fe40000000000 */
[-C--:B----4-:R-:W-:Y:S02]  /*1c60*/  ISETP.NE.AND P2, PT, R11, R2.reuse, PT ;  /* 0x000000020b00720c */ /* 0x090fe40003f45270 */
[----:B------:R-:W-:Y:S02]  /*1c70*/  SEL R3, RZ, 0x1, P1 ;  /* 0x00000001ff037807 */ /* 0x000fe40000800000 */
[----:B------:R-:W-:Y:S02]  /*1c80*/  SEL R8, RZ, 0x1, P2 ;  /* 0x00000001ff087807 */ /* 0x000fe40001000000 */
[----:B-----5:R-:W-:-:S02]  /*1c90*/  ISETP.NE.AND P0, PT, R13, R2, PT ;  /* 0x000000020d00720c */ /* 0x020fc40003f05270 */
[-C--:B------:R-:W-:Y:S02]  /*1ca0*/  ISETP.NE.AND P1, PT, R15, R2.reuse, PT ;  /* 0x000000020f00720c */ /* 0x080fe40003f25270 */
[----:B------:R-:W-:Y:S02]  /*1cb0*/  IADD3 R8, P3, P4, R8, R3, R9 ;  /* 0x0000000308087210 */ /* 0x000fe40007c7e009 */
[----:B------:R-:W-:Y:S02]  /*1cc0*/  SEL R9, RZ, 0x1, P0 ;  /* 0x00000001ff097807 */ /* 0x000fe40000000000 */
[----:B------:R-:W-:Y:S02]  /*1cd0*/  SEL R3, RZ, 0x1, P1 ;  /* 0x00000001ff037807 */ /* 0x000fe40000800000 */
[----:B------:R-:W-:Y:S02]  /*1ce0*/  ISETP.NE.AND P0, PT, R17, R2, PT ;  /* 0x000000021100720c */ /* 0x000fe40003f05270 */
[----:B------:R-:W-:-:S02]  /*1cf0*/  IADD3 R8, P1, P2, R3, R8, R9 ;  /* 0x0000000803087210 */ /* 0x000fc40007a3e009 */
[----:B------:R-:W-:Y:S02]  /*1d00*/  SEL R10, RZ, 0x1, P0 ;  /* 0x00000001ff0a7807 */ /* 0x000fe40000000000 */
[----:B------:R-:W-:Y:S02]  /*1d10*/  ISETP.GE.U32.AND P0, PT, R12, 0xe00, PT ;  /* 0x00000e000c00780c */ /* 0x000fe40003f06070 */
[----:B------:R-:W-:Y:S02]  /*1d20*/  IADD3.X R9, PT, PT, R0, -0x1, RZ, P5, !PT ;  /* 0xffffffff00097810 */ /* 0x000fe40002ffe4ff */
[----:B------:R-:W-:Y:S02]  /*1d30*/  ISETP.NE.AND P6, PT, R19, R2, PT ;  /* 0x000000021300720c */ /* 0x000fe40003fc5270 */
[----:B------:R-:W-:Y:S02]  /*1d40*/  ISETP.GE.U32.AND.EX P0, PT, R9, RZ, PT, P0 ;  /* 0x000000ff0900720c */ /* 0x000fe40003f06100 */
[----:B------:R-:W-:-:S02]  /*1d50*/  SEL R11, RZ, 0x1, P6 ;  /* 0x00000001ff0b7807 */ /* 0x000fc40003000000 */
[----:B------:R-:W-:Y:S02]  /*1d60*/  IADD3.X R3, PT, PT, RZ, RZ, RZ, P3, P4 ;  /* 0x000000ffff037210 */ /* 0x000fe40001fe84ff */
[----:B------:R-:W-:Y:S02]  /*1d70*/  IADD3 R8, P3, P4, R11, R8, R10 ;  /* 0x000000080b087210 */ /* 0x000fe40007c7e00a */
[----:B------:R-:W-:-:S04]  /*1d80*/  IADD3.X R3, PT, PT, RZ, R3, RZ, P1, P2 ;  /* 0x00000003ff037210 */ /* 0x000fc80000fe44ff */
[----:B------:R-:W-:Y:S01]  /*1d90*/  IADD3.X R3, PT, PT, RZ, R3, RZ, P3, P4 ;  /* 0x00000003ff037210 */ /* 0x000fe20001fe84ff */
[----:B------:R-:W-:Y:S06]  /*1da0*/  @!P0 BRA `(.L_x_357) ;  /* 0x0000000000bc8947 */ /* 0x000fec0003800000 */
[----:B------:R-:W0:Y:S01]  /*1db0*/  LDC.64 R16, c[0x0][0x398] ;  /* 0x0000e600ff107b82 */ /* 0x000e220000000a00 */
[----:B------:R-:W-:Y:S01]  /*1dc0*/  LOP3.LUT R2, R4, 0xff, RZ, 0xc0, !PT ;  /* 0x000000ff04027812 */ /* 0x000fe200078ec0ff */
[----:B------:R-:W-:Y:S01]  /*1dd0*/  UMOV UR5, 0xe00 ;  /* 0x00000e0000057882 */ /* 0x000fe20000000000 */
[----:B------:R-:W-:-:S05]  /*1de0*/  UMOV UR4, URZ ;  /* 0x000000ff00047c82 */ /* 0x000fca0008000000 */
.L_x_359:
[----:B------:R-:W-:-:S04]  /*1df0*/  IADD3 R10, P0, PT, R6, UR5, RZ ;  /* 0x00000005060a7c10 */ /* 0x000fc8000ff1e0ff */
[----:B------:R-:W-:-:S05]  /*1e00*/  IADD3.X R11, PT, PT, R7, UR4, RZ, P0, !PT ;  /* 0x00000004070b7c10 */ /* 0x000fca00087fe4ff */
[----:B------:R-:W2:Y:S04]  /*1e10*/  LDG.E.U8 R13, desc[UR6][R10.64] ;  /* 0x000000060a0d7981 */ /* 0x000ea8000c1e1100 */
[----:B------:R-:W3:Y:S04]  /*1e20*/  LDG.E.U8 R15, desc[UR6][R10.64+0x200] ;  /* 0x000200060a0f7981 */ /* 0x000ee8000c1e1100 */
[----:B------:R-:W4:Y:S04]  /*1e30*/  LDG.E.U8 R19, desc[UR6][R10.64+0x400] ;  /* 0x000400060a137981 */ /* 0x000f28000c1e1100 */
[----:B------:R-:W5:Y:S04]  /*1e40*/  LDG.E.U8 R21, desc[UR6][R10.64+0x600] ;  /* 0x000600060a157981 */ /* 0x000f68000c1e1100 */
[----:B------:R-:W5:Y:S04]  /*1e50*/  LDG.E.U8 R23, desc[UR6][R10.64+0x800] ;  /* 0x000800060a177981 */ /* 0x000f68000c1e1100 */
[----:B------:R-:W5:Y:S04]  /*1e60*/  LDG.E.U8 R25, desc[UR6][R10.64+0xa00] ;  /* 0x000a00060a197981 */ /* 0x000f68000c1e1100 */
[----:B------:R1:W5:Y:S01]  /*1e70*/  LDG.E.U8 R27, desc[UR6][R10.64+0xc00] ;  /* 0x000c00060a1b7981 */ /* 0x000362000c1e1100 */
[----:B0-----:R-:W-:-:S02]  /*1e80*/  IADD3 R4, P3, PT, R16, -UR5, RZ ;  /* 0x8000000510047c10 */ /* 0x001fc4000ff7e0ff */
[-C--:B--2---:R-:W-:Y:S02]  /*1e90*/  ISETP.NE.AND P0, PT, R13, R2.reuse, PT ;  /* 0x000000020d00720c */ /* 0x084fe40003f05270 */
[-C--:B---3--:R-:W-:Y:S02]  /*1ea0*/  ISETP.NE.AND P1, PT, R15, R2.reuse, PT ;  /* 0x000000020f00720c */ /* 0x088fe40003f25270 */
[----:B------:R-:W-:Y:S02]  /*1eb0*/  SEL R0, RZ, 0x1, P0 ;  /* 0x00000001ff007807 */ /* 0x000fe40000000000 */
[----:B------:R-:W-:Y:S02]  /*1ec0*/  SEL R13, RZ, 0x1, P1 ;  /* 0x00000001ff0d7807 */ /* 0x000fe40000800000 */
[-C--:B----4-:R-:W-:Y:S02]  /*1ed0*/  ISETP.NE.AND P0, PT, R19, R2.reuse, PT ;  /* 0x000000021300720c */ /* 0x090fe40003f05270 */
[----:B-----5:R-:W-:-:S02]  /*1ee0*/  ISETP.NE.AND P5, PT, R21, R2, PT ;  /* 0x000000021500720c */ /* 0x020fc40003fa5270 */
[----:B------:R-:W-:Y:S02]  /*1ef0*/  IADD3 R8, P2, P1, R13, R8, R0 ;  /* 0x000000080d087210 */ /* 0x000fe4000795e000 */
[-C--:B------:R-:W-:Y:S02]  /*1f00*/  ISETP.NE.AND P4, PT, R23, R2.reuse, PT ;  /* 0x000000021700720c */ /* 0x080fe40003f85270 */
[----:B------:R-:W-:Y:S02]  /*1f10*/  SEL R0, RZ, 0x1, P0 ;  /* 0x00000001ff007807 */ /* 0x000fe40000000000 */
[----:B-1----:R-:W-:Y:S02]  /*1f20*/  SEL R11, RZ, 0x1, P5 ;  /* 0x00000001ff0b7807 */ /* 0x002fe40002800000 */
[----:B------:R-:W-:Y:S02]  /*1f30*/  ISETP.NE.AND P6, PT, R25, R2, PT ;  /* 0x000000021900720c */ /* 0x000fe40003fc5270 */
[----:B------:R-:W-:-:S02]  /*1f40*/  ISETP.GE.U32.AND P0, PT, R4, 0xe00, PT ;  /* 0x00000e000400780c */ /* 0x000fc40003f06070 */
[----:B------:R-:W-:Y:S02]  /*1f50*/  SEL R4, RZ, 0x1, P4 ;  /* 0x00000001ff047807 */ /* 0x000fe40002000000 */
[----:B------:R-:W-:Y:S01]  /*1f60*/  IADD3 R8, P4, P5, R11, R8, R0 ;  /* 0x000000080b087210 */ /* 0x000fe20007d9e000 */
[----:B------:R-:W-:Y:S01]  /*1f70*/  IMAD.MOV.U32 R0, RZ, RZ, R17 ;  /* 0x000000ffff007224 */ /* 0x000fe200078e0011 */
[----:B------:R-:W-:Y:S02]  /*1f80*/  SEL R11, RZ, 0x1, P6 ;  /* 0x00000001ff0b7807 */ /* 0x000fe40003000000 */
[----:B------:R-:W-:Y:S02]  /*1f90*/  IADD3.X R3, PT, PT, RZ, R3, RZ, P2, P1 ;  /* 0x00000003ff037210 */ /* 0x000fe400017e24ff */
[----:B------:R-:W-:Y:S02]  /*1fa0*/  IADD3 R8, P1, P2, R11, R8, R4 ;  /* 0x000000080b087210 */ /* 0x000fe40007a3e004 */
[----:B------:R-:W-:-:S02]  /*1fb0*/  IADD3.X R4, PT, PT, R0, ~UR4, RZ, P3, !PT ;  /* 0x8000000400047c10 */ /* 0x000fc40009ffe4ff */
[----:B------:R-:W-:Y:S02]  /*1fc0*/  ISETP.NE.AND P6, PT, R27, R2, PT ;  /* 0x000000021b00720c */ /* 0x000fe40003fc5270 */
[----:B------:R-:W-:Y:S02]  /*1fd0*/  ISETP.GE.U32.AND.EX P0, PT, R4, RZ, PT, P0 ;  /* 0x000000ff0400720c */ /* 0x000fe40003f06100 */
[----:B------:R-:W-:Y:S02]  /*1fe0*/  SEL R11, RZ, 0x1, P6 ;  /* 0x00000001ff0b7807 */ /* 0x000fe40003000000 */
[----:B------:R-:W-:Y:S02]  /*1ff0*/  IADD3.X R3, PT, PT, RZ, R3, RZ, P4, P5 ;  /* 0x00000003ff037210 */ /* 0x000fe400027ea4ff */
[----:B------:R-:W-:Y:S02]  /*2000*/  IADD3 R8, P3, PT, R8, R11, RZ ;  /* 0x0000000b08087210 */ /* 0x000fe40007f7e0ff */
[----:B------:R-:W-:-:S05]  /*2010*/  IADD3.X R3, PT, PT, RZ, R3, RZ, P1, P2 ;  /* 0x00000003ff037210 */ /* 0x000fca0000fe44ff */
[----:B------:R-:W-:Y:S01]  /*2020*/  IMAD.X R3, RZ, RZ, R3, P3 ;  /* 0x000000ffff037224 */ /* 0x000fe200018e0603 */
[----:B------:R-:W-:Y:S06]  /*2030*/  @!P0 BRA `(.L_x_358) ;  /* 0x0000000800f48947 */ /* 0x000fec0003800000 */
[----:B------:R-:W-:-:S04]  /*2040*/  UIADD3 UR5, UP0, UPT, UR5, 0xe00, URZ ;  /* 0x00000e0005057890 */ /* 0x000fc8000ff1e0ff */
[----:B------:R-:W-:Y:S02]  /*2050*/  UIADD3.X UR4, UPT, UPT, URZ, UR4, URZ, UP0, !UPT ;  /* 0x00000004ff047290 */ /* 0x000fe400087fe4ff */
[----:B------:R-:W-:-:S04]  /*2060*/  ISETP.LT.U32.AND P0, PT, R12, UR5, PT ;  /* 0x000000050c007c0c */ /* 0x000fc8000bf01070 */
[----:B------:R-:W-:-:S05]  /*2070*/  IMAD.U32 R4, RZ, RZ, UR4 ;  /* 0x00000004ff047e24 */ /* 0x000fca000f8e00ff */
[----:B------:R-:W-:-:S13]  /*2080*/  ISETP.GT.U32.AND.EX P0, PT, R4, R9, PT, P0 ;  /* 0x000000090400720c */ /* 0x000fda0003f04100 */
[----:B------:R-:W-:Y:S05]  /*2090*/  @!P0 BRA `(.L_x_359) ;  /* 0xfffffffc00548947 */ /* 0x000fea000383ffff */
.L_x_357:
[C---:B------:R-:W-:Y:S01]  /*20a0*/  VIADD R4, R16.reuse, -UR5 ;  /* 0x8000000510047c36 */ /* 0x040fe20008000000 */
[----:B------:R-:W-:Y:S01]  /*20b0*/  ISETP.LE.U32.AND P1, PT, R16, UR5, PT ;  /* 0x0000000510007c0c */ /* 0x000fe2000bf23070 */
[----:B------:R-:W-:Y:S01]  /*20c0*/  IMAD.U32 R7, RZ, RZ, UR4 ;  /* 0x00000004ff077e24 */ /* 0x000fe2000f8e00ff */
[----:B------:R-:W-:Y:S02]  /*20d0*/  BSSY.RECONVERGENT B1, `(.L_x_358) ;  /* 0x00000b3000017945 */ /* 0x000fe40003800200 */
[----:B------:R-:W-:-:S04]  /*20e0*/  ISETP.GE.AND P0, PT, R5, R4, PT ;  /* 0x000000040500720c */ /* 0x000fc80003f06270 */
[----:B------:R-:W-:-:S13]  /*20f0*/  ISETP.GE.U32.OR.EX P0, PT, R7, R0, P0, P1 ;  /* 0x000000000700720c */ /* 0x000fda0000706510 */
[----:B------:R-:W-:Y:S05]  /*2100*/  @P0 BRA `(.L_x_360) ;  /* 0x0000000800bc0947 */ /* 0x000fea0003800000 */
[----:B------:R-:W-:Y:S01]  /*2110*/  LOP3.LUT R7, RZ, R5, RZ, 0x33, !PT ;  /* 0x00000005ff077212 */ /* 0x000fe200078e33ff */
[----:B------:R-:W-:Y:S01]  /*2120*/  BSSY.RECONVERGENT B2, `(.L_x_361) ;  /* 0x0000056000027945 */ /* 0x000fe20003800200 */
[----:B------:R-:W-:Y:S02]  /*2130*/  IMAD.MOV.U32 R9, RZ, RZ, R5 ;  /* 0x000000ffff097224 */ /* 0x000fe400078e0005 */
[----:B------:R-:W-:-:S04]  /*2140*/  IADD3 R7, PT, PT, R16, -UR5, R7 ;  /* 0x8000000510077c10 */ /* 0x000fc8000fffe007 */
[C---:B------:R-:W-:Y:S02]  /*2150*/  ISETP.GE.U32.AND P1, PT, R7.reuse, 0x1e00, PT ;  /* 0x00001e000700780c */ /* 0x040fe40003f26070 */
[----:B------:R-:W-:-:S04]  /*2160*/  LEA.HI R0, R7, 0x1, RZ, 0x17 ;  /* 0x0000000107007811 */ /* 0x000fc800078fb8ff */
[----:B------:R-:W-:-:S04]  /*2170*/  LOP3.LUT R14, R0, 0xf, RZ, 0xc0, !PT ;  /* 0x0000000f000e7812 */ /* 0x000fc800078ec0ff */
[----:B------:R-:W-:-:S03]  /*2180*/  ISETP.NE.AND P0, PT, R14, RZ, PT ;  /* 0x000000ff0e00720c */ /* 0x000fc60003f05270 */
[----:B------:R-:W-:Y:S10]  /*2190*/  @!P1 BRA `(.L_x_362) ;  /* 0x0000000400389947 */ /* 0x000ff40003800000 */
[----:B------:R-:W0:Y:S01]  /*21a0*/  LDC.64 R6, c[0x0][0x380] ;  /* 0x0000e000ff067b82 */ /* 0x000e220000000a00 */
[----:B------:R-:W-:Y:S01]  /*21b0*/  LOP3.LUT R4, R0, 0xfffff0, RZ, 0xc0, !PT ;  /* 0x00fffff000047812 */ /* 0x000fe200078ec0ff */
[----:B------:R-:W-:-:S04]  /*21c0*/  IMAD.MOV.U32 R9, RZ, RZ, R5 ;  /* 0x000000ffff097224 */ /* 0x000fc800078e0005 */
[----:B------:R-:W-:Y:S01]  /*21d0*/  IMAD.MOV R4, RZ, RZ, -R4 ;  /* 0x000000ffff047224 */ /* 0x000fe200078e0a04 */
[----:B0-----:R-:W-:-:S04]  /*21e0*/  IADD3 R6, P1, P2, R6, UR5, R5 ;  /* 0x0000000506067c10 */ /* 0x001fc8000fa3e005 */
[----:B------:R-:W-:Y:S02]  /*21f0*/  IADD3 R6, P3, PT, R6, 0x1000, RZ ;  /* 0x0000100006067810 */ /* 0x000fe40007f7e0ff */
[----:B------:R-:W-:-:S05]  /*2200*/  IADD3.X R7, PT, PT, R7, UR4, RZ, P1, P2 ;  /* 0x0000000407077c10 */ /* 0x000fca0008fe44ff */
[----:B------:R-:W-:-:S07]  /*2210*/  IMAD.X R7, RZ, RZ, R7, P3 ;  /* 0x000000ffff077224 */ /* 0x000fce00018e0607 */
.L_x_363:
        /* <DEDUP_REMOVED lines=56> */
[----:B------:R-:W-:Y:S02]  /*25a0*/  ISETP.NE.AND P3, PT, R11, R2, PT ;  /* 0x000000020b00720c */ /* 0x000fe40003f65270 */
[----:B------:R-:W-:Y:S02]  /*25b0*/  IADD3.X R11, PT, PT, RZ, R12, RZ, P5, P6 ;  /* 0x0000000cff0b7210 */ /* 0x000fe40002fec4ff */
[----:B------:R-:W-:Y:S02]  /*25c0*/  IADD3 R10, P5, P6, R10, R8, R3 ;  /* 0x000000080a0a7210 */ /* 0x000fe40007ebe003 */
[----:B------:R-:W-:-:S02]  /*25d0*/  SEL R8, RZ, 0x1, P3 ;  /* 0x00000001ff087807 */ /* 0x000fc40001800000 */
[----:B------:R-:W-:Y:S02]  /*25e0*/  ISETP.NE.AND P3, PT, R4, RZ, PT ;  /* 0x000000ff0400720c */ /* 0x000fe40003f65270 */
[----:B------:R-:W-:Y:S02]  /*25f0*/  ISETP.NE.AND P4, PT, R13, R2, PT ;  /* 0x000000020d00720c */ /* 0x000fe40003f85270 */
[----:B------:R-:W-:Y:S02]  /*2600*/  IADD3.X R11, PT, PT, RZ, R11, RZ, P2, P1 ;  /* 0x0000000bff0b7210 */ /* 0x000fe400017e24ff */
[----:B------:R-:W-:Y:S02]  /*2610*/  SEL R3, RZ, 0x1, P4 ;  /* 0x00000001ff037807 */ /* 0x000fe40002000000 */
[----:B------:R-:W-:Y:S02]  /*2620*/  IADD3 R6, P4, PT, R6, 0x2000, RZ ;  /* 0x0000200006067810 */ /* 0x000fe40007f9e0ff */
[----:B------:R-:W-:-:S02]  /*2630*/  IADD3 R8, P1, P2, R8, R10, R3 ;  /* 0x0000000a08087210 */ /* 0x000fc40007a3e003 */
[----:B------:R-:W-:Y:S01]  /*2640*/  IADD3.X R3, PT, PT, RZ, R11, RZ, P5, P6 ;  /* 0x0000000bff037210 */ /* 0x000fe20002fec4ff */
[----:B------:R-:W-:-:S03]  /*2650*/  IMAD.X R7, RZ, RZ, R7, P4 ;  /* 0x000000ffff077224 */ /* 0x000fc600020e0607 */
[----:B------:R-:W-:Y:S01]  /*2660*/  IADD3.X R3, PT, PT, RZ, R3, RZ, P1, P2 ;  /* 0x00000003ff037210 */ /* 0x000fe20000fe44ff */
[----:B------:R-:W-:Y:S06]  /*2670*/  @P3 BRA `(.L_x_363) ;  /* 0xfffffff800e83947 */ /* 0x000fec000383ffff */
.L_x_362:
[----:B------:R-:W-:Y:S05]  /*2680*/  BSYNC.RECONVERGENT B2 ;  /* 0x0000000000027941 */ /* 0x000fea0003800200 */
.L_x_361:
[----:B------:R-:W-:Y:S05]  /*2690*/  @!P0 BRA `(.L_x_360) ;  /* 0x0000000400588947 */ /* 0x000fea0003800000 */
[----:B------:R-:W-:Y:S01]  /*26a0*/  ISETP.GE.U32.AND P1, PT, R14, 0x8, PT ;  /* 0x000000080e00780c */ /* 0x000fe20003f26070 */
[----:B------:R-:W-:Y:S01]  /*26b0*/  BSSY.RECONVERGENT B2, `(.L_x_364) ;  /* 0x0000028000027945 */ /* 0x000fe20003800200 */
[----:B------:R-:W-:-:S04]  /*26c0*/  LOP3.LUT R12, R0, 0x7, RZ, 0xc0, !PT ;  /* 0x00000007000c7812 */ /* 0x000fc800078ec0ff */
[----:B------:R-:W-:-:S07]  /*26d0*/  ISETP.NE.AND P0, PT, R12, RZ, PT ;  /* 0x000000ff0c00720c */ /* 0x000fce0003f05270 */
[----:B------:R-:W-:Y:S06]  /*26e0*/  @!P1 BRA `(.L_x_365) ;  /* 0x0000000000909947 */ /* 0x000fec0003800000 */
[----:B------:R-:W0:Y:S02]  /*26f0*/  LDC.64 R6, c[0x0][0x380] ;  /* 0x0000e000ff067b82 */ /* 0x000e240000000a00 */
        /* <DEDUP_REMOVED lines=22> */
[----:B0-----:R-:W-:Y:S02]  /*2860*/  IADD3 R6, P1, P2, R4, R8, R11 ;  /* 0x0000000804067210 */ /* 0x001fe40007a3e00b */
        /* <DEDUP_REMOVED lines=12> */
.L_x_365:
[----:B------:R-:W-:Y:S05]  /*2930*/  BSYNC.RECONVERGENT B2 ;  /* 0x0000000000027941 */ /* 0x000fea0003800200 */
.L_x_364:
        /* <DEDUP_REMOVED lines=26> */
.L_x_367:
[----:B------:R-:W-:Y:S05]  /*2ae0*/  BSYNC.RECONVERGENT B2 ;  /* 0x0000000000027941 */ /* 0x000fea0003800200 */
.L_x_366:
[----:B------:R-:W-:Y:S05]  /*2af0*/  @!P0 BRA `(.L_x_360) ;  /* 0x0000000000408947 */ /* 0x000fea0003800000 */
[----:B------:R-:W0:Y:S01]  /*2b00*/  LDC.64 R10, c[0x0][0x380] ;  /* 0x0000e000ff0a7b82 */ /* 0x000e220000000a00 */
[----:B------:R-:W-:Y:S01]  /*2b10*/  IMAD.MOV R0, RZ, RZ, -R0 ;  /* 0x000000ffff007224 */ /* 0x000fe200078e0a00 */
[----:B0-----:R-:W-:-:S04]  /*2b20*/  IADD3 R4, P0, P1, R10, UR5, R9 ;  /* 0x000000050a047c10 */ /* 0x001fc8000f91e009 */
[----:B------:R-:W-:-:S09]  /*2b30*/  IADD3.X R11, PT, PT, R11, UR4, RZ, P0, P1 ;  /* 0x000000040b0b7c10 */ /* 0x000fd200087e24ff */
.L_x_368:
        /* <DEDUP_REMOVED lines=12> */
.L_x_360:
[----:B------:R-:W-:Y:S05]  /*2c00*/  BSYNC.RECONVERGENT B1 ;  /* 0x0000000000017941 */ /* 0x000fea0003800200 */
.L_x_358:
[----:B------:R-:W0:Y:S01]  /*2c10*/  S2R R6, SR_LANEID ;  /* 0x0000000000067919 */ /* 0x000e220000000000 */
[----:B------:R-:W-:Y:S01]  /*2c20*/  ISETP.NE.AND P5, PT, R5, RZ, PT ;  /* 0x000000ff0500720c */ /* 0x000fe20003fa5270 */
        /* <DEDUP_REMOVED lines=51> */
[----:B--2---:R-:W2:Y:S04]  /*2f60*/  LDS.128 R12, [UR4+0x40] ;  /* 0x00004004ff0c7984 */ /* 0x004ea80008000c00 */
        /* <DEDUP_REMOVED lines=19> */
[----:B------:R-:W-:-:S07]  /*30a0*/  IMAD.X R3, R3, 0x1, R31, P2 ;  /* 0x0000000103037824 */ /* 0x000fce00010e061f */
.L_x_356:
[----:B------:R-:W-:Y:S05]  /*30b0*/  BSYNC.RECONVERGENT B0 ;  /* 0x0000000000007941 */ /* 0x000fea0003800200 */
.L_x_341:
[----:B------:R-:W-:Y:S05]  /*30c0*/  @P5 EXIT ;  /* 0x000000000000594d */ /* 0x000fea0003800000 */
[----:B------:R-:W0:Y:S01]  /*30d0*/  LDCU.64 UR4, c[0x0][0x3a8] ;  /* 0x00007500ff0477ac */ /* 0x000e220008000a00 */
[----:B------:R-:W3:Y:S01]  /*30e0*/  LDC.64 R4, c[0x0][0x390] ;  /* 0x0000e400ff047b82 */ /* 0x000ee20000000a00 */
[----:B012---:R-:W-:-:S04]  /*30f0*/  IADD3 R2, P0, PT, R2, UR4, RZ ;  /* 0x0000000402027c10 */ /* 0x007fc8000ff1e0ff */
[----:B------:R-:W-:-:S05]  /*3100*/  IADD3.X R3, PT, PT, R3, UR5, RZ, P0, !PT ;  /* 0x0000000503037c10 */ /* 0x000fca00087fe4ff */
[----:B---3--:R-:W-:Y:S01]  /*3110*/  STG.E.64 desc[UR6][R4.64], R2 ;  /* 0x0000000204007986 */ /* 0x008fe2000c101b06 */
[----:B------:R-:W-:Y:S05]  /*3120*/  EXIT ;  /* 0x000000000000794d */ /* 0x000fea0003800000 */
.L_x_369:
        /* <DEDUP_REMOVED lines=13> */
.L_x_471:


//--------------------- .text._ZN3cub18CUB_300001_SM_10006detail6reduce28DeviceReduceSingleTileKernelINS2_10policy_hubIljN4cuda3std3__44plusIlEEE10Policy1000EPlSC_iS9_llNS7_10__identityEEEvT0_T1_T2_T3_T4_T6_ --------------------------
	.section	.text._ZN3cub18CUB_300001_SM_10006detail6reduce28DeviceReduceSingleTileKernelINS2_10policy_hubIljN4cuda3std3__44plusIlEEE10Policy1000EPlSC_iS9_llNS7_10__identityEEEvT0_T1_T2_T3_T4_T6_,"ax",@progbits
	.align	128
        .global         _ZN3cub18CUB_300001_SM_10006detail6reduce28DeviceReduceSingleTileKernelINS2_10policy_hubIljN4cuda3std3__44plusIlEEE10Policy1000EPlSC_iS9_llNS7_10__identityEEEvT0_T1_T2_T3_T4_T6_
        .type           _ZN3cub18CUB_300001_SM_10006detail6reduce28DeviceReduceSingleTileKernelINS2_10policy_hubIljN4cuda3std3__44plusIlEEE10Policy1000EPlSC_iS9_llNS7_10__identityEEEvT0_T1_T2_T3_T4_T6_,@function
        .size           _ZN3cub18CUB_300001_SM_10006detail6reduce28DeviceReduceSingleTileKernelINS2_10policy_hubIljN4cuda3std3__44plusIlEEE10Policy1000EPlSC_iS9_llNS7_10__identityEEEvT0_T1_T2_T3_T4_T6_,(.L_x_472 - _ZN3cub18CUB_300001_SM_10006detail6reduce28DeviceReduceSingleTileKernelINS2_10policy_hubIljN4cuda3std3__44plusIlEEE10Policy1000EPlSC_iS9_llNS7_10__identityEEEvT0_T1_T2_T3_T4_T6_)
        .other          _ZN3cub18CUB_300001_SM_10006detail6reduce28DeviceReduceSingleTileKernelINS2_10policy_hubIljN4cuda3std3__44plusIlEEE10Policy1000EPlSC_iS9_llNS7_10__identityEEEvT0_T1_T2_T3_T4_T6_,@"STO_CUDA_ENTRY STV_DEFAULT"
_ZN3cub18CUB_300001_SM_10006detail6reduce28DeviceReduceSingleTileKernelINS2_10policy_hubIljN4cuda3std3__44plusIlEEE10Policy1000EPlSC_iS9_llNS7_10__identityEEEvT0_T1_T2_T3_T4_T6_:
.text._ZN3cub18CUB_300001_SM_10006detail6reduce28DeviceReduceSingleTileKernelINS2_10policy_hubIljN4cuda3std3__44plusIlEEE10Policy1000EPlSC_iS9_llNS7_10__identityEEEvT0_T1_T2_T3_T4_T6_:
        /* <DEDUP_REMOVED lines=13> */
.L_x_370:
        /* <DEDUP_REMOVED lines=13> */
.L_x_374:
[----:B------:R-:W-:Y:S05]  /*01a0*/  BSYNC.RECONVERGENT B1 ;  /* 0x0000000000017941 */ /* 0x000fea0003800200 */
.L_x_373:
        /* <DEDUP_REMOVED lines=17> */
.L_x_379:
        /* <DEDUP_REMOVED lines=11> */
.L_x_378:
[----:B------:R-:W-:Y:S05]  /*0370*/  BSYNC.RECONVERGENT B2 ;  /* 0x0000000000027941 */ /* 0x000fea0003800200 */
.L_x_377:
        /* <DEDUP_REMOVED lines=8> */
.L_x_382:
        /* <DEDUP_REMOVED lines=43> */
.L_x_381:
[----:B------:R-:W-:Y:S05]  /*06b0*/  BSYNC.RECONVERGENT B2 ;  /* 0x0000000000027941 */ /* 0x000fea0003800200 */
.L_x_380:
        /* <DEDUP_REMOVED lines=26> */
.L_x_384:
[----:B------:R-:W-:Y:S05]  /*0860*/  BSYNC.RECONVERGENT B2 ;  /* 0x0000000000027941 */ /* 0x000fea0003800200 */
.L_x_383:
        /* <DEDUP_REMOVED lines=12> */
.L_x_376:
[----:B------:R-:W-:Y:S05]  /*0930*/  BSYNC.RECONVERGENT B1 ;  /* 0x0000000000017941 */ /* 0x000fea0003800200 */
.L_x_375:
        /* <DEDUP_REMOVED lines=77> */
.L_x_385:
        /* <DEDUP_REMOVED lines=130> */
.L_x_372:
        /* <DEDUP_REMOVED lines=25> */
.L_x_389:
        /* <DEDUP_REMOVED lines=24> */
.L_x_387:
        /* <DEDUP_REMOVED lines=19> */
.L_x_393:
        /* <DEDUP_REMOVED lines=9> */
.L_x_392:
[----:B------:R-:W-:Y:S05]  /*1b00*/  BSYNC.RECONVERGENT B2 ;  /* 0x0000000000027941 */ /* 0x000fea0003800200 */
.L_x_391:
        /* <DEDUP_REMOVED lines=16> */
.L_x_396:
        /* <DEDUP_REMOVED lines=45> */
.L_x_395:
[----:B------:R-:W-:Y:S05]  /*1ee0*/  BSYNC.RECONVERGENT B2 ;  /* 0x0000000000027941 */ /* 0x000fea0003800200 */
.L_x_394:
        /* <DEDUP_REMOVED lines=30> */
.L_x_398:
[----:B------:R-:W-:Y:S05]  /*20d0*/  BSYNC.RECONVERGENT B2 ;  /* 0x0000000000027941 */ /* 0x000fea0003800200 */
.L_x_397:
        /* <DEDUP_REMOVED lines=11> */
.L_x_390:
[----:B------:R-:W-:Y:S05]  /*2190*/  BSYNC.RECONVERGENT B1 ;  /* 0x0000000000017941 */ /* 0x000fea0003800200 */
.L_x_388:
        /* <DEDUP_REMOVED lines=74> */
.L_x_386:
[----:B------:R-:W-:Y:S05]  /*2640*/  BSYNC.RECONVERGENT B0 ;  /* 0x0000000000007941 */ /* 0x000fea0003800200 */
.L_x_371:
[----:B------:R-:W-:Y:S05]  /*2650*/  @P0 EXIT ;  /* 0x000000000000094d */ /* 0x000fea0003800000 */
[----:B------:R-:W0:Y:S01]  /*2660*/  LDCU.64 UR4, c[0x0][0x398] ;  /* 0x00007300ff0477ac */ /* 0x000e220008000a00 */
[----:B------:R-:W3:Y:S01]  /*2670*/  LDC.64 R4, c[0x0][0x388] ;  /* 0x0000e200ff047b82 */ /* 0x000ee20000000a00 */
[----:B012---:R-:W-:-:S04]  /*2680*/  IADD3 R2, P0, PT, R2, UR4, RZ ;  /* 0x0000000402027c10 */ /* 0x007fc8000ff1e0ff */
[----:B------:R-:W-:-:S05]  /*2690*/  IADD3.X R3, PT, PT, R3, UR5, RZ, P0, !PT ;  /* 0x0000000503037c10 */ /* 0x000fca00087fe4ff */
[----:B---3--:R-:W-:Y:S01]  /*26a0*/  STG.E.64 desc[UR6][R4.64], R2 ;  /* 0x0000000204007986 */ /* 0x008fe2000c101b06 */
[----:B------:R-:W-:Y:S05]  /*26b0*/  EXIT ;  /* 0x000000000000794d */ /* 0x000fea0003800000 */
.L_x_399:
        /* <DEDUP_REMOVED lines=12> */
.L_x_472:


//--------------------- .text._ZN3cub18CUB_300001_SM_10006detail6reduce18DeviceReduceKernelINS2_10policy_hubIljN4cuda3std3__44plusIlEEE10Policy1000EN6thrust24THRUST_300001_SM_1000_NS18transform_iteratorINSD_6detail14equal_to_valueIcEENSF_15normal_iteratorINSD_10device_ptrIcEEEEllEEjS9_lNS7_10__identityEEEvT0_PT3_T1_NS0_13GridEvenShareISR_EET2_T4_ --------------------------
	.section	.text._ZN3cub18CUB_300001_SM_10006detail6reduce18DeviceReduceKernelINS2_10policy_hubIljN4cuda3std3__44plusIlEEE10Policy1000EN6thrust24THRUST_300001_SM_1000_NS18transform_iteratorINSD_6detail14equal_to_valueIcEENSF_15normal_iteratorINSD_10device_ptrIcEEEEllEEjS9_lNS7_10__identityEEEvT0_PT3_T1_NS0_13GridEvenShareISR_EET2_T4_,"ax",@progbits
	.align	128
        .global         _ZN3cub18CUB_300001_SM_10006detail6reduce18DeviceReduceKernelINS2_10policy_hubIljN4cuda3std3__44plusIlEEE10Policy1000EN6thrust24THRUST_300001_SM_1000_NS18transform_iteratorINSD_6detail14equal_to_valueIcEENSF_15normal_iteratorINSD_10device_ptrIcEEEEllEEjS9_lNS7_10__identityEEEvT0_PT3_T1_NS0_13GridEvenShareISR_EET2_T4_
        .type           _ZN3cub18CUB_300001_SM_10006detail6reduce18DeviceReduceKernelINS2_10policy_hubIljN4cuda3std3__44plusIlEEE10Policy1000EN6thrust24THRUST_300001_SM_1000_NS18transform_iteratorINSD_6detail14equal_to_valueIcEENSF_15normal_iteratorINSD_10device_ptrIcEEEEllEEjS9_lNS7_10__identityEEEvT0_PT3_T1_NS0_13GridEvenShareISR_EET2_T4_,@function
        .size           _ZN3cub18CUB_300001_SM_10006detail6reduce18DeviceReduceKernelINS2_10policy_hubIljN4cuda3std3__44plusIlEEE10Policy1000EN6thrust24THRUST_300001_SM_1000_NS18transform_iteratorINSD_6detail14equal_to_valueIcEENSF_15normal_iteratorINSD_10device_ptrIcEEEEllEEjS9_lNS7_10__identityEEEvT0_PT3_T1_NS0_13GridEvenShareISR_EET2_T4_,(.L_x_473 - _ZN3cub18CUB_300001_SM_10006detail6reduce18DeviceReduceKernelINS2_10policy_hubIljN4cuda3std3__44plusIlEEE10Policy1000EN6thrust24THRUST_300001_SM_1000_NS18transform_iteratorINSD_6detail14equal_to_valueIcEENSF_15normal_iteratorINSD_10device_ptrIcEEEEllEEjS9_lNS7_10__identityEEEvT0_PT3_T1_NS0_13GridEvenShareISR_EET2_T4_)
        .other          _ZN3cub18CUB_300001_SM_10006detail6reduce18DeviceReduceKernelINS2_10policy_hubIljN4cuda3std3__44plusIlEEE10Policy1000EN6thrust24THRUST_300001_SM_1000_NS18transform_iteratorINSD_6detail14equal_to_valueIcEENSF_15normal_iteratorINSD_10device_ptrIcEEEEllEEjS9_lNS7_10__identityEEEvT0_PT3_T1_NS0_13GridEvenShareISR_EET2_T4_,@"STO_CUDA_ENTRY STV_DEFAULT"
_ZN3cub18CUB_300001_SM_10006detail6reduce18DeviceReduceKernelINS2_10policy_hubIljN4cuda3std3__44plusIlEEE10Policy1000EN6thrust24THRUST_300001_SM_1000_NS18transform_iteratorINSD_6detail14equal_to_valueIcEENSF_15normal_iteratorINSD_10device_ptrIcEEEEllEEjS9_lNS7_10__identityEEEvT0_PT3_T1_NS0_13GridEvenShareISR_EET2_T4_:
.text._ZN3cub18CUB_300001_SM_10006detail6reduce18DeviceReduceKernelINS2_10policy_hubIljN4cuda3std3__44plusIlEEE10Policy1000EN6thrust24THRUST_300001_SM_1000_NS18transform_iteratorINSD_6detail14equal_to_valueIcEENSF_15normal_iteratorINSD_10device_ptrIcEEEEllEEjS9_lNS7_10__identityEEEvT0_PT3_T1_NS0_13GridEvenShareISR_EET2_T4_:
[----:B------:R-:W-:Y:S01]  /*0000*/  LDC R1, c[0x0][0x37c] ;  /* 0x0000df00ff017b82 */ /* 0x000fe20000000800 */
[----:B------:R-:W0:Y:S07]  /*0010*/  S2R R0, SR_CTAID.X ;  /* 0x0000000000007919 */ /* 0x000e2e0000002500 */
[----:B------:R-:W1:Y:S01]  /*0020*/  LDC.64 R6, c[0x0][0x3b0] ;  /* 0x0000ec00ff067b82 */ /* 0x000e620000000a00 */
[----:B------:R-:W2:Y:S01]  /*0030*/  LDCU.64 UR8, c[0x0][0x358] ;  /* 0x00006b00ff0877ac */ /* 0x000ea20008000a00 */
[----:B------:R-:W-:Y:S06]  /*0040*/  BSSY.RECONVERGENT B0, `(.L_x_400) ;  /* 0x0000393000007945 */ /* 0x000fec0003800200 */
[----:B------:R-:W3:Y:S01]  /*0050*/  LDC R3, c[0x0][0x388] ;  /* 0x0000e200ff037b82 */ /* 0x000ee20000000800 */
[----:B-1----:R-:W-:-:S02]  /*0060*/  IMAD R11, R7, 0xe00, RZ ;  /* 0x00000e00070b7824 */ /* 0x002fc400078e02ff */
[----:B0-----:R-:W-:-:S05]  /*0070*/  IMAD R28, R0, -0xe00, R6 ;  /* 0xfffff200001c7824 */ /* 0x001fca00078e0206 */
[----:B------:R-:W-:-:S13]  /*0080*/  ISETP.GT.U32.AND P0, PT, R28, 0xdff, PT ;  /* 0x00000dff1c00780c */ /* 0x000fda0003f04070 */
[----:B--23--:R-:W-:Y:S05]  /*0090*/  @P0 BRA `(.L_x_401) ;  /* 0x0000001c00900947 */ /* 0x00cfea0003800000 */
[----:B------:R-:W0:Y:S01]  /*00a0*/  S2R R5, SR_TID.X ;  /* 0x0000000000057919 */ /* 0x000e220000002100 */
[----:B------:R-:W1:Y:S01]  /*00b0*/  LDCU.64 UR6, c[0x0][0x380] ;  /* 0x00007000ff0677ac */ /* 0x000e620008000a00 */
[----:B------:R-:W-:Y:S01]  /*00c0*/  BSSY.RECONVERGENT B1, `(.L_x_402) ;  /* 0x0000010000017945 */ /* 0x000fe20003800200 */
[----:B------:R-:W-:Y:S02]  /*00d0*/  IMAD.MOV.U32 R23, RZ, RZ, RZ ;  /* 0x000000ffff177224 */ /* 0x000fe400078e00ff */
[----:B------:R-:W-:Y:S01]  /*00e0*/  IMAD.MOV.U32 R19, RZ, RZ, RZ ;  /* 0x000000ffff137224 */ /* 0x000fe200078e00ff */
[----:B0-----:R-:W-:Y:S01]  /*00f0*/  ISETP.GE.U32.AND P0, PT, R5, R28, PT ;  /* 0x0000001c0500720c */ /* 0x001fe20003f06070 */
[----:B------:R-:W-:-:S12]  /*0100*/  IMAD.MOV.U32 R17, RZ, RZ, R5 ;  /* 0x000000ffff117224 */ /* 0x000fd800078e0005 */
[----:B-1----:R-:W-:Y:S05]  /*0110*/  @P0 BRA `(.L_x_403) ;  /* 0x0000000000280947 */ /* 0x002fea0003800000 */
[----:B------:R-:W0:Y:S01]  /*0120*/  LDCU.64 UR4, c[0x0][0x380] ;  /* 0x00007000ff0477ac */ /* 0x000e220008000a00 */
[----:B------:R-:W-:-:S05]  /*0130*/  IMAD R8, R0, 0xe00, R5 ;  /* 0x00000e0000087824 */ /* 0x000fca00078e0205 */
        /* <DEDUP_REMOVED lines=8> */
.L_x_403:
[----:B------:R-:W-:Y:S05]  /*01c0*/  BSYNC.RECONVERGENT B1 ;  /* 0x0000000000017941 */ /* 0x000fea0003800200 */
.L_x_402:
[----:B------:R-:W-:Y:S01]  /*01d0*/  ISETP.GE.U32.AND P0, PT, R17, R28, PT ;  /* 0x0000001c1100720c */ /* 0x000fe20003f06070 */
[----:B------:R-:W-:-:S12]  /*01e0*/  BSSY.RECONVERGENT B1, `(.L_x_404) ;  /* 0x0000100000017945 */ /* 0x000fd80003800200 */
[----:B------:R-:W-:Y:S05]  /*01f0*/  @P0 BRA `(.L_x_405) ;  /* 0x0000000c00f80947 */ /* 0x000fea0003800000 */
[----:B------:R-:W-:Y:S01]  /*0200*/  LOP3.LUT R7, RZ, R17, RZ, 0x33, !PT ;  /* 0x00000011ff077212 */ /* 0x000fe200078e33ff */
[----:B------:R-:W-:Y:S04]  /*0210*/  BSSY.RECONVERGENT B2, `(.L_x_406) ;  /* 0x0000083000027945 */ /* 0x000fe80003800200 */
[----:B------:R-:W-:-:S04]  /*0220*/  IMAD.IADD R7, R7, 0x1, R6 ;  /* 0x0000000107077824 */ /* 0x000fc800078e0206 */
[----:B------:R-:W-:-:S05]  /*0230*/  IMAD R7, R0, -0xe00, R7 ;  /* 0xfffff20000077824 */ /* 0x000fca00078e0207 */
[C---:B------:R-:W-:Y:S02]  /*0240*/  ISETP.GE.U32.AND P0, PT, R7.reuse, 0x1e00, PT ;  /* 0x00001e000700780c */ /* 0x040fe40003f06070 */
[----:B------:R-:W-:-:S04]  /*0250*/  LEA.HI R6, R7, 0x1, RZ, 0x17 ;  /* 0x0000000107067811 */ /* 0x000fc800078fb8ff */
[----:B------:R-:W-:-:S07]  /*0260*/  LOP3.LUT R7, R6, 0xf, RZ, 0xc0, !PT ;  /* 0x0000000f06077812 */ /* 0x000fce00078ec0ff */
[----:B------:R-:W-:Y:S05]  /*0270*/  @!P0 BRA `(.L_x_407) ;  /* 0x0000000400f08947 */ /* 0x000fea0003800000 */
[----:B------:R-:W-:Y:S01]  /*0280*/  LOP3.LUT R2, R6, 0xfffff0, RZ, 0xc0, !PT ;  /* 0x00fffff006027812 */ /* 0x000fe200078ec0ff */
[----:B------:R-:W-:Y:S01]  /*0290*/  BSSY.RECONVERGENT B3, `(.L_x_408) ;  /* 0x0000079000037945 */ /* 0x000fe20003800200 */
[----:B------:R-:W-:Y:S01]  /*02a0*/  LOP3.LUT R9, R17, 0x1000, RZ, 0xfc, !PT ;  /* 0x0000100011097812 */ /* 0x000fe200078efcff */
[----:B------:R-:W-:Y:S02]  /*02b0*/  IMAD R8, R0, 0xe00, R17 ;  /* 0x00000e0000087824 */ /* 0x000fe400078e0211 */
[----:B------:R-:W-:-:S07]  /*02c0*/  IMAD.MOV R2, RZ, RZ, -R2 ;  /* 0x000000ffff027224 */ /* 0x000fce00078e0a02 */
.L_x_409:
[C---:B------:R-:W-:Y:S01]  /*02d0*/  IADD3 R12, P0, PT, R8.reuse, UR6, RZ ;  /* 0x00000006080c7c10 */ /* 0x040fe2000ff1e0ff */
[----:B------:R-:W-:-:S04]  /*02e0*/  VIADD R14, R8, 0x200 ;  /* 0x00000200080e7836 */ /* 0x000fc80000000000 */
[----:B------:R-:W-:Y:S01]  /*02f0*/  IMAD.X R13, RZ, RZ, UR7, P0 ;  /* 0x00000007ff0d7e24 */ /* 0x000fe200080e06ff */
[----:B------:R-:W-:-:S04]  /*0300*/  IADD3 R14, P1, PT, R14, UR6, RZ ;  /* 0x000000060e0e7c10 */ /* 0x000fc8000ff3e0ff */
[----:B------:R0:W2:Y:S01]  /*0310*/  LDG.E.U8 R4, desc[UR8][R12.64] ;  /* 0x000000080c047981 */ /* 0x0000a2000c1e1100 */
[----:B------:R-:W-:-:S05]  /*0320*/  IMAD.X R15, RZ, RZ, UR7, P1 ;  /* 0x00000007ff0f7e24 */ /* 0x000fca00088e06ff */
[----:B------:R1:W3:Y:S01]  /*0330*/  LDG.E.U8 R18, desc[UR8][R14.64] ;  /* 0x000000080e127981 */ /* 0x0002e2000c1e1100 */
[C---:B------:R-:W-:Y:S02]  /*0340*/  VIADD R16, R8.reuse, 0x400 ;  /* 0x0000040008107836 */ /* 0x040fe40000000000 */
[----:B------:R-:W-:-:S03]  /*0350*/  VIADD R10, R8, 0x600 ;  /* 0x00000600080a7836 */ /* 0x000fc60000000000 */
[----:B------:R-:W-:Y:S01]  /*0360*/  IADD3 R16, P0, PT, R16, UR6, RZ ;  /* 0x0000000610107c10 */ /* 0x000fe2000ff1e0ff */
[----:B------:R-:W-:-:S04]  /*0370*/  VIADD R11, R8, 0x800 ;  /* 0x00000800080b7836 */ /* 0x000fc80000000000 */
[----:B------:R-:W-:Y:S01]  /*0380*/  IMAD.X R17, RZ, RZ, UR7, P0 ;  /* 0x00000007ff117e24 */ /* 0x000fe200080e06ff */
[----:B------:R-:W-:Y:S01]  /*0390*/  IADD3 R10, P0, PT, R10, UR6, RZ ;  /* 0x000000060a0a7c10 */ /* 0x000fe2000ff1e0ff */
[C---:B------:R-:W-:Y:S01]  /*03a0*/  VIADD R20, R8.reuse, 0xa00 ;  /* 0x00000a0008147836 */ /* 0x040fe20000000000 */
[----:B0-----:R-:W-:Y:S01]  /*03b0*/  IADD3 R12, P1, PT, R11, UR6, RZ ;  /* 0x000000060b0c7c10 */ /* 0x001fe2000ff3e0ff */
[C---:B------:R-:W-:Y:S01]  /*03c0*/  VIADD R21, R8.reuse, 0xc00 ;  /* 0x00000c0008157836 */ /* 0x040fe20000000000 */
[----:B------:R0:W4:Y:S01]  /*03d0*/  LDG.E.U8 R27, desc[UR8][R16.64] ;  /* 0x00000008101b7981 */ /* 0x000122000c1e1100 */
[----:B------:R-:W-:Y:S02]  /*03e0*/  IMAD.X R11, RZ, RZ, UR7, P0 ;  /* 0x00000007ff0b7e24 */ /* 0x000fe400080e06ff */
[----:B-1----:R-:W-:Y:S01]  /*03f0*/  VIADD R15, R8, 0xe00 ;  /* 0x00000e00080f7836 */ /* 0x002fe20000000000 */
[----:B------:R-:W-:Y:S01]  /*0400*/  IADD3 R20, P0, PT, R20, UR6, RZ ;  /* 0x0000000614147c10 */ /* 0x000fe2000ff1e0ff */
[----:B------:R-:W-:Y:S01]  /*0410*/  IMAD.X R13, RZ, RZ, UR7, P1 ;  /* 0x00000007ff0d7e24 */ /* 0x000fe200088e06ff */
[----:B------:R-:W-:Y:S01]  /*0420*/  IADD3 R14, P2, PT, R21, UR6, RZ ;  /* 0x00000006150e7c10 */ /* 0x000fe2000ff5e0ff */
[----:B------:R1:W5:Y:S01]  /*0430*/  LDG.E.U8 R10, desc[UR8][R10.64] ;  /* 0x000000080a0a7981 */ /* 0x000362000c1e1100 */
[----:B------:R-:W-:Y:S01]  /*0440*/  VIADD R22, R8, 0x1000 ;  /* 0x0000100008167836 */ /* 0x000fe20000000000 */
[----:B0-----:R-:W-:Y:S01]  /*0450*/  IADD3 R16, P1, PT, R15, UR6, RZ ;  /* 0x000000060f107c10 */ /* 0x001fe2000ff3e0ff */
[----:B------:R-:W-:Y:S01]  /*0460*/  IMAD.X R21, RZ, RZ, UR7, P0 ;  /* 0x00000007ff157e24 */ /* 0x000fe200080e06ff */
[----:B------:R0:W5:Y:S01]  /*0470*/  LDG.E.U8 R25, desc[UR8][R12.64] ;  /* 0x000000080c197981 */ /* 0x000162000c1e1100 */
[----:B------:R-:W-:Y:S01]  /*0480*/  IMAD.X R15, RZ, RZ, UR7, P2 ;  /* 0x00000007ff0f7e24 */ /* 0x000fe200090e06ff */
[----:B-1----:R-:W-:Y:S01]  /*0490*/  LOP3.LUT R11, R3, 0xff, RZ, 0xc0, !PT ;  /* 0x000000ff030b7812 */ /* 0x002fe200078ec0ff */
[----:B------:R-:W-:-:S03]  /*04a0*/  IMAD.X R17, RZ, RZ, UR7, P1 ;  /* 0x00000007ff117e24 */ /* 0x000fc600088e06ff */
[----:B------:R-:W5:Y:S01]  /*04b0*/  LDG.E.U8 R24, desc[UR8][R14.64] ;  /* 0x000000080e187981 */ /* 0x000f62000c1e1100 */
[----:B0-----:R-:W-:-:S03]  /*04c0*/  IADD3 R12, P2, PT, R22, UR6, RZ ;  /* 0x00000006160c7c10 */ /* 0x001fc6000ff5e0ff */
[----:B------:R0:W5:Y:S02]  /*04d0*/  LDG.E.U8 R26, desc[UR8][R16.64] ;  /* 0x00000008101a7981 */ /* 0x000164000c1e1100 */
[----:B------:R-:W-:Y:S02]  /*04e0*/  IMAD.X R13, RZ, RZ, UR7, P2 ;  /* 0x00000007ff0d7e24 */ /* 0x000fe400090e06ff */
[----:B------:R-:W5:Y:S01]  /*04f0*/  LDG.E.U8 R21, desc[UR8][R20.64] ;  /* 0x0000000814157981 */ /* 0x000f62000c1e1100 */
[----:B0-----:R-:W-:Y:S01]  /*0500*/  VIADD R17, R8, 0x1600 ;  /* 0x0000160008117836 */ /* 0x001fe20000000000 */
[----:B--2---:R-:W-:Y:S01]  /*0510*/  ISETP.NE.AND P0, PT, R4, R11, PT ;  /* 0x0000000b0400720c */ /* 0x004fe20003f05270 */
[----:B------:R-:W-:-:S03]  /*0520*/  VIADD R4, R8, 0x1200 ;  /* 0x0000120008047836 */ /* 0x000fc60000000000 */
[----:B------:R-:W-:Y:S02]  /*0530*/  SEL R29, RZ, 0x1, P0 ;  /* 0x00000001ff1d7807 */ /* 0x000fe40000000000 */
[----:B---3--:R-:W-:Y:S01]  /*0540*/  ISETP.NE.AND P1, PT, R18, R11, PT ;  /* 0x0000000b1200720c */ /* 0x008fe20003f25270 */
[----:B------:R-:W-:Y:S01]  /*0550*/  VIADD R18, R8, 0x1400 ;  /* 0x0000140008127836 */ /* 0x000fe20000000000 */
[----:B------:R-:W-:Y:S02]  /*0560*/  IADD3 R14, P0, PT, R4, UR6, RZ ;  /* 0x00000006040e7c10 */ /* 0x000fe4000ff1e0ff */
[----:B------:R-:W-:Y:S01]  /*0570*/  SEL R22, RZ, 0x1, P1 ;  /* 0x00000001ff167807 */ /* 0x000fe20000800000 */
[----:B------:R0:W2:Y:S01]  /*0580*/  LDG.E.U8 R4, desc[UR8][R12.64] ;  /* 0x000000080c047981 */ /* 0x0000a2000c1e1100 */
[----:B------:R-:W-:Y:S01]  /*0590*/  IADD3 R16, P1, PT, R18, UR6, RZ ;  /* 0x0000000612107c10 */ /* 0x000fe2000ff3e0ff */
[----:B------:R-:W-:Y:S02]  /*05a0*/  IMAD.X R15, RZ, RZ, UR7, P0 ;  /* 0x00000007ff0f7e24 */ /* 0x000fe400080e06ff */
[----:B------:R-:W-:Y:S01]  /*05b0*/  VIADD R18, R8, 0x1800 ;  /* 0x0000180008127836 */ /* 0x000fe20000000000 */
[----:B------:R-:W-:-:S02]  /*05c0*/  IADD3 R23, P3, P2, R22, R23, R29 ;  /* 0x0000001716177210 */ /* 0x000fc40007a7e01d */
[----:B------:R1:W3:Y:S01]  /*05d0*/  LDG.E.U8 R20, desc[UR8][R14.64] ;  /* 0x000000080e147981 */ /* 0x0002e2000c1e1100 */
[----:B0-----:R-:W-:Y:S01]  /*05e0*/  IADD3 R12, P0, PT, R17, UR6, RZ ;  /* 0x00000006110c7c10 */ /* 0x001fe2000ff1e0ff */
[----:B------:R-:W-:-:S04]  /*05f0*/  VIADD R29, R8, 0x1a00 ;  /* 0x00001a00081d7836 */ /* 0x000fc80000000000 */
[----:B------:R-:W-:Y:S01]  /*0600*/  IMAD.X R13, RZ, RZ, UR7, P0 ;  /* 0x00000007ff0d7e24 */ /* 0x000fe200080e06ff */
[----:B-1----:R-:W-:Y:S01]  /*0610*/  IADD3 R14, P0, PT, R18, UR6, RZ ;  /* 0x00000006120e7c10 */ /* 0x002fe2000ff1e0ff */
[----:B------:R-:W-:-:S03]  /*0620*/  IMAD.X R17, RZ, RZ, UR7, P1 ;  /* 0x00000007ff117e24 */ /* 0x000fc600088e06ff */
[----:B------:R0:W3:Y:S01]  /*0630*/  LDG.E.U8 R18, desc[UR8][R12.64] ;  /* 0x000000080c127981 */ /* 0x0000e2000c1e1100 */
[----:B------:R-:W-:-:S03]  /*0640*/  IMAD.X R15, RZ, RZ, UR7, P0 ;  /* 0x00000007ff0f7e24 */ /* 0x000fc600080e06ff */
[----:B------:R1:W3:Y:S01]  /*0650*/  LDG.E.U8 R22, desc[UR8][R16.64] ;  /* 0x0000000810167981 */ /* 0x0002e2000c1e1100 */
[----:B0-----:R-:W-:-:S03]  /*0660*/  IADD3 R12, P0, PT, R29, UR6, RZ ;  /* 0x000000061d0c7c10 */ /* 0x001fc6000ff1e0ff */
[----:B------:R-:W3:Y:S01]  /*0670*/  LDG.E.U8 R29, desc[UR8][R14.64] ;  /* 0x000000080e1d7981 */ /* 0x000ee2000c1e1100 */
[----:B-1----:R-:W-:Y:S02]  /*0680*/  VIADD R16, R8, 0x1c00 ;  /* 0x00001c0008107836 */ /* 0x002fe40000000000 */
[----:B------:R-:W-:-:S03]  /*0690*/  IMAD.X R13, RZ, RZ, UR7, P0 ;  /* 0x00000007ff0d7e24 */ /* 0x000fc600080e06ff */
[----:B------:R-:W-:Y:S02]  /*06a0*/  IADD3 R16, P0, PT, R16, UR6, RZ ;  /* 0x0000000610107c10 */ /* 0x000fe4000ff1e0ff */
[----:B------:R0:W3:Y:S03]  /*06b0*/  LDG.E.U8 R14, desc[UR8][R12.64] ;  /* 0x000000080c0e7981 */ /* 0x0000e6000c1e1100 */
[----:B------:R-:W-:-:S05]  /*06c0*/  IMAD.X R17, RZ, RZ, UR7, P0 ;  /* 0x00000007ff117e24 */ /* 0x000fca00080e06ff */
[----:B------:R1:W3:Y:S01]  /*06d0*/  LDG.E.U8 R16, desc[UR8][R16.64] ;  /* 0x0000000810107981 */ /* 0x0002e2000c1e1100 */
[----:B0-----:R-:W-:-:S05]  /*06e0*/  VIADD R12, R8, 0x1e00 ;  /* 0x00001e00080c7836 */ /* 0x001fca0000000000 */
[----:B------:R-:W-:-:S05]  /*06f0*/  IADD3 R12, P0, PT, R12, UR6, RZ ;  /* 0x000000060c0c7c10 */ /* 0x000fca000ff1e0ff */
[----:B------:R-:W-:-:S05]  /*0700*/  IMAD.X R13, RZ, RZ, UR7, P0 ;  /* 0x00000007ff0d7e24 */ /* 0x000fca00080e06ff */
[----:B------:R0:W3:Y:S01]  /*0710*/  LDG.E.U8 R15, desc[UR8][R12.64] ;  /* 0x000000080c0f7981 */ /* 0x0000e2000c1e1100 */
[-C--:B----4-:R-:W-:Y:S02]  /*0720*/  ISETP.NE.AND P1, PT, R27, R11.reuse, PT ;  /* 0x0000000b1b00720c */ /* 0x090fe40003f25270 */
[-C--:B-----5:R-:W-:Y:S02]  /*0730*/  ISETP.NE.AND P4, PT, R10, R11.reuse, PT ;  /* 0x0000000b0a00720c */ /* 0x0a0fe40003f85270 */
[-C--:B------:R-:W-:Y:S02]  /*0740*/  ISETP.NE.AND P0, PT, R25, R11.reuse, PT ;  /* 0x0000000b1900720c */ /* 0x080fe40003f05270 */
[----:B------:R-:W-:Y:S02]  /*0750*/  SEL R25, RZ, 0x1, P1 ;  /* 0x00000001ff197807 */ /* 0x000fe40000800000 */
[----:B------:R-:W-:Y:S02]  /*0760*/  SEL R10, RZ, 0x1, P4 ;  /* 0x00000001ff0a7807 */ /* 0x000fe40002000000 */
[----:B------:R-:W-:-:S02]  /*0770*/  ISETP.NE.AND P5, PT, R21, R11, PT ;  /* 0x0000000b1500720c */ /* 0x000fc40003fa5270 */
[----:B------:R-:W-:Y:S02]  /*0780*/  IADD3 R23, P4, P6, R10, R23, R25 ;  /* 0x000000170a177210 */ /* 0x000fe40007e9e019 */
[-C--:B------:R-:W-:Y:S02]  /*0790*/  ISETP.NE.AND P1, PT, R24, R11.reuse, PT ;  /* 0x0000000b1800720c */ /* 0x080fe40003f25270 */
[----:B------:R-:W-:Y:S02]  /*07a0*/  SEL R10, RZ, 0x1, P5 ;  /* 0x00000001ff0a7807 */ /* 0x000fe40002800000 */
[----:B-1----:R-:W-:Y:S02]  /*07b0*/  SEL R17, RZ, 0x1, P0 ;  /* 0x00000001ff117807 */ /* 0x002fe40000000000 */
[----:B------:R-:W-:Y:S02]  /*07c0*/  ISETP.NE.AND P5, PT, R26, R11, PT ;  /* 0x0000000b1a00720c */ /* 0x000fe40003fa5270 */
[----:B------:R-:W-:-:S02]  /*07d0*/  IADD3.X R19, PT, PT, RZ, R19, RZ, P3, P2 ;  /* 0x00000013ff137210 */ /* 0x000fc40001fe44ff */
[----:B0-----:R-:W-:Y:S02]  /*07e0*/  SEL R13, RZ, 0x1, P1 ;  /* 0x00000001ff0d7807 */ /* 0x001fe40000800000 */
[----:B------:R-:W-:Y:S02]  /*07f0*/  IADD3 R10, P1, P0, R10, R23, R17 ;  /* 0x000000170a0a7210 */ /* 0x000fe4000783e011 */
[----:B------:R-:W-:Y:S02]  /*0800*/  SEL R12, RZ, 0x1, P5 ;  /* 0x00000001ff0c7807 */ /* 0x000fe40002800000 */
[----:B------:R-:W-:Y:S02]  /*0810*/  IADD3.X R19, PT, PT, RZ, R19, RZ, P4, P6 ;  /* 0x00000013ff137210 */ /* 0x000fe400027ec4ff */
[----:B------:R-:W-:Y:S02]  /*0820*/  IADD3 R12, P3, P2, R12, R10, R13 ;  /* 0x0000000a0c0c7210 */ /* 0x000fe40007a7e00d */
[----:B------:R-:W-:Y:S01]  /*0830*/  IADD3.X R19, PT, PT, RZ, R19, RZ, P1, P0 ;  /* 0x00000013ff137210 */ /* 0x000fe20000fe04ff */
[----:B------:R-:W-:-:S03]  /*0840*/  VIADD R2, R2, 0x10 ;  /* 0x0000001002027836 */ /* 0x000fc60000000000 */
[----:B------:R-:W-:Y:S01]  /*0850*/  IADD3.X R19, PT, PT, RZ, R19, RZ, P3, P2 ;  /* 0x00000013ff137210 */ /* 0x000fe20001fe44ff */
[----:B------:R-:W-:Y:S02]  /*0860*/  VIADD R9, R9, 0x2000 ;  /* 0x0000200009097836 */ /* 0x000fe40000000000 */
[----:B------:R-:W-:Y:S01]  /*0870*/  VIADD R8, R8, 0x2000 ;  /* 0x0000200008087836 */ /* 0x000fe20000000000 */
[----:B--2---:R-:W-:-:S04]  /*0880*/  ISETP.NE.AND P5, PT, R4, R11, PT ;  /* 0x0000000b0400720c */ /* 0x004fc80003fa5270 */
[----:B------:R-:W-:Y:S02]  /*0890*/  SEL R13, RZ, 0x1, P5 ;  /* 0x00000001ff0d7807 */ /* 0x000fe40002800000 */
[----:B---3--:R-:W-:-:S04]  /*08a0*/  ISETP.NE.AND P6, PT, R20, R11, PT ;  /* 0x0000000b1400720c */ /* 0x008fc80003fc5270 */
[----:B------:R-:W-:Y:S02]  /*08b0*/  SEL R10, RZ, 0x1, P6 ;  /* 0x00000001ff0a7807 */ /* 0x000fe40003000000 */
[-C--:B------:R-:W-:Y:S02]  /*08c0*/  ISETP.NE.AND P5, PT, R18, R11.reuse, PT ;  /* 0x0000000b1200720c */ /* 0x080fe40003fa5270 */
[----:B------:R-:W-:Y:S02]  /*08d0*/  ISETP.NE.AND P4, PT, R22, R11, PT ;  /* 0x0000000b1600720c */ /* 0x000fe40003f85270 */
[----:B------:R-:W-:Y:S02]  /*08e0*/  SEL R4, RZ, 0x1, P5 ;  /* 0x00000001ff047807 */ /* 0x000fe40002800000 */
[----:B------:R-:W-:Y:S02]  /*08f0*/  SEL R17, RZ, 0x1, P4 ;  /* 0x00000001ff117807 */ /* 0x000fe40002000000 */
[----:B------:R-:W-:-:S02]  /*0900*/  IADD3 R10, P4, P5, R10, R12, R13 ;  /* 0x0000000c0a0a7210 */ /* 0x000fc40007d9e00d */
[----:B------:R-:W-:-:S04]  /*0910*/  ISETP.NE.AND P6, PT, R29, R11, PT ;  /* 0x0000000b1d00720c */ /* 0x000fc80003fc5270 */
[----:B------:R-:W-:Y:S02]  /*0920*/  SEL R13, RZ, 0x1, P6 ;  /* 0x00000001ff0d7807 */ /* 0x000fe40003000000 */
[----:B------:R-:W-:Y:S02]  /*0930*/  IADD3 R4, P1, P6, R4, R10, R17 ;  /* 0x0000000a04047210 */ /* 0x000fe40007e3e011 */
[----:B------:R-:W-:-:S04]  /*0940*/  ISETP.NE.AND P0, PT, R14, R11, PT ;  /* 0x0000000b0e00720c */ /* 0x000fc80003f05270 */
[----:B------:R-:W-:Y:S02]  /*0950*/  SEL R10, RZ, 0x1, P0 ;  /* 0x00000001ff0a7807 */ /* 0x000fe40000000000 */
[----:B------:R-:W-:Y:S02]  /*0960*/  ISETP.NE.AND P0, PT, R16, R11, PT ;  /* 0x0000000b1000720c */ /* 0x000fe40003f05270 */
[----:B------:R-:W-:Y:S02]  /*0970*/  IADD3.X R19, PT, PT, RZ, R19, RZ, P4, P5 ;  /* 0x00000013ff137210 */ /* 0x000fe400027ea4ff */
[----:B------:R-:W-:Y:S02]  /*0980*/  IADD3 R10, P3, P4, R10, R4, R13 ;  /* 0x000000040a0a7210 */ /* 0x000fe40007c7e00d */
[----:B------:R-:W-:Y:S02]  /*0990*/  SEL R4, RZ, 0x1, P0 ;  /* 0x00000001ff047807 */ /* 0x000fe40000000000 */
[----:B------:R-:W-:-:S02]  /*09a0*/  ISETP.NE.AND P0, PT, R2, RZ, PT ;  /* 0x000000ff0200720c */ /* 0x000fc40003f05270 */
[----:B------:R-:W-:Y:S02]  /*09b0*/  IADD3.X R19, PT, PT, RZ, R19, RZ, P1, P6 ;  /* 0x00000013ff137210 */ /* 0x000fe40000fec4ff */
[----:B------:R-:W-:-:S04]  /*09c0*/  ISETP.NE.AND P2, PT, R15, R11, PT ;  /* 0x0000000b0f00720c */ /* 0x000fc80003f45270 */
[----:B------:R-:W-:Y:S02]  /*09d0*/  SEL R23, RZ, 0x1, P2 ;  /* 0x00000001ff177807 */ /* 0x000fe40001000000 */
[----:B------:R-:W-:Y:S02]  /*09e0*/  IADD3.X R19, PT, PT, RZ, R19, RZ, P3, P4 ;  /* 0x00000013ff137210 */ /* 0x000fe40001fe84ff */
[----:B------:R-:W-:-:S04]  /*09f0*/  IADD3 R23, P1, P2, R23, R10, R4 ;  /* 0x0000000a17177210 */ /* 0x000fc80007a3e004 */
[----:B------:R-:W-:Y:S01]  /*0a00*/  IADD3.X R19, PT, PT, RZ, R19, RZ, P1, P2 ;  /* 0x00000013ff137210 */ /* 0x000fe20000fe44ff */
[----:B------:R-:W-:Y:S08]  /*0a10*/  @P0 BRA `(.L_x_409) ;  /* 0xfffffff8002c0947 */ /* 0x000ff0000383ffff */
[----:B------:R-:W-:Y:S05]  /*0a20*/  BSYNC.RECONVERGENT B3 ;  /* 0x0000000000037941 */ /* 0x000fea0003800200 */
.L_x_408:
[----:B------:R-:W-:-:S07]  /*0a30*/  VIADD R17, R9, 0xfffff000 ;  /* 0xfffff00009117836 */ /* 0x000fce0000000000 */
.L_x_407:
[----:B------:R-:W-:Y:S05]  /*0a40*/  BSYNC.RECONVERGENT B2 ;  /* 0x0000000000027941 */ /* 0x000fea0003800200 */
.L_x_406:
[----:B------:R-:W-:-:S13]  /*0a50*/  ISETP.NE.AND P0, PT, R7, RZ, PT ;  /* 0x000000ff0700720c */ /* 0x000fda0003f05270 */
[----:B------:R-:W-:Y:S05]  /*0a60*/  @!P0 BRA `(.L_x_405) ;  /* 0x0000000400dc8947 */ /* 0x000fea0003800000 */
[----:B------:R-:W-:Y:S01]  /*0a70*/  ISETP.GE.U32.AND P1, PT, R7, 0x8, PT ;  /* 0x000000080700780c */ /* 0x000fe20003f26070 */
[----:B------:R-:W-:Y:S01]  /*0a80*/  BSSY.RECONVERGENT B2, `(.L_x_410) ;  /* 0x000003f000027945 */ /* 0x000fe20003800200 */
[----:B------:R-:W-:-:S04]  /*0a90*/  LOP3.LUT R16, R6, 0x7, RZ, 0xc0, !PT ;  /* 0x0000000706107812 */ /* 0x000fc800078ec0ff */
[----:B------:R-:W-:-:S07]  /*0aa0*/  ISETP.NE.AND P0, PT, R16, RZ, PT ;  /* 0x000000ff1000720c */ /* 0x000fce0003f05270 */
[----:B------:R-:W-:Y:S06]  /*0ab0*/  @!P1 BRA `(.L_x_411) ;  /* 0x0000000000ec9947 */ /* 0x000fec0003800000 */
[----:B------:R-:W0:Y:S01]  /*0ac0*/  LDCU.64 UR4, c[0x0][0x380] ;  /* 0x00007000ff0477ac */ /* 0x000e220008000a00 */
[----:B------:R-:W-:-:S04]  /*0ad0*/  IMAD R4, R0, 0xe00, R17 ;  /* 0x00000e0000047824 */ /* 0x000fc800078e0211 */
[C---:B------:R-:W-:Y:S02]  /*0ae0*/  VIADD R20, R4.reuse, 0x200 ;  /* 0x0000020004147836 */ /* 0x040fe40000000000 */
[C---:B------:R-:W-:Y:S02]  /*0af0*/  VIADD R8, R4.reuse, 0x400 ;  /* 0x0000040004087836 */ /* 0x040fe40000000000 */
[C---:B------:R-:W-:Y:S01]  /*0b00*/  VIADD R10, R4.reuse, 0x600 ;  /* 0x00000600040a7836 */ /* 0x040fe20000000000 */
[C---:B0-----:R-:W-:Y:S01]  /*0b10*/  IADD3 R24, P1, PT, R4.reuse, UR4, RZ ;  /* 0x0000000404187c10 */ /* 0x041fe2000ff3e0ff */
[----:B------:R-:W-:Y:S01]  /*0b20*/  VIADD R12, R4, 0x800 ;  /* 0x00000800040c7836 */ /* 0x000fe20000000000 */
[----:B------:R-:W-:-:S03]  /*0b30*/  IADD3 R8, P2, PT, R8, UR4, RZ ;  /* 0x0000000408087c10 */ /* 0x000fc6000ff5e0ff */
[----:B------:R-:W-:Y:S01]  /*0b40*/  IMAD.X R25, RZ, RZ, UR5, P1 ;  /* 0x00000005ff197e24 */ /* 0x000fe200088e06ff */
[----:B------:R-:W-:Y:S01]  /*0b50*/  IADD3 R20, P1, PT, R20, UR4, RZ ;  /* 0x0000000414147c10 */ /* 0x000fe2000ff3e0ff */
[----:B------:R-:W-:Y:S02]  /*0b60*/  VIADD R14, R4, 0xa00 ;  /* 0x00000a00040e7836 */ /* 0x000fe40000000000 */
[----:B------:R-:W-:Y:S01]  /*0b70*/  IMAD.X R9, RZ, RZ, UR5, P2 ;  /* 0x00000005ff097e24 */ /* 0x000fe200090e06ff */
[----:B------:R0:W2:Y:S01]  /*0b80*/  LDG.E.U8 R2, desc[UR8][R24.64] ;  /* 0x0000000818027981 */ /* 0x0000a2000c1e1100 */
[----:B------:R-:W-:Y:S01]  /*0b90*/  IMAD.X R21, RZ, RZ, UR5, P1 ;  /* 0x00000005ff157e24 */ /* 0x000fe200088e06ff */
[----:B------:R-:W-:Y:S01]  /*0ba0*/  IADD3 R10, P1, PT, R10, UR4, RZ ;  /* 0x000000040a0a7c10 */ /* 0x000fe2000ff3e0ff */
[----:B------:R-:W-:Y:S01]  /*0bb0*/  VIADD R15, R4, 0xc00 ;  /* 0x00000c00040f7836 */ /* 0x000fe20000000000 */
[----:B------:R-:W-:Y:S01]  /*0bc0*/  IADD3 R12, P2, PT, R12, UR4, RZ ;  /* 0x000000040c0c7c10 */ /* 0x000fe2000ff5e0ff */
[----:B------:R-:W-:Y:S01]  /*0bd0*/  VIADD R4, R4, 0xe00 ;  /* 0x00000e0004047836 */ /* 0x000fe20000000000 */
[----:B------:R1:W3:Y:S01]  /*0be0*/  LDG.E.U8 R7, desc[UR8][R20.64] ;  /* 0x0000000814077981 */ /* 0x0002e2000c1e1100 */
[----:B------:R-:W-:Y:S01]  /*0bf0*/  IMAD.X R11, RZ, RZ, UR5, P1 ;  /* 0x00000005ff0b7e24 */ /* 0x000fe200088e06ff */
[----:B------:R-:W-:Y:S01]  /*0c00*/  IADD3 R14, P1, PT, R14, UR4, RZ ;  /* 0x000000040e0e7c10 */ /* 0x000fe2000ff3e0ff */
[----:B------:R-:W-:Y:S01]  /*0c10*/  IMAD.X R13, RZ, RZ, UR5, P2 ;  /* 0x00000005ff0d7e24 */ /* 0x000fe200090e06ff */
[----:B0-----:R-:W-:Y:S01]  /*0c20*/  IADD3 R24, P2, PT, R15, UR4, RZ ;  /* 0x000000040f187c10 */ /* 0x001fe2000ff5e0ff */
[----:B------:R0:W4:Y:S02]  /*0c30*/  LDG.E.U8 R8, desc[UR8][R8.64] ;  /* 0x0000000808087981 */ /* 0x000124000c1e1100 */
[----:B------:R-:W-:-:S02]  /*0c40*/  IMAD.X R15, RZ, RZ, UR5, P1 ;  /* 0x00000005ff0f7e24 */ /* 0x000fc400088e06ff */
[----:B------:R-:W5:Y:S01]  /*0c50*/  LDG.E.U8 R10, desc[UR8][R10.64] ;  /* 0x000000080a0a7981 */ /* 0x000f62000c1e1100 */
[----:B-1----:R-:W-:Y:S01]  /*0c60*/  IADD3 R20, P1, PT, R4, UR4, RZ ;  /* 0x0000000404147c10 */ /* 0x002fe2000ff3e0ff */
[----:B------:R-:W-:Y:S02]  /*0c70*/  IMAD.X R25, RZ, RZ, UR5, P2 ;  /* 0x00000005ff197e24 */ /* 0x000fe400090e06ff */
[----:B------:R-:W5:Y:S02]  /*0c80*/  LDG.E.U8 R12, desc[UR8][R12.64] ;  /* 0x000000080c0c7981 */ /* 0x000f64000c1e1100 */
[----:B------:R-:W-:Y:S02]  /*0c90*/  IMAD.X R21, RZ, RZ, UR5, P1 ;  /* 0x00000005ff157e24 */ /* 0x000fe400088e06ff */
[----:B------:R-:W5:Y:S04]  /*0ca0*/  LDG.E.U8 R14, desc[UR8][R14.64] ;  /* 0x000000080e0e7981 */ /* 0x000f68000c1e1100 */
[----:B------:R-:W5:Y:S04]  /*0cb0*/  LDG.E.U8 R24, desc[UR8][R24.64] ;  /* 0x0000000818187981 */ /* 0x000f68000c1e1100 */
[----:B------:R-:W5:Y:S01]  /*0cc0*/  LDG.E.U8 R20, desc[UR8][R20.64] ;  /* 0x0000000814147981 */ /* 0x000f62000c1e1100 */
        /* <DEDUP_REMOVED lines=26> */
.L_x_411:
[----:B------:R-:W-:Y:S05]  /*0e70*/  BSYNC.RECONVERGENT B2 ;  /* 0x0000000000027941 */ /* 0x000fea0003800200 */
.L_x_410:
        /* <DEDUP_REMOVED lines=9> */
[C---:B------:R-:W-:Y:S01]  /*0f10*/  VIADD R12, R4.reuse, 0x400 ;  /* 0x00000400040c7836 */ /* 0x040fe20000000000 */
[C---:B0-----:R-:W-:Y:S01]  /*0f20*/  IADD3 R6, P1, PT, R4.reuse, UR4, RZ ;  /* 0x0000000404067c10 */ /* 0x041fe2000ff3e0ff */
[----:B------:R-:W-:Y:S01]  /*0f30*/  VIADD R4, R4, 0x600 ;  /* 0x0000060004047836 */ /* 0x000fe20000000000 */
[----:B------:R-:W-:-:S03]  /*0f40*/  IADD3 R10, P2, PT, R10, UR4, RZ ;  /* 0x000000040a0a7c10 */ /* 0x000fc6000ff5e0ff */
[----:B------:R-:W-:Y:S01]  /*0f50*/  IMAD.X R7, RZ, RZ, UR5, P1 ;  /* 0x00000005ff077e24 */ /* 0x000fe200088e06ff */
[----:B------:R-:W-:Y:S01]  /*0f60*/  IADD3 R12, P1, PT, R12, UR4, RZ ;  /* 0x000000040c0c7c10 */ /* 0x000fe2000ff3e0ff */
[----:B------:R-:W-:Y:S01]  /*0f70*/  IMAD.X R11, RZ, RZ, UR5, P2 ;  /* 0x00000005ff0b7e24 */ /* 0x000fe200090e06ff */
[----:B------:R-:W-:Y:S02]  /*0f80*/  IADD3 R8, P3, PT, R4, UR4, RZ ;  /* 0x0000000404087c10 */ /* 0x000fe4000ff7e0ff */
[----:B------:R-:W2:Y:S01]  /*0f90*/  LDG.E.U8 R6, desc[UR8][R6.64] ;  /* 0x0000000806067981 */ /* 0x000ea2000c1e1100 */
[----:B------:R-:W-:Y:S02]  /*0fa0*/  IMAD.X R13, RZ, RZ, UR5, P1 ;  /* 0x00000005ff0d7e24 */ /* 0x000fe400088e06ff */
[----:B------:R-:W-:Y:S01]  /*0fb0*/  IMAD.X R9, RZ, RZ, UR5, P3 ;  /* 0x00000005ff097e24 */ /* 0x000fe200098e06ff */
[----:B------:R-:W3:Y:S04]  /*0fc0*/  LDG.E.U8 R10, desc[UR8][R10.64] ;  /* 0x000000080a0a7981 */ /* 0x000ee8000c1e1100 */
[----:B------:R-:W4:Y:S04]  /*0fd0*/  LDG.E.U8 R12, desc[UR8][R12.64] ;  /* 0x000000080c0c7981 */ /* 0x000f28000c1e1100 */
[----:B------:R-:W5:Y:S01]  /*0fe0*/  LDG.E.U8 R8, desc[UR8][R8.64] ;  /* 0x0000000808087981 */ /* 0x000f62000c1e1100 */
[----:B------:R-:W-:Y:S01]  /*0ff0*/  LOP3.LUT R15, R3, 0xff, RZ, 0xc0, !PT ;  /* 0x000000ff030f7812 */ /* 0x000fe200078ec0ff */
[----:B------:R-:W-:-:S03]  /*1000*/  VIADD R17, R17, 0x800 ;  /* 0x0000080011117836 */ /* 0x000fc60000000000 */
[-C--:B--2---:R-:W-:Y:S02]  /*1010*/  ISETP.NE.AND P1, PT, R6, R15.reuse, PT ;  /* 0x0000000f0600720c */ /* 0x084fe40003f25270 */
[-C--:B---3--:R-:W-:Y:S02]  /*1020*/  ISETP.NE.AND P2, PT, R10, R15.reuse, PT ;  /* 0x0000000f0a00720c */ /* 0x088fe40003f45270 */
[----:B------:R-:W-:Y:S02]  /*1030*/  SEL R4, RZ, 0x1, P1 ;  /* 0x00000001ff047807 */ /* 0x000fe40000800000 */
[-C--:B----4-:R-:W-:Y:S02]  /*1040*/  ISETP.NE.AND P3, PT, R12, R15.reuse, PT ;  /* 0x0000000f0c00720c */ /* 0x090fe40003f65270 */
[----:B------:R-:W-:Y:S02]  /*1050*/  SEL R6, RZ, 0x1, P2 ;  /* 0x00000001ff067807 */ /* 0x000fe40001000000 */
[----:B-----5:R-:W-:-:S02]  /*1060*/  ISETP.NE.AND P4, PT, R8, R15, PT ;  /* 0x0000000f0800720c */ /* 0x020fc40003f85270 */
[----:B------:R-:W-:Y:S02]  /*1070*/  SEL R7, RZ, 0x1, P3 ;  /* 0x00000001ff077807 */ /* 0x000fe40001800000 */
[----:B------:R-:W-:Y:S02]  /*1080*/  SEL R10, RZ, 0x1, P4 ;  /* 0x00000001ff0a7807 */ /* 0x000fe40002000000 */
[----:B------:R-:W-:-:S04]  /*1090*/  IADD3 R4, P1, P2, R6, R23, R4 ;  /* 0x0000001706047210 */ /* 0x000fc80007a3e004 */
[----:B------:R-:W-:Y:S02]  /*10a0*/  IADD3 R23, P3, P4, R10, R4, R7 ;  /* 0x000000040a177210 */ /* 0x000fe40007c7e007 */
[----:B------:R-:W-:-:S04]  /*10b0*/  IADD3.X R19, PT, PT, RZ, R19, RZ, P1, P2 ;  /* 0x00000013ff137210 */ /* 0x000fc80000fe44ff */
[----:B------:R-:W-:-:S07]  /*10c0*/  IADD3.X R19, PT, PT, RZ, R19, RZ, P3, P4 ;  /* 0x00000013ff137210 */ /* 0x000fce0001fe84ff */
.L_x_413:
[----:B------:R-:W-:Y:S05]  /*10d0*/  BSYNC.RECONVERGENT B2 ;  /* 0x0000000000027941 */ /* 0x000fea0003800200 */
.L_x_412:
[----:B------:R-:W-:Y:S05]  /*10e0*/  @!P0 BRA `(.L_x_405) ;  /* 0x00000000003c8947 */ /* 0x000fea0003800000 */
[----:B------:R-:W-:Y:S01]  /*10f0*/  IMAD R4, R0, 0xe00, R17 ;  /* 0x00000e0000047824 */ /* 0x000fe200078e0211 */
[----:B------:R-:W-:Y:S01]  /*1100*/  LOP3.LUT R7, R3, 0xff, RZ, 0xc0, !PT ;  /* 0x000000ff03077812 */ /* 0x000fe200078ec0ff */
[----:B------:R-:W-:-:S07]  /*1110*/  IMAD.MOV R6, RZ, RZ, -R2 ;  /* 0x000000ffff067224 */ /* 0x000fce00078e0a02 */
.L_x_414:
[----:B------:R-:W0:Y:S02]  /*1120*/  LDCU.64 UR4, c[0x0][0x380] ;  /* 0x00007000ff0477ac */ /* 0x000e240008000a00 */
[----:B0-----:R-:W-:-:S05]  /*1130*/  IADD3 R2, P0, PT, R4, UR4, RZ ;  /* 0x0000000404027c10 */ /* 0x001fca000ff1e0ff */
[----:B------:R-:W-:-:S05]  /*1140*/  IMAD.X R3, RZ, RZ, UR5, P0 ;  /* 0x00000005ff037e24 */ /* 0x000fca00080e06ff */
        /* <DEDUP_REMOVED lines=9> */
.L_x_405:
[----:B------:R-:W-:Y:S05]  /*11e0*/  BSYNC.RECONVERGENT B1 ;  /* 0x0000000000017941 */ /* 0x000fea0003800200 */
.L_x_404:
[----:B------:R-:W-:-:S13]  /*11f0*/  ISETP.GE.U32.AND P0, PT, R28, 0x200, PT ;  /* 0x000002001c00780c */ /* 0x000fda0003f06070 */
        /* <DEDUP_REMOVED lines=23> */
[C---:B------:R-:W-:Y:S01]  /*1370*/  ISETP.GT.AND P0, PT, R10.reuse, 0x17, PT ;  /* 0x000000170a00780c */ /* 0x040fe20003f04270 */
[----:B------:R-:W-:Y:S01]  /*1380*/  IMAD.X R4, R3, 0x1, R6, P1 ;  /* 0x0000000103047824 */ /* 0x000fe200008e0606 */
[----:B------:R-:W-:-:S04]  /*1390*/  ISETP.NE.AND P1, PT, R10, RZ, PT ;  /* 0x000000ff0a00720c */ /* 0x000fc80003f25270 */
[----:B------:R-:W1:Y:S09]  /*13a0*/  SHFL.DOWN PT, R3, R4, 0x8, 0x1f ;  /* 0x09001f0004037f89 */ /* 0x000e7200000e0000 */
[----:B------:R-:W2:Y:S01]  /*13b0*/  @!P1 S2R R7, SR_CgaCtaId ;  /* 0x0000000000079919 */ /* 0x000ea20000008800 */
[----:B------:R-:W-:-:S02]  /*13c0*/  @!P1 MOV R6, 0x400 ;  /* 0x0000040000069802 */ /* 0x000fc40000000f00 */
[----:B0-----:R-:W-:-:S04]  /*13d0*/  SEL R2, R2, RZ, !P0 ;  /* 0x000000ff02027207 */ /* 0x001fc80004000000 */
[----:B------:R-:W-:Y:S02]  /*13e0*/  IADD3 R9, P2, PT, R2, R11, RZ ;  /* 0x0000000b02097210 */ /* 0x000fe40007f5e0ff */
[----:B-1----:R-:W-:-:S03]  /*13f0*/  SEL R3, R3, RZ, !P0 ;  /* 0x000000ff03037207 */ /* 0x002fc60004000000 */
[----:B------:R-:W0:Y:S01]  /*1400*/  SHFL.DOWN PT, R2, R9, 0x10, 0x1f ;  /* 0x0a001f0009027f89 */ /* 0x000e2200000e0000 */
[----:B------:R-:W-:Y:S01]  /*1410*/  ISETP.GT.AND P0, PT, R10, 0xf, PT ;  /* 0x0000000f0a00780c */ /* 0x000fe20003f04270 */
        /* <DEDUP_REMOVED lines=19> */
[----:B-1----:R-:W1:Y:S04]  /*1550*/  LDS.128 R4, [UR4+0x30] ;  /* 0x00003004ff047984 */ /* 0x002e680008000c00 */
        /* <DEDUP_REMOVED lines=22> */
.L_x_415:
[----:B------:R-:W-:-:S04]  /*16c0*/  LOP3.LUT R2, R5, 0x3e0, RZ, 0xc0, !PT ;  /* 0x000003e005027812 */ /* 0x000fc800078ec0ff */
[----:B------:R-:W-:Y:S01]  /*16d0*/  LOP3.LUT R7, RZ, R2, RZ, 0x33, !PT ;  /* 0x00000002ff077212 */ /* 0x000fe200078e33ff */
[----:B------:R-:W-:Y:S02]  /*16e0*/  VIADD R3, R2, 0x20 ;  /* 0x0000002002037836 */ /* 0x000fe40000000000 */
[----:B------:R-:W0:Y:S02]  /*16f0*/  S2R R2, SR_LANEID ;  /* 0x0000000000027919 */ /* 0x000e240000000000 */
[----:B------:R-:W-:Y:S01]  /*1700*/  IMAD.IADD R4, R28, 0x1, R7 ;  /* 0x000000011c047824 */ /* 0x000fe200078e0207 */
[----:B------:R-:W-:-:S04]  /*1710*/  ISETP.GT.U32.AND P0, PT, R3, R28, PT ;  /* 0x0000001c0300720c */ /* 0x000fc80003f04070 */
        /* <DEDUP_REMOVED lines=51> */
[----:B------:R-:W1:Y:S01]  /*1a50*/  S2UR UR5, SR_CgaCtaId ;  /* 0x00000000000579c3 */ /* 0x000e620000008800 */
[----:B------:R-:W-:Y:S01]  /*1a60*/  UMOV UR4, 0x400 ;  /* 0x0000040000047882 */ /* 0x000fe20000000000 */
[C---:B------:R-:W-:Y:S02]  /*1a70*/  ISETP.GT.U32.AND P1, PT, R28.reuse, 0x20, PT ;  /* 0x000000201c00780c */ /* 0x040fe40003f24070 */
[C---:B------:R-:W-:Y:S02]  /*1a80*/  ISETP.GT.U32.AND P2, PT, R28.reuse, 0x40, PT ;  /* 0x000000401c00780c */ /* 0x040fe40003f44070 */
[C---:B------:R-:W-:Y:S02]  /*1a90*/  ISETP.GT.U32.AND P3, PT, R28.reuse, 0x80, PT ;  /* 0x000000801c00780c */ /* 0x040fe40003f64070 */
[C---:B------:R-:W-:Y:S02]  /*1aa0*/  ISETP.GT.U32.AND P5, PT, R28.reuse, 0x180, PT ;  /* 0x000001801c00780c */ /* 0x040fe40003fa4070 */
[----:B------:R-:W-:Y:S01]  /*1ab0*/  ISETP.GT.U32.AND P6, PT, R28, 0x1a0, PT ;  /* 0x000001a01c00780c */ /* 0x000fe20003fc4070 */
[----:B-1----:R-:W-:-:S09]  /*1ac0*/  ULEA UR4, UR5, UR4, 0x18 ;  /* 0x0000000405047291 */ /* 0x002fd2000f8ec0ff */
[----:B------:R-:W1:Y:S04]  /*1ad0*/  LDS.64 R12, [UR4+0x18] ;  /* 0x00001804ff0c7984 */ /* 0x000e680008000a00 */
[----:B------:R-:W2:Y:S04]  /*1ae0*/  LDS.128 R16, [UR4+0x20] ;  /* 0x00002004ff107984 */ /* 0x000ea80008000c00 */
[----:B0-----:R-:W0:Y:S04]  /*1af0*/  LDS.128 R4, [UR4+0x30] ;  /* 0x00003004ff047984 */ /* 0x001e280008000c00 */
[----:B------:R-:W3:Y:S04]  /*1b00*/  LDS.128 R8, [UR4+0x40] ;  /* 0x00004004ff087984 */ /* 0x000ee80008000c00 */
[----:B------:R-:W-:Y:S01]  /*1b10*/  LDS.128 R24, [UR4+0x80] ;  /* 0x00008004ff187984 */ /* 0x000fe20008000c00 */
[----:B-1----:R-:W-:-:S02]  /*1b20*/  SEL R22, R12, RZ, P1 ;  /* 0x000000ff0c167207 */ /* 0x002fc40000800000 */
[----:B------:R-:W-:Y:S02]  /*1b30*/  SEL R23, R13, RZ, P1 ;  /* 0x000000ff0d177207 */ /* 0x000fe40000800000 */
[----:B--2---:R-:W-:Y:S01]  /*1b40*/  SEL R21, R16, RZ, P2 ;  /* 0x000000ff10157207 */ /* 0x004fe20001000000 */
[----:B------:R-:W1:Y:S01]  /*1b50*/  LDS.128 R12, [UR4+0x50] ;  /* 0x00005004ff0c7984 */ /* 0x000e620008000c00 */
[----:B------:R-:W-:Y:S02]  /*1b60*/  ISETP.GT.U32.AND P1, PT, R28, 0x60, PT ;  /* 0x000000601c00780c */ /* 0x000fe40003f24070 */
[----:B------:R-:W-:Y:S02]  /*1b70*/  SEL R20, R17, RZ, P2 ;  /* 0x000000ff11147207 */ /* 0x000fe40001000000 */
[----:B------:R-:W-:Y:S02]  /*1b80*/  IADD3 R16, P2, P4, R21, R22, R2 ;  /* 0x0000001615107210 */ /* 0x000fe40007c5e002 */
[----:B------:R-:W-:-:S02]  /*1b90*/  SEL R17, R18, RZ, P1 ;  /* 0x000000ff12117207 */ /* 0x000fc40000800000 */
[----:B0-----:R-:W-:Y:S02]  /*1ba0*/  SEL R4, R4, RZ, P3 ;  /* 0x000000ff04047207 */ /* 0x001fe40001800000 */
[----:B------:R-:W-:Y:S02]  /*1bb0*/  IADD3.X R20, PT, PT, R20, R23, R3, P2, P4 ;  /* 0x0000001714147210 */ /* 0x000fe400017e8403 */
[----:B------:R-:W-:Y:S02]  /*1bc0*/  SEL R3, R5, RZ, P3 ;  /* 0x000000ff05037207 */ /* 0x000fe40001800000 */
[----:B------:R-:W-:Y:S02]  /*1bd0*/  SEL R2, R19, RZ, P1 ;  /* 0x000000ff13027207 */ /* 0x000fe40000800000 */
[----:B------:R-:W-:Y:S02]  /*1be0*/  IADD3 R4, P3, P4, R4, R16, R17 ;  /* 0x0000001004047210 */ /* 0x000fe40007c7e011 */
[----:B------:R-:W0:Y:S01]  /*1bf0*/  LDS.128 R16, [UR4+0x60] ;  /* 0x00006004ff107984 */ /* 0x000e220008000c00 */
[----:B------:R-:W-:-:S02]  /*1c00*/  ISETP.GT.U32.AND P1, PT, R28, 0xa0, PT ;  /* 0x000000a01c00780c */ /* 0x000fc40003f24070 */
[----:B------:R-:W-:Y:S02]  /*1c10*/  IADD3.X R3, PT, PT, R3, R20, R2, P3, P4 ;  /* 0x0000001403037210 */ /* 0x000fe40001fe8402 */
[----:B------:R-:W2:Y:S01]  /*1c20*/  LDS.128 R20, [UR4+0x70] ;  /* 0x00007004ff147984 */ /* 0x000ea20008000c00 */
[----:B------:R-:W-:Y:S02]  /*1c30*/  ISETP.GT.U32.AND P2, PT, R28, 0xc0, PT ;  /* 0x000000c01c00780c */ /* 0x000fe40003f44070 */
[----:B------:R-:W-:Y:S02]  /*1c40*/  SEL R5, R6, RZ, P1 ;  /* 0x000000ff06057207 */ /* 0x000fe40000800000 */
[----:B---3--:R-:W-:Y:S02]  /*1c50*/  SEL R2, R8, RZ, P2 ;  /* 0x000000ff08027207 */ /* 0x008fe40001000000 */
[----:B------:R-:W-:Y:S02]  /*1c60*/  SEL R7, R7, RZ, P1 ;  /* 0x000000ff07077207 */ /* 0x000fe40000800000 */
[----:B------:R-:W-:-:S02]  /*1c70*/  ISETP.GT.U32.AND P1, PT, R28, 0xe0, PT ;  /* 0x000000e01c00780c */ /* 0x000fc40003f24070 */
[----:B------:R-:W-:Y:S02]  /*1c80*/  IADD3 R2, P3, P4, R2, R4, R5 ;  /* 0x0000000402027210 */ /* 0x000fe40007c7e005 */
[----:B------:R-:W-:Y:S02]  /*1c90*/  SEL R6, R9, RZ, P2 ;  /* 0x000000ff09067207 */ /* 0x000fe40001000000 */
[----:B------:R-:W-:Y:S02]  /*1ca0*/  ISETP.GT.U32.AND P2, PT, R28, 0x100, PT ;  /* 0x000001001c00780c */ /* 0x000fe40003f44070 */
[----:B------:R-:W-:Y:S02]  /*1cb0*/  SEL R4, R10, RZ, P1 ;  /* 0x000000ff0a047207 */ /* 0x000fe40000800000 */
[----:B------:R-:W-:Y:S02]  /*1cc0*/  SEL R10, R11, RZ, P1 ;  /* 0x000000ff0b0a7207 */ /* 0x000fe40000800000 */
[----:B------:R-:W-:-:S02]  /*1cd0*/  ISETP.GT.U32.AND P1, PT, R28, 0x120, PT ;  /* 0x000001201c00780c */ /* 0x000fc40003f24070 */
[----:B------:R-:W-:Y:S02]  /*1ce0*/  IADD3.X R6, PT, PT, R6, R3, R7, P3, P4 ;  /* 0x0000000306067210 */ /* 0x000fe40001fe8407 */
[----:B-1----:R-:W-:Y:S02]  /*1cf0*/  SEL R3, R12, RZ, P2 ;  /* 0x000000ff0c037207 */ /* 0x002fe40001000000 */
[----:B------:R-:W-:Y:S02]  /*1d00*/  SEL R7, R13, RZ, P2 ;  /* 0x000000ff0d077207 */ /* 0x000fe40001000000 */
[----:B------:R-:W-:Y:S02]  /*1d10*/  ISETP.GT.U32.AND P2, PT, R28, 0x140, PT ;  /* 0x000001401c00780c */ /* 0x000fe40003f44070 */
[----:B------:R-:W-:Y:S02]  /*1d20*/  SEL R5, R14, RZ, P1 ;  /* 0x000000ff0e057207 */ /* 0x000fe40000800000 */
[----:B------:R-:W-:-:S02]  /*1d30*/  SEL R15, R15, RZ, P1 ;  /* 0x000000ff0f0f7207 */ /* 0x000fc40000800000 */
[----:B------:R-:W-:Y:S02]  /*1d40*/  ISETP.GT.U32.AND P1, PT, R28, 0x160, PT ;  /* 0x000001601c00780c */ /* 0x000fe40003f24070 */
[----:B------:R-:W-:Y:S02]  /*1d50*/  IADD3 R4, P3, P4, R3, R2, R4 ;  /* 0x0000000203047210 */ /* 0x000fe40007c7e004 */
[----:B0-----:R-:W-:Y:S02]  /*1d60*/  SEL R2, R16, RZ, P2 ;  /* 0x000000ff10027207 */ /* 0x001fe40001000000 */
[----:B------:R-:W-:Y:S02]  /*1d70*/  SEL R3, R18, RZ, P1 ;  /* 0x000000ff12037207 */ /* 0x000fe40000800000 */
[----:B------:R-:W-:Y:S02]  /*1d80*/  IADD3.X R7, PT, PT, R7, R6, R10, P3, P4 ;  /* 0x0000000607077210 */ /* 0x000fe40001fe840a */
[----:B------:R-:W-:-:S02]  /*1d90*/  SEL R18, R19, RZ, P1 ;  /* 0x000000ff13127207 */ /* 0x000fc40000800000 */
[----:B------:R-:W-:Y:S02]  /*1da0*/  SEL R6, R17, RZ, P2 ;  /* 0x000000ff11067207 */ /* 0x000fe40001000000 */
[----:B------:R-:W-:Y:S02]  /*1db0*/  IADD3 R2, P1, P3, R2, R4, R5 ;  /* 0x0000000402027210 */ /* 0x000fe40007b3e005 */
[----:B--2---:R-:W-:Y:S02]  /*1dc0*/  SEL R4, R20, RZ, P5 ;  /* 0x000000ff14047207 */ /* 0x004fe40002800000 */
[----:B------:R-:W-:Y:S02]  /*1dd0*/  ISETP.GT.U32.AND P2, PT, R28, 0x1c0, PT ;  /* 0x000001c01c00780c */ /* 0x000fe40003f44070 */
[----:B------:R-:W-:Y:S02]  /*1de0*/  IADD3.X R6, PT, PT, R6, R7, R15, P1, P3 ;  /* 0x0000000706067210 */ /* 0x000fe40000fe640f */
[----:B------:R-:W-:-:S02]  /*1df0*/  IADD3 R4, P3, P4, R4, R2, R3 ;  /* 0x0000000204047210 */ /* 0x000fc40007c7e003 */
[----:B------:R-:W-:Y:S02]  /*1e00*/  SEL R2, R22, RZ, P6 ;  /* 0x000000ff16027207 */ /* 0x000fe40003000000 */
[----:B------:R-:W-:Y:S02]  /*1e10*/  SEL R3, R24, RZ, P2 ;  /* 0x000000ff18037207 */ /* 0x000fe40001000000 */
[----:B------:R-:W-:Y:S02]  /*1e20*/  ISETP.GT.U32.AND P1, PT, R28, 0x1e0, PT ;  /* 0x000001e01c00780c */ /* 0x000fe40003f24070 */
        /* <DEDUP_REMOVED lines=11> */
.L_x_401:
[----:B------:R-:W0:Y:S01]  /*1ee0*/  S2R R5, SR_TID.X ;  /* 0x0000000000057919 */ /* 0x000e220000002100 */
[----:B------:R-:W1:Y:S01]  /*1ef0*/  LDCU.64 UR6, c[0x0][0x380] ;  /* 0x00007000ff0677ac */ /* 0x000e620008000a00 */
[----:B0-----:R-:W-:-:S05]  /*1f00*/  IMAD R8, R0, 0xe00, R5 ;  /* 0x00000e0000087824 */ /* 0x001fca00078e0205 */
        /* <DEDUP_REMOVED lines=9> */
[----:B------:R-:W-:-:S04]  /*1fa0*/  LOP3.LUT R2, R3, 0xff, RZ, 0xc0, !PT ;  /* 0x000000ff03027812 */ /* 0x000fc800078ec0ff */
[-C--:B--2---:R-:W-:Y:S02]  /*1fb0*/  ISETP.NE.AND P0, PT, R13, R2.reuse, PT ;  /* 0x000000020d00720c */ /* 0x084fe40003f05270 */
[-C--:B---3--:R-:W-:Y:S02]  /*1fc0*/  ISETP.NE.AND P1, PT, R15, R2.reuse, PT ;  /* 0x000000020f00720c */ /* 0x088fe40003f25270 */
[----:B------:R-:W-:Y:S02]  /*1fd0*/  SEL R4, RZ, 0x1, P0 ;  /* 0x00000001ff047807 */ /* 0x000fe40000000000 */
[----:B----4-:R-:W-:Y:S02]  /*1fe0*/  ISETP.NE.AND P2, PT, R17, R2, PT ;  /* 0x000000021100720c */ /* 0x010fe40003f45270 */
[----:B------:R-:W-:Y:S02]  /*1ff0*/  SEL R13, RZ, 0x1, P1 ;  /* 0x00000001ff0d7807 */ /* 0x000fe40000800000 */
[----:B------:R-:W-:-:S02]  /*2000*/  SEL R24, RZ, 0x1, P2 ;  /* 0x00000001ff187807 */ /* 0x000fc40001000000 */
[-C--:B-----5:R-:W-:Y:S02]  /*2010*/  ISETP.NE.AND P2, PT, R19, R2.reuse, PT ;  /* 0x000000021300720c */ /* 0x0a0fe40003f45270 */
[----:B------:R-:W-:Y:S02]  /*2020*/  IADD3 R24, P1, P0, R24, R13, R4 ;  /* 0x0000000d18187210 */ /* 0x000fe4000783e004 */
[-C--:B------:R-:W-:Y:S02]  /*2030*/  ISETP.NE.AND P3, PT, R21, R2.reuse, PT ;  /* 0x000000021500720c */ /* 0x080fe40003f65270 */
[----:B------:R-:W-:Y:S02]  /*2040*/  IADD3.X R20, PT, PT, RZ, RZ, RZ, P1, P0 ;  /* 0x000000ffff147210 */ /* 0x000fe40000fe04ff */
[----:B------:R-:W-:Y:S02]  /*2050*/  ISETP.GE.U32.AND P0, PT, R28, R11, PT ;  /* 0x0000000b1c00720c */ /* 0x000fe40003f06070 */
[----:B------:R-:W-:-:S02]  /*2060*/  ISETP.NE.AND P4, PT, R23, R2, PT ;  /* 0x000000021700720c */ /* 0x000fc40003f85270 */
[----:B------:R-:W-:Y:S02]  /*2070*/  ISETP.NE.AND P5, PT, R25, R2, PT ;  /* 0x000000021900720c */ /* 0x000fe40003fa5270 */
[----:B------:R-:W-:Y:S02]  /*2080*/  SEL R8, RZ, 0x1, P2 ;  /* 0x00000001ff087807 */ /* 0x000fe40001000000 */
[----:B------:R-:W-:Y:S02]  /*2090*/  SEL R13, RZ, 0x1, P3 ;  /* 0x00000001ff0d7807 */ /* 0x000fe40001800000 */
[----:B------:R-:W-:Y:S02]  /*20a0*/  SEL R4, RZ, 0x1, P4 ;  /* 0x00000001ff047807 */ /* 0x000fe40002000000 */
[----:B------:R-:W-:Y:S02]  /*20b0*/  SEL R9, RZ, 0x1, P5 ;  /* 0x00000001ff097807 */ /* 0x000fe40002800000 */
[----:B------:R-:W-:-:S04]  /*20c0*/  IADD3 R24, P2, P3, R13, R24, R8 ;  /* 0x000000180d187210 */ /* 0x000fc80007b5e008 */
[----:B------:R-:W-:Y:S02]  /*20d0*/  IADD3 R24, P1, P4, R9, R24, R4 ;  /* 0x0000001809187210 */ /* 0x000fe40007c3e004 */
[----:B------:R-:W-:-:S04]  /*20e0*/  IADD3.X R20, PT, PT, RZ, R20, RZ, P2, P3 ;  /* 0x00000014ff147210 */ /* 0x000fc800017e64ff */
[----:B------:R-:W-:Y:S01]  /*20f0*/  IADD3.X R20, PT, PT, RZ, R20, RZ, P1, P4 ;  /* 0x00000014ff147210 */ /* 0x000fe20000fe84ff */
[----:B------:R-:W-:Y:S06]  /*2100*/  @!P0 BRA `(.L_x_417) ;  /* 0x0000001000f08947 */ /* 0x000fec0003800000 */
[----:B------:R-:W-:Y:S01]  /*2110*/  IMAD.IADD R10, R0, 0x1, R7 ;  /* 0x00000001000a7824 */ /* 0x000fe200078e0207 */
[----:B------:R-:W-:Y:S01]  /*2120*/  LOP3.LUT R4, RZ, R5, RZ, 0x33, !PT ;  /* 0x00000005ff047212 */ /* 0x000fe200078e33ff */
[----:B------:R-:W-:Y:S01]  /*2130*/  VIADD R13, R6, 0xfffff200 ;  /* 0xfffff200060d7836 */ /* 0x000fe20000000000 */
[----:B------:R-:W-:Y:S01]  /*2140*/  UMOV UR4, URZ ;  /* 0x000000ff00047c82 */ /* 0x000fe20008000000 */
[----:B------:R-:W-:Y:S01]  /*2150*/  IMAD R10, R10, 0xe00, RZ ;  /* 0x00000e000a0a7824 */ /* 0x000fe200078e02ff */
[----:B------:R-:W-:-:S03]  /*2160*/  IADD3 R7, PT, PT, -R11, R6, R4 ;  /* 0x000000060b077210 */ /* 0x000fc60007ffe104 */
[--C-:B------:R-:W-:Y:S01]  /*2170*/  IMAD.MOV.U32 R8, RZ, RZ, R10.reuse ;  /* 0x000000ffff087224 */ /* 0x100fe200078e000a */
[----:B------:R-:W-:Y:S01]  /*2180*/  ISETP.GT.U32.AND P0, PT, R10, R13, PT ;  /* 0x0000000d0a00720c */ /* 0x000fe20003f04070 */
[----:B------:R-:W-:Y:S01]  /*2190*/  IMAD R4, R0, -0xe00, R7 ;  /* 0xfffff20000047824 */ /* 0x000fe200078e0207 */
[----:B------:R-:W-:Y:S01]  /*21a0*/  IADD3 R12, PT, PT, R10, 0x1000, R5 ;  /* 0x000010000a0c7810 */ /* 0x000fe20007ffe005 */
[----:B------:R-:W-:-:S10]  /*21b0*/  IMAD.MOV.U32 R9, RZ, RZ, R10 ;  /* 0x000000ffff097224 */ /* 0x000fd400078e000a */
[----:B------:R-:W-:Y:S05]  /*21c0*/  @P0 BRA `(.L_x_418) ;  /* 0x0000000000b80947 */ /* 0x000fea0003800000 */
[----:B------:R-:W0:Y:S01]  /*21d0*/  LDC R14, c[0x0][0x3b0] ;  /* 0x0000ec00ff0e7b82 */ /* 0x000e220000000800 */
[----:B------:R-:W-:Y:S01]  /*21e0*/  LOP3.LUT R2, R3, 0xff, RZ, 0xc0, !PT ;  /* 0x000000ff03027812 */ /* 0x000fe200078ec0ff */
[----:B------:R-:W1:Y:S01]  /*21f0*/  LDCU.64 UR6, c[0x0][0x380] ;  /* 0x00007000ff0677ac */ /* 0x000e620008000a00 */
[----:B------:R-:W-:-:S05]  /*2200*/  NOP ;  /* 0x0000000000007918 */ /* 0x000fca0000000000 */
.L_x_419:
[----:B-1----:R-:W-:-:S04]  /*2210*/  IADD3 R6, P0, P1, R5, UR6, R9 ;  /* 0x0000000605067c10 */ /* 0x002fc8000f91e009 */
[----:B------:R-:W-:-:S05]  /*2220*/  IADD3.X R7, PT, PT, RZ, UR7, RZ, P0, P1 ;  /* 0x00000007ff077c10 */ /* 0x000fca00087e24ff */
[----:B------:R-:W2:Y:S04]  /*2230*/  LDG.E.U8 R15, desc[UR8][R6.64] ;  /* 0x00000008060f7981 */ /* 0x000ea8000c1e1100 */
[----:B------:R-:W3:Y:S04]  /*2240*/  LDG.E.U8 R17, desc[UR8][R6.64+0x200] ;  /* 0x0002000806117981 */ /* 0x000ee8000c1e1100 */
[----:B------:R-:W4:Y:S04]  /*2250*/  LDG.E.U8 R19, desc[UR8][R6.64+0x400] ;  /* 0x0004000806137981 */ /* 0x000f28000c1e1100 */
[----:B------:R-:W5:Y:S04]  /*2260*/  LDG.E.U8 R21, desc[UR8][R6.64+0x600] ;  /* 0x0006000806157981 */ /* 0x000f68000c1e1100 */
[----:B------:R-:W5:Y:S04]  /*2270*/  LDG.E.U8 R23, desc[UR8][R6.64+0x800] ;  /* 0x0008000806177981 */ /* 0x000f68000c1e1100 */
[----:B------:R-:W5:Y:S04]  /*2280*/  LDG.E.U8 R25, desc[UR8][R6.64+0xa00] ;  /* 0x000a000806197981 */ /* 0x000f68000c1e1100 */
[----:B------:R0:W5:Y:S02]  /*2290*/  LDG.E.U8 R3, desc[UR8][R6.64+0xc00] ;  /* 0x000c000806037981 */ /* 0x000164000c1e1100 */
[----:B0-----:R-:W-:Y:S01]  /*22a0*/  IMAD.MOV.U32 R6, RZ, RZ, R14 ;  /* 0x000000ffff067224 */ /* 0x001fe200078e000e */
        /* <DEDUP_REMOVED lines=9> */
[----:B------:R-:W-:Y:S02]  /*2340*/  ISETP.NE.AND P4, PT, R23, R2, PT ;  /* 0x000000021700720c */ /* 0x000fe40003f85270 */
[----:B------:R-:W-:Y:S01]  /*2350*/  IADD3 R24, P2, P3, R15, R24, R16 ;  /* 0x000000180f187210 */ /* 0x000fe20007b5e010 */
[----:B------:R-:W-:Y:S01]  /*2360*/  IMAD.IADD R16, R6, 0x1, -R9 ;  /* 0x0000000106107824 */ /* 0x000fe200078e0a09 */
[----:B------:R-:W-:Y:S02]  /*2370*/  ISETP.NE.AND P5, PT, R25, R2, PT ;  /* 0x000000021900720c */ /* 0x000fe40003fa5270 */
[----:B------:R-:W-:-:S02]  /*2380*/  IADD3.X R20, PT, PT, RZ, R20, RZ, P0, P1 ;  /* 0x00000014ff147210 */ /* 0x000fc400007e24ff */
[----:B------:R-:W-:Y:S02]  /*2390*/  ISETP.GE.U32.AND P0, PT, R16, R11, PT ;  /* 0x0000000b1000720c */ /* 0x000fe40003f06070 */
[----:B------:R-:W-:Y:S02]  /*23a0*/  SEL R15, RZ, 0x1, P4 ;  /* 0x00000001ff0f7807 */ /* 0x000fe40002000000 */
[----:B------:R-:W-:Y:S02]  /*23b0*/  SEL R7, RZ, 0x1, P5 ;  /* 0x00000001ff077807 */ /* 0x000fe40002800000 */
[----:B------:R-:W-:Y:S02]  /*23c0*/  ISETP.NE.AND P6, PT, R3, R2, PT ;  /* 0x000000020300720c */ /* 0x000fe40003fc5270 */
[----:B------:R-:W-:Y:S02]  /*23d0*/  IADD3 R24, P5, P4, R7, R24, R15 ;  /* 0x0000001807187210 */ /* 0x000fe40007cbe00f */
[----:B------:R-:W-:-:S02]  /*23e0*/  SEL R3, RZ, 0x1, P6 ;  /* 0x00000001ff037807 */ /* 0x000fc40003000000 */
[----:B------:R-:W-:Y:S02]  /*23f0*/  IADD3.X R20, PT, PT, RZ, R20, RZ, P2, P3 ;  /* 0x00000014ff147210 */ /* 0x000fe400017e64ff */
[----:B------:R-:W-:Y:S02]  /*2400*/  IADD3 R24, P1, PT, R24, R3, RZ ;  /* 0x0000000318187210 */ /* 0x000fe40007f3e0ff */
[----:B------:R-:W-:-:S05]  /*2410*/  IADD3.X R20, PT, PT, RZ, R20, RZ, P5, P4 ;  /* 0x00000014ff147210 */ /* 0x000fca0002fe84ff */
[----:B------:R-:W-:Y:S01]  /*2420*/  IMAD.X R20, RZ, RZ, R20, P1 ;  /* 0x000000ffff147224 */ /* 0x000fe200008e0614 */
[----:B------:R-:W-:Y:S06]  /*2430*/  @!P0 BRA `(.L_x_417) ;  /* 0x0000001000248947 */ /* 0x000fec0003800000 */
[C---:B------:R-:W-:Y:S01]  /*2440*/  IMAD.IADD R9, R11.reuse, 0x1, R9 ;  /* 0x000000010b097824 */ /* 0x040fe200078e0209 */
[----:B------:R-:W-:Y:S01]  /*2450*/  UIADD3 UR4, UPT, UPT, UR4, 0x1, URZ ;  /* 0x0000000104047890 */ /* 0x000fe2000fffe0ff */
[----:B------:R-:W-:Y:S02]  /*2460*/  IMAD.IADD R8, R11, 0x1, R8 ;  /* 0x000000010b087824 */ /* 0x000fe400078e0208 */
[----:B------:R-:W-:Y:S01]  /*2470*/  IMAD.IADD R4, R4, 0x1, -R11 ;  /* 0x0000000104047824 */ /* 0x000fe200078e0a0b */
[----:B------:R-:W-:Y:S01]  /*2480*/  ISETP.GT.U32.AND P0, PT, R9, R13, PT ;  /* 0x0000000d0900720c */ /* 0x000fe20003f04070 */
[----:B------:R-:W-:-:S12]  /*2490*/  IMAD.IADD R12, R11, 0x1, R12 ;  /* 0x000000010b0c7824 */ /* 0x000fd800078e020c */
[----:B------:R-:W-:Y:S05]  /*24a0*/  @!P0 BRA `(.L_x_419) ;  /* 0xfffffffc00588947 */ /* 0x000fea000383ffff */
.L_x_418:
[----:B------:R-:W-:Y:S01]  /*24b0*/  IMAD.IADD R14, R6, 0x1, -R9 ;  /* 0x00000001060e7824 */ /* 0x000fe200078e0a09 */
[----:B------:R-:W-:Y:S04]  /*24c0*/  BSSY.RECONVERGENT B1, `(.L_x_417) ;  /* 0x0000100000017945 */ /* 0x000fe80003800200 */
[----:B------:R-:W-:-:S04]  /*24d0*/  ISETP.GE.AND P0, PT, R5, R14, PT ;  /* 0x0000000e0500720c */ /* 0x000fc80003f06270 */
[----:B------:R-:W-:-:S13]  /*24e0*/  ISETP.GE.U32.OR P0, PT, R9, R6, P0 ;  /* 0x000000060900720c */ /* 0x000fda0000706470 */
[----:B------:R-:W-:Y:S05]  /*24f0*/  @P0 BRA `(.L_x_420) ;  /* 0x0000000c00f00947 */ /* 0x000fea0003800000 */
[----:B------:R-:W0:Y:S01]  /*2500*/  LDC R7, c[0x0][0x3b4] ;  /* 0x0000ed00ff077b82 */ /* 0x000e220000000800 */
[----:B------:R-:W-:Y:S01]  /*2510*/  LOP3.LUT R3, RZ, R5, RZ, 0x33, !PT ;  /* 0x00000005ff037212 */ /* 0x000fe200078e33ff */
[----:B------:R-:W-:Y:S01]  /*2520*/  BSSY.RECONVERGENT B2, `(.L_x_421) ;  /* 0x0000084000027945 */ /* 0x000fe20003800200 */
[----:B------:R-:W-:Y:S02]  /*2530*/  IMAD.MOV.U32 R26, RZ, RZ, R5 ;  /* 0x000000ffff1a7224 */ /* 0x000fe400078e0005 */
[----:B------:R-:W-:Y:S01]  /*2540*/  IADD3 R6, PT, PT, -R10, R6, R3 ;  /* 0x000000060a067210 */ /* 0x000fe20007ffe103 */
[----:B0-----:R-:W-:-:S04]  /*2550*/  IMAD R3, R7, UR4, RZ ;  /* 0x0000000407037c24 */ /* 0x001fc8000f8e02ff */
[----:B------:R-:W-:-:S05]  /*2560*/  IMAD R3, R3, -0xe00, R6 ;  /* 0xfffff20003037824 */ /* 0x000fca00078e0206 */
[C---:B------:R-:W-:Y:S02]  /*2570*/  ISETP.GE.U32.AND P0, PT, R3.reuse, 0x1e00, PT ;  /* 0x00001e000300780c */ /* 0x040fe40003f06070 */
[----:B------:R-:W-:-:S04]  /*2580*/  LEA.HI R10, R3, 0x1, RZ, 0x17 ;  /* 0x00000001030a7811 */ /* 0x000fc800078fb8ff */
[----:B------:R-:W-:-:S07]  /*2590*/  LOP3.LUT R11, R10, 0xf, RZ, 0xc0, !PT ;  /* 0x0000000f0a0b7812 */ /* 0x000fce00078ec0ff */
[----:B------:R-:W-:Y:S05]  /*25a0*/  @!P0 BRA `(.L_x_422) ;  /* 0x0000000400ec8947 */ /* 0x000fea0003800000 */
[----:B------:R-:W-:Y:S01]  /*25b0*/  LEA.HI R3, R4, 0x1, RZ, 0x17 ;  /* 0x0000000104037811 */ /* 0x000fe200078fb8ff */
[----:B------:R-:W-:Y:S01]  /*25c0*/  BSSY.RECONVERGENT B3, `(.L_x_423) ;  /* 0x0000078000037945 */ /* 0x000fe20003800200 */
[----:B------:R-:W-:Y:S02]  /*25d0*/  LOP3.LUT R6, R5, 0x1000, RZ, 0xfc, !PT ;  /* 0x0000100005067812 */ /* 0x000fe400078efcff */
[----:B------:R-:W-:-:S05]  /*25e0*/  LOP3.LUT R3, R3, 0xfffff0, RZ, 0xc0, !PT ;  /* 0x00fffff003037812 */ /* 0x000fca00078ec0ff */
[----:B------:R-:W-:-:S07]  /*25f0*/  IMAD.MOV R3, RZ, RZ, -R3 ;  /* 0x000000ffff037224 */ /* 0x000fce00078e0a03 */
.L_x_424:
[C---:B------:R-:W-:Y:S02]  /*2600*/  VIADD R16, R12.reuse, 0xfffff000 ;  /* 0xfffff0000c107836 */ /* 0x040fe40000000000 */
[----:B------:R-:W-:-:S03]  /*2610*/  VIADD R14, R12, 0xfffff200 ;  /* 0xfffff2000c0e7836 */ /* 0x000fc60000000000 */
[----:B------:R-:W-:Y:S02]  /*2620*/  IADD3 R16, P0, PT, R16, UR6, RZ ;  /* 0x0000000610107c10 */ /* 0x000fe4000ff1e0ff */
[----:B------:R-:W-:-:S03]  /*2630*/  IADD3 R14, P1, PT, R14, UR6, RZ ;  /* 0x000000060e0e7c10 */ /* 0x000fc6000ff3e0ff */
[----:B------:R-:W-:Y:S02]  /*2640*/  IMAD.X R17, RZ, RZ, UR7, P0 ;  /* 0x00000007ff117e24 */ /* 0x000fe400080e06ff */
[----:B------:R-:W-:-:S03]  /*2650*/  IMAD.X R15, RZ, RZ, UR7, P1 ;  /* 0x00000007ff0f7e24 */ /* 0x000fc600088e06ff */
[----:B------:R0:W2:Y:S04]  /*2660*/  LDG.E.U8 R25, desc[UR8][R16.64] ;  /* 0x0000000810197981 */ /* 0x0000a8000c1e1100 */
[----:B------:R1:W3:Y:S01]  /*2670*/  LDG.E.U8 R29, desc[UR8][R14.64] ;  /* 0x000000080e1d7981 */ /* 0x0002e2000c1e1100 */
[----:B------:R-:W-:-:S05]  /*2680*/  VIADD R18, R12, 0xfffff400 ;  /* 0xfffff4000c127836 */ /* 0x000fca0000000000 */
[----:B------:R-:W-:Y:S01]  /*2690*/  IADD3 R18, P0, PT, R18, UR6, RZ ;  /* 0x0000000612127c10 */ /* 0x000fe2000ff1e0ff */
[----:B------:R-:W-:-:S04]  /*26a0*/  VIADD R22, R12, 0xfffff600 ;  /* 0xfffff6000c167836 */ /* 0x000fc80000000000 */
[----:B------:R-:W-:Y:S01]  /*26b0*/  IMAD.X R19, RZ, RZ, UR7, P0 ;  /* 0x00000007ff137e24 */ /* 0x000fe200080e06ff */
[----:B------:R-:W-:-:S05]  /*26c0*/  IADD3 R22, P0, PT, R22, UR6, RZ ;  /* 0x0000000616167c10 */ /* 0x000fca000ff1e0ff */
[----:B------:R-:W4:Y:S01]  /*26d0*/  LDG.E.U8 R19, desc[UR8][R18.64] ;  /* 0x0000000812137981 */ /* 0x000f22000c1e1100 */
[----:B------:R-:W-:-:S05]  /*26e0*/  IMAD.X R23, RZ, RZ, UR7, P0 ;  /* 0x00000007ff177e24 */ /* 0x000fca00080e06ff */
[----:B------:R5:W4:Y:S01]  /*26f0*/  LDG.E.U8 R13, desc[UR8][R22.64] ;  /* 0x00000008160d7981 */ /* 0x000b22000c1e1100 */
[C---:B------:R-:W-:Y:S01]  /*2700*/  VIADD R7, R12.reuse, 0xfffff800 ;  /* 0xfffff8000c077836 */ /* 0x040fe20000000000 */
[C---:B0-----:R-:W-:Y:S01]  /*2710*/  IADD3 R16, P2, PT, R12.reuse, UR6, RZ ;  /* 0x000000060c107c10 */ /* 0x041fe2000ff5e0ff */
[----:B------:R-:W-:-:S03]  /*2720*/  VIADD R26, R12, 0xfffffa00 ;  /* 0xfffffa000c1a7836 */ /* 0x000fc60000000000 */
[----:B-1----:R-:W-:Y:S01]  /*2730*/  IADD3 R14, P0, PT, R7, UR6, RZ ;  /* 0x00000006070e7c10 */ /* 0x002fe2000ff1e0ff */
[----:B------:R-:W-:Y:S01]  /*2740*/  VIADD R28, R12, 0xfffffc00 ;  /* 0xfffffc000c1c7836 */ /* 0x000fe20000000000 */
[----:B------:R-:W-:Y:S01]  /*2750*/  IADD3 R26, P1, PT, R26, UR6, RZ ;  /* 0x000000061a1a7c10 */ /* 0x000fe2000ff3e0ff */
[----:B------:R-:W-:Y:S02]  /*2760*/  IMAD.X R17, RZ, RZ, UR7, P2 ;  /* 0x00000007ff117e24 */ /* 0x000fe400090e06ff */
[----:B------:R-:W-:Y:S02]  /*2770*/  IMAD.X R15, RZ, RZ, UR7, P0 ;  /* 0x00000007ff0f7e24 */ /* 0x000fe400080e06ff */
[----:B------:R-:W-:Y:S02]  /*2780*/  IMAD.X R27, RZ, RZ, UR7, P1 ;  /* 0x00000007ff1b7e24 */ /* 0x000fe400088e06ff */
[C---:B-----5:R-:W-:Y:S02]  /*2790*/  VIADD R22, R12.reuse, 0xfffffe00 ;  /* 0xfffffe000c167836 */ /* 0x060fe40000000000 */
[----:B------:R-:W-:Y:S01]  /*27a0*/  VIADD R18, R12, 0x200 ;  /* 0x000002000c127836 */ /* 0x000fe20000000000 */
[----:B------:R-:W-:Y:S01]  /*27b0*/  IADD3 R28, P2, PT, R28, UR6, RZ ;  /* 0x000000061c1c7c10 */ /* 0x000fe2000ff5e0ff */
[----:B------:R-:W5:Y:S04]  /*27c0*/  LDG.E.U8 R7, desc[UR8][R16.64] ;  /* 0x0000000810077981 */ /* 0x000f68000c1e1100 */
[----:B------:R0:W5:Y:S04]  /*27d0*/  LDG.E.U8 R21, desc[UR8][R14.64] ;  /* 0x000000080e157981 */ /* 0x000168000c1e1100 */
[----:B------:R-:W5:Y:S01]  /*27e0*/  LDG.E.U8 R26, desc[UR8][R26.64] ;  /* 0x000000081a1a7981 */ /* 0x000f62000c1e1100 */
[----:B0-----:R-:W-:Y:S01]  /*27f0*/  VIADD R14, R12, 0x400 ;  /* 0x000004000c0e7836 */ /* 0x001fe20000000000 */
[----:B--2---:R-:W-:-:S02]  /*2800*/  ISETP.NE.AND P0, PT, R25, R2, PT ;  /* 0x000000021900720c */ /* 0x004fc40003f05270 */
[----:B---3--:R-:W-:Y:S01]  /*2810*/  ISETP.NE.AND P1, PT, R29, R2, PT ;  /* 0x000000021d00720c */ /* 0x008fe20003f25270 */
[----:B------:R-:W-:Y:S01]  /*2820*/  IMAD.X R29, RZ, RZ, UR7, P2 ;  /* 0x00000007ff1d7e24 */ /* 0x000fe200090e06ff */
[----:B------:R-:W-:Y:S02]  /*2830*/  SEL R25, RZ, 0x1, P0 ;  /* 0x00000001ff197807 */ /* 0x000fe40000000000 */
[----:B------:R-:W-:Y:S02]  /*2840*/  SEL R23, RZ, 0x1, P1 ;  /* 0x00000001ff177807 */ /* 0x000fe40000800000 */
[----:B------:R-:W-:Y:S01]  /*2850*/  IADD3 R22, P0, PT, R22, UR6, RZ ;  /* 0x0000000616167c10 */ /* 0x000fe2000ff1e0ff */
[----:B------:R-:W2:Y:S01]  /*2860*/  LDG.E.U8 R29, desc[UR8][R28.64] ;  /* 0x000000081c1d7981 */ /* 0x000ea2000c1e1100 */
[----:B------:R-:W-:Y:S02]  /*2870*/  IADD3 R16, P1, PT, R18, UR6, RZ ;  /* 0x0000000612107c10 */ /* 0x000fe4000ff3e0ff */
[----:B------:R-:W-:Y:S01]  /*2880*/  IADD3 R24, P3, P2, R23, R24, R25 ;  /* 0x0000001817187210 */ /* 0x000fe20007a7e019 */
[----:B------:R-:W-:Y:S01]  /*2890*/  IMAD.X R23, RZ, RZ, UR7, P0 ;  /* 0x00000007ff177e24 */ /* 0x000fe200080e06ff */
[----:B------:R-:W-:Y:S01]  /*28a0*/  IADD3 R14, P0, PT, R14, UR6, RZ ;  /* 0x000000060e0e7c10 */ /* 0x000fe2000ff1e0ff */
[----:B------:R-:W-:-:S02]  /*28b0*/  IMAD.X R17, RZ, RZ, UR7, P1 ;  /* 0x00000007ff117e24 */ /* 0x000fc400088e06ff */
[----:B------:R-:W-:Y:S01]  /*28c0*/  VIADD R18, R12, 0x600 ;  /* 0x000006000c127836 */ /* 0x000fe20000000000 */
[----:B------:R-:W3:Y:S01]  /*28d0*/  LDG.E.U8 R22, desc[UR8][R22.64] ;  /* 0x0000000816167981 */ /* 0x000ee2000c1e1100 */
[----:B------:R-:W-:-:S03]  /*28e0*/  IMAD.X R15, RZ, RZ, UR7, P0 ;  /* 0x00000007ff0f7e24 */ /* 0x000fc600080e06ff */
[----:B------:R0:W3:Y:S04]  /*28f0*/  LDG.E.U8 R25, desc[UR8][R16.64] ;  /* 0x0000000810197981 */ /* 0x0000e8000c1e1100 */
[----:B------:R1:W3:Y:S01]  /*2900*/  LDG.E.U8 R27, desc[UR8][R14.64] ;  /* 0x000000080e1b7981 */ /* 0x0002e2000c1e1100 */
[----:B0-----:R-:W-:Y:S01]  /*2910*/  IADD3 R16, P0, PT, R18, UR6, RZ ;  /* 0x0000000612107c10 */ /* 0x001fe2000ff1e0ff */
[----:B------:R-:W-:-:S04]  /*2920*/  VIADD R18, R12, 0x800 ;  /* 0x000008000c127836 */ /* 0x000fc80000000000 */
[----:B------:R-:W-:Y:S01]  /*2930*/  IMAD.X R17, RZ, RZ, UR7, P0 ;  /* 0x00000007ff117e24 */ /* 0x000fe200080e06ff */
[----:B-1----:R-:W-:Y:S01]  /*2940*/  IADD3 R14, P0, PT, R18, UR6, RZ ;  /* 0x00000006120e7c10 */ /* 0x002fe2000ff1e0ff */
[----:B------:R-:W-:-:S03]  /*2950*/  VIADD R18, R12, 0xa00 ;  /* 0x00000a000c127836 */ /* 0x000fc60000000000 */
[----:B------:R0:W3:Y:S01]  /*2960*/  LDG.E.U8 R23, desc[UR8][R16.64] ;  /* 0x0000000810177981 */ /* 0x0000e2000c1e1100 */
[----:B------:R-:W-:-:S06]  /*2970*/  IMAD.X R15, RZ, RZ, UR7, P0 ;  /* 0x00000007ff0f7e24 */ /* 0x000fcc00080e06ff */
[----:B------:R-:W3:Y:S01]  /*2980*/  LDG.E.U8 R15, desc[UR8][R14.64] ;  /* 0x000000080e0f7981 */ /* 0x000ee2000c1e1100 */
[----:B0-----:R-:W-:Y:S01]  /*2990*/  IADD3 R16, P0, PT, R18, UR6, RZ ;  /* 0x0000000612107c10 */ /* 0x001fe2000ff1e0ff */
[----:B------:R-:W-:-:S04]  /*29a0*/  VIADD R18, R12, 0xc00 ;  /* 0x00000c000c127836 */ /* 0x000fc80000000000 */
[----:B------:R-:W-:Y:S01]  /*29b0*/  IMAD.X R17, RZ, RZ, UR7, P0 ;  /* 0x00000007ff117e24 */ /* 0x000fe200080e06ff */
[----:B------:R-:W-:-:S04]  /*29c0*/  IADD3 R18, P1, PT, R18, UR6, RZ ;  /* 0x0000000612127c10 */ /* 0x000fc8000ff3e0ff */
[----:B------:R0:W3:Y:S01]  /*29d0*/  LDG.E.U8 R28, desc[UR8][R16.64] ;  /* 0x00000008101c7981 */ /* 0x0000e2000c1e1100 */
[-C--:B----4-:R-:W-:Y:S01]  /*29e0*/  ISETP.NE.AND P0, PT, R19, R2.reuse, PT ;  /* 0x000000021300720c */ /* 0x090fe20003f05270 */
[----:B------:R-:W-:Y:S01]  /*29f0*/  IMAD.X R19, RZ, RZ, UR7, P1 ;  /* 0x00000007ff137e24 */ /* 0x000fe200088e06ff */
[----:B------:R-:W-:-:S05]  /*2a00*/  ISETP.NE.AND P4, PT, R13, R2, PT ;  /* 0x000000020d00720c */ /* 0x000fca0003f85270 */
[----:B------:R1:W4:Y:S01]  /*2a10*/  LDG.E.U8 R19, desc[UR8][R18.64] ;  /* 0x0000000812137981 */ /* 0x000322000c1e1100 */
[----:B0-----:R-:W-:-:S05]  /*2a20*/  VIADD R16, R12, 0xe00 ;  /* 0x00000e000c107836 */ /* 0x001fca0000000000 */
[----:B------:R-:W-:-:S05]  /*2a30*/  IADD3 R16, P1, PT, R16, UR6, RZ ;  /* 0x0000000610107c10 */ /* 0x000fca000ff3e0ff */
[----:B------:R-:W-:-:S05]  /*2a40*/  IMAD.X R17, RZ, RZ, UR7, P1 ;  /* 0x00000007ff117e24 */ /* 0x000fca00088e06ff */
[----:B------:R0:W4:Y:S01]  /*2a50*/  LDG.E.U8 R13, desc[UR8][R16.64] ;  /* 0x00000008100d7981 */ /* 0x000122000c1e1100 */
[-C--:B-----5:R-:W-:Y:S02]  /*2a60*/  ISETP.NE.AND P1, PT, R21, R2.reuse, PT ;  /* 0x000000021500720c */ /* 0x0a0fe40003f25270 */
[----:B------:R-:W-:Y:S02]  /*2a70*/  ISETP.NE.AND P6, PT, R26, R2, PT ;  /* 0x000000021a00720c */ /* 0x000fe40003fc5270 */
[----:B------:R-:W-:Y:S02]  /*2a80*/  SEL R14, RZ, 0x1, P0 ;  /* 0x00000001ff0e7807 */ /* 0x000fe40000000000 */
[----:B------:R-:W-:Y:S02]  /*2a90*/  SEL R21, RZ, 0x1, P4 ;  /* 0x00000001ff157807 */ /* 0x000fe40002000000 */
[----:B-1----:R-:W-:Y:S02]  /*2aa0*/  SEL R18, RZ, 0x1, P6 ;  /* 0x00000001ff127807 */ /* 0x002fe40003000000 */
[----:B------:R-:W-:-:S02]  /*2ab0*/  IADD3 R24, P4, P5, R21, R24, R14 ;  /* 0x0000001815187210 */ /* 0x000fc40007d9e00e */
[----:B------:R-:W-:Y:S02]  /*2ac0*/  SEL R21, RZ, 0x1, P1 ;  /* 0x00000001ff157807 */ /* 0x000fe40000800000 */
[----:B------:R-:W-:-:S04]  /*2ad0*/  IADD3.X R20, PT, PT, RZ, R20, RZ, P3, P2 ;  /* 0x00000014ff147210 */ /* 0x000fc80001fe44ff */
[----:B------:R-:W-:Y:S01]  /*2ae0*/  IADD3.X R20, PT, PT, RZ, R20, RZ, P4, P5 ;  /* 0x00000014ff147210 */ /* 0x000fe200027ea4ff */
[----:B------:R-:W-:Y:S02]  /*2af0*/  VIADD R3, R3, 0x10 ;  /* 0x0000001003037836 */ /* 0x000fe40000000000 */
[----:B------:R-:W-:Y:S02]  /*2b00*/  VIADD R6, R6, 0x2000 ;  /* 0x0000200006067836 */ /* 0x000fe40000000000 */
[----:B------:R-:W-:Y:S01]  /*2b10*/  VIADD R12, R12, 0x2000 ;  /* 0x000020000c0c7836 */ /* 0x000fe20000000000 */
[----:B--2---:R-:W-:-:S04]  /*2b20*/  ISETP.NE.AND P0, PT, R29, R2, PT ;  /* 0x000000021d00720c */ /* 0x004fc80003f05270 */
[----:B------:R-:W-:Y:S02]  /*2b30*/  SEL R14, RZ, 0x1, P0 ;  /* 0x00000001ff0e7807 */ /* 0x000fe40000000000 */
[----:B---3--:R-:W-:Y:S02]  /*2b40*/  ISETP.NE.AND P6, PT, R22, R2, PT ;  /* 0x000000021600720c */ /* 0x008fe40003fc5270 */
[----:B0-----:R-:W-:Y:S02]  /*2b50*/  IADD3 R16, P1, P0, R18, R24, R21 ;  /* 0x0000001812107210 */ /* 0x001fe4000783e015 */
[----:B------:R-:W-:Y:S02]  /*2b60*/  SEL R17, RZ, 0x1, P6 ;  /* 0x00000001ff117807 */ /* 0x000fe40003000000 */
[-C--:B------:R-:W-:Y:S02]  /*2b70*/  ISETP.NE.AND P6, PT, R7, R2.reuse, PT ;  /* 0x000000020700720c */ /* 0x080fe40003fc5270 */
[----:B------:R-:W-:-:S02]  /*2b80*/  ISETP.NE.AND P4, PT, R25, R2, PT ;  /* 0x000000021900720c */ /* 0x000fc40003f85270 */
[----:B------:R-:W-:Y:S02]  /*2b90*/  IADD3 R17, P3, P2, R17, R16, R14 ;  /* 0x0000001011117210 */ /* 0x000fe40007a7e00e */
[----:B------:R-:W-:Y:S02]  /*2ba0*/  SEL R14, RZ, 0x1, P6 ;  /* 0x00000001ff0e7807 */ /* 0x000fe40003000000 */
[-C--:B------:R-:W-:Y:S02]  /*2bb0*/  ISETP.NE.AND P5, PT, R27, R2.reuse, PT ;  /* 0x000000021b00720c */ /* 0x080fe40003fa5270 */
[----:B------:R-:W-:Y:S02]  /*2bc0*/  SEL R7, RZ, 0x1, P4 ;  /* 0x00000001ff077807 */ /* 0x000fe40002000000 */
[----:B------:R-:W-:Y:S02]  /*2bd0*/  SEL R16, RZ, 0x1, P5 ;  /* 0x00000001ff107807 */ /* 0x000fe40002800000 */
[----:B------:R-:W-:-:S02]  /*2be0*/  ISETP.NE.AND P6, PT, R23, R2, PT ;  /* 0x000000021700720c */ /* 0x000fc40003fc5270 */
[----:B------:R-:W-:Y:S02]  /*2bf0*/  IADD3.X R20, PT, PT, RZ, R20, RZ, P1, P0 ;  /* 0x00000014ff147210 */ /* 0x000fe40000fe04ff */
[----:B------:R-:W-:Y:S02]  /*2c00*/  ISETP.NE.AND P4, PT, R15, R2, PT ;  /* 0x000000020f00720c */ /* 0x000fe40003f85270 */
[----:B------:R-:W-:Y:S02]  /*2c10*/  SEL R15, RZ, 0x1, P6 ;  /* 0x00000001ff0f7807 */ /* 0x000fe40003000000 */
[----:B------:R-:W-:Y:S02]  /*2c20*/  IADD3 R7, P5, P6, R7, R17, R14 ;  /* 0x0000001107077210 */ /* 0x000fe40007ebe00e */
[----:B------:R-:W-:Y:S02]  /*2c30*/  SEL R14, RZ, 0x1, P4 ;  /* 0x00000001ff0e7807 */ /* 0x000fe40002000000 */
[----:B------:R-:W-:-:S02]  /*2c40*/  IADD3 R15, P1, P4, R15, R7, R16 ;  /* 0x000000070f0f7210 */ /* 0x000fc40007c3e010 */
[----:B------:R-:W-:Y:S02]  /*2c50*/  IADD3.X R20, PT, PT, RZ, R20, RZ, P3, P2 ;  /* 0x00000014ff147210 */ /* 0x000fe40001fe44ff */
[----:B------:R-:W-:-:S04]  /*2c60*/  ISETP.NE.AND P0, PT, R28, R2, PT ;  /* 0x000000021c00720c */ /* 0x000fc80003f05270 */
[----:B------:R-:W-:Y:S02]  /*2c70*/  SEL R7, RZ, 0x1, P0 ;  /* 0x00000001ff077807 */ /* 0x000fe40000000000 */
[----:B------:R-:W-:Y:S02]  /*2c80*/  IADD3.X R20, PT, PT, RZ, R20, RZ, P5, P6 ;  /* 0x00000014ff147210 */ /* 0x000fe40002fec4ff */
[----:B----4-:R-:W-:Y:S02]  /*2c90*/  ISETP.NE.AND P0, PT, R19, R2, PT ;  /* 0x000000021300720c */ /* 0x010fe40003f05270 */
[----:B------:R-:W-:Y:S02]  /*2ca0*/  IADD3.X R20, PT, PT, RZ, R20, RZ, P1, P4 ;  /* 0x00000014ff147210 */ /* 0x000fe40000fe84ff */
[----:B------:R-:W-:Y:S02]  /*2cb0*/  ISETP.NE.AND P2, PT, R13, R2, PT ;  /* 0x000000020d00720c */ /* 0x000fe40003f45270 */
[----:B------:R-:W-:-:S02]  /*2cc0*/  IADD3 R13, P3, P5, R7, R15, R14 ;  /* 0x0000000f070d7210 */ /* 0x000fc40007d7e00e */
[----:B------:R-:W-:Y:S02]  /*2cd0*/  SEL R7, RZ, 0x1, P0 ;  /* 0x00000001ff077807 */ /* 0x000fe40000000000 */
[----:B------:R-:W-:Y:S02]  /*2ce0*/  ISETP.NE.AND P0, PT, R3, RZ, PT ;  /* 0x000000ff0300720c */ /* 0x000fe40003f05270 */
[----:B------:R-:W-:Y:S02]  /*2cf0*/  SEL R24, RZ, 0x1, P2 ;  /* 0x00000001ff187807 */ /* 0x000fe40001000000 */
[----:B------:R-:W-:Y:S02]  /*2d00*/  IADD3.X R20, PT, PT, RZ, R20, RZ, P3, P5 ;  /* 0x00000014ff147210 */ /* 0x000fe40001fea4ff */
[----:B------:R-:W-:-:S04]  /*2d10*/  IADD3 R24, P1, P2, R24, R13, R7 ;  /* 0x0000000d18187210 */ /* 0x000fc80007a3e007 */
[----:B------:R-:W-:-:S03]  /*2d20*/  IADD3.X R20, PT, PT, RZ, R20, RZ, P1, P2 ;  /* 0x00000014ff147210 */ /* 0x000fc60000fe44ff */
[----:B------:R-:W-:Y:S06]  /*2d30*/  @P0 BRA `(.L_x_424) ;  /* 0xfffffff800300947 */ /* 0x000fec000383ffff */
[----:B------:R-:W-:Y:S05]  /*2d40*/  BSYNC.RECONVERGENT B3 ;  /* 0x0000000000037941 */ /* 0x000fea0003800200 */
.L_x_423:
[----:B------:R-:W-:-:S07]  /*2d50*/  VIADD R26, R6, 0xfffff000 ;  /* 0xfffff000061a7836 */ /* 0x000fce0000000000 */
.L_x_422:
[----:B------:R-:W-:Y:S05]  /*2d60*/  BSYNC.RECONVERGENT B2 ;  /* 0x0000000000027941 */ /* 0x000fea0003800200 */
.L_x_421:
[----:B------:R-:W-:-:S13]  /*2d70*/  ISETP.NE.AND P0, PT, R11, RZ, PT ;  /* 0x000000ff0b00720c */ /* 0x000fda0003f05270 */
[----:B------:R-:W-:Y:S05]  /*2d80*/  @!P0 BRA `(.L_x_420) ;  /* 0x0000000400cc8947 */ /* 0x000fea0003800000 */
[----:B------:R-:W-:Y:S01]  /*2d90*/  ISETP.GE.U32.AND P1, PT, R11, 0x8, PT ;  /* 0x000000080b00780c */ /* 0x000fe20003f26070 */
[----:B------:R-:W-:Y:S01]  /*2da0*/  BSSY.RECONVERGENT B2, `(.L_x_425) ;  /* 0x000003d000027945 */ /* 0x000fe20003800200 */
[----:B------:R-:W-:-:S04]  /*2db0*/  LOP3.LUT R21, R10, 0x7, RZ, 0xc0, !PT ;  /* 0x000000070a157812 */ /* 0x000fc800078ec0ff */
[----:B------:R-:W-:-:S07]  /*2dc0*/  ISETP.NE.AND P0, PT, R21, RZ, PT ;  /* 0x000000ff1500720c */ /* 0x000fce0003f05270 */
[----:B------:R-:W-:Y:S06]  /*2dd0*/  @!P1 BRA `(.L_x_426) ;  /* 0x0000000000e49947 */ /* 0x000fec0003800000 */
[----:B------:R-:W-:-:S04]  /*2de0*/  IMAD.IADD R11, R26, 0x1, R9 ;  /* 0x000000011a0b7824 */ /* 0x000fc800078e0209 */
[C---:B------:R-:W-:Y:S01]  /*2df0*/  VIADD R18, R11.reuse, 0x200 ;  /* 0x000002000b127836 */ /* 0x040fe20000000000 */
[C---:B------:R-:W-:Y:S01]  /*2e00*/  IADD3 R22, P1, PT, R11.reuse, UR6, RZ ;  /* 0x000000060b167c10 */ /* 0x040fe2000ff3e0ff */
[C---:B------:R-:W-:Y:S02]  /*2e10*/  VIADD R16, R11.reuse, 0x400 ;  /* 0x000004000b107836 */ /* 0x040fe40000000000 */
[C---:B------:R-:W-:Y:S02]  /*2e20*/  VIADD R6, R11.reuse, 0x600 ;  /* 0x000006000b067836 */ /* 0x040fe40000000000 */
[----:B------:R-:W-:Y:S01]  /*2e30*/  IMAD.X R23, RZ, RZ, UR7, P1 ;  /* 0x00000007ff177e24 */ /* 0x000fe200088e06ff */
[----:B------:R-:W-:Y:S01]  /*2e40*/  IADD3 R18, P1, PT, R18, UR6, RZ ;  /* 0x0000000612127c10 */ /* 0x000fe2000ff3e0ff */
[C---:B------:R-:W-:Y:S01]  /*2e50*/  VIADD R12, R11.reuse, 0x800 ;  /* 0x000008000b0c7836 */ /* 0x040fe20000000000 */
[----:B------:R-:W-:Y:S01]  /*2e60*/  IADD3 R16, P2, PT, R16, UR6, RZ ;  /* 0x0000000610107c10 */ /* 0x000fe2000ff5e0ff */
[C---:B------:R-:W-:Y:S01]  /*2e70*/  VIADD R14, R11.reuse, 0xa00 ;  /* 0x00000a000b0e7836 */ /* 0x040fe20000000000 */
[----:B------:R0:W2:Y:S01]  /*2e80*/  LDG.E.U8 R3, desc[UR8][R22.64] ;  /* 0x0000000816037981 */ /* 0x0000a2000c1e1100 */
[----:B------:R-:W-:Y:S01]  /*2e90*/  IMAD.X R19, RZ, RZ, UR7, P1 ;  /* 0x00000007ff137e24 */ /* 0x000fe200088e06ff */
[----:B------:R-:W-:Y:S01]  /*2ea0*/  IADD3 R6, P1, PT, R6, UR6, RZ ;  /* 0x0000000606067c10 */ /* 0x000fe2000ff3e0ff */
[----:B------:R-:W-:Y:S01]  /*2eb0*/  IMAD.X R17, RZ, RZ, UR7, P2 ;  /* 0x00000007ff117e24 */ /* 0x000fe200090e06ff */
[----:B------:R-:W-:Y:S01]  /*2ec0*/  IADD3 R12, P2, PT, R12, UR6, RZ ;  /* 0x000000060c0c7c10 */ /* 0x000fe2000ff5e0ff */
[C---:B------:R-:W-:Y:S01]  /*2ed0*/  VIADD R15, R11.reuse, 0xc00 ;  /* 0x00000c000b0f7836 */ /* 0x040fe20000000000 */
[----:B------:R1:W3:Y:S01]  /*2ee0*/  LDG.E.U8 R25, desc[UR8][R18.64] ;  /* 0x0000000812197981 */ /* 0x0002e2000c1e1100 */
[----:B------:R-:W-:Y:S01]  /*2ef0*/  IMAD.X R7, RZ, RZ, UR7, P1 ;  /* 0x00000007ff077e24 */ /* 0x000fe200088e06ff */
[----:B------:R-:W-:Y:S01]  /*2f00*/  IADD3 R14, P1, PT, R14, UR6, RZ ;  /* 0x000000060e0e7c10 */ /* 0x000fe2000ff3e0ff */
[----:B------:R-:W-:Y:S01]  /*2f10*/  VIADD R11, R11, 0xe00 ;  /* 0x00000e000b0b7836 */ /* 0x000fe20000000000 */
[----:B------:R-:W4:Y:S01]  /*2f20*/  LDG.E.U8 R17, desc[UR8][R16.64] ;  /* 0x0000000810117981 */ /* 0x000f22000c1e1100 */
[----:B------:R-:W-:Y:S01]  /*2f30*/  IMAD.X R13, RZ, RZ, UR7, P2 ;  /* 0x00000007ff0d7e24 */ /* 0x000fe200090e06ff */
[----:B0-----:R-:W-:Y:S01]  /*2f40*/  IADD3 R22, P2, PT, R15, UR6, RZ ;  /* 0x000000060f167c10 */ /* 0x001fe2000ff5e0ff */
[----:B------:R-:W-:Y:S01]  /*2f50*/  IMAD.X R15, RZ, RZ, UR7, P1 ;  /* 0x00000007ff0f7e24 */ /* 0x000fe200088e06ff */
[----:B------:R0:W5:Y:S01]  /*2f60*/  LDG.E.U8 R7, desc[UR8][R6.64] ;  /* 0x0000000806077981 */ /* 0x000162000c1e1100 */
[----:B-1----:R-:W-:-:S02]  /*2f70*/  IADD3 R18, P1, PT, R11, UR6, RZ ;  /* 0x000000060b127c10 */ /* 0x002fc4000ff3e0ff */
[----:B------:R-:W-:Y:S01]  /*2f80*/  IMAD.X R23, RZ, RZ, UR7, P2 ;  /* 0x00000007ff177e24 */ /* 0x000fe200090e06ff */
[----:B------:R-:W5:Y:S02]  /*2f90*/  LDG.E.U8 R13, desc[UR8][R12.64] ;  /* 0x000000080c0d7981 */ /* 0x000f64000c1e1100 */
[----:B------:R-:W-:Y:S02]  /*2fa0*/  IMAD.X R19, RZ, RZ, UR7, P1 ;  /* 0x00000007ff137e24 */ /* 0x000fe400088e06ff */
[----:B------:R-:W5:Y:S04]  /*2fb0*/  LDG.E.U8 R15, desc[UR8][R14.64] ;  /* 0x000000080e0f7981 */ /* 0x000f68000c1e1100 */
[----:B------:R-:W5:Y:S04]  /*2fc0*/  LDG.E.U8 R23, desc[UR8][R22.64] ;  /* 0x0000000816177981 */ /* 0x000f68000c1e1100 */
[----:B------:R-:W5:Y:S01]  /*2fd0*/  LDG.E.U8 R19, desc[UR8][R18.64] ;  /* 0x0000000812137981 */ /* 0x000f62000c1e1100 */
[----:B------:R-:W-:Y:S01]  /*2fe0*/  VIADD R26, R26, 0x1000 ;  /* 0x000010001a1a7836 */ /* 0x000fe20000000000 */
[----:B--2---:R-:W-:-:S02]  /*2ff0*/  ISETP.NE.AND P1, PT, R3, R2, PT ;  /* 0x000000020300720c */ /* 0x004fc40003f25270 */
[-C--:B---3--:R-:W-:Y:S02]  /*3000*/  ISETP.NE.AND P2, PT, R25, R2.reuse, PT ;  /* 0x000000021900720c */ /* 0x088fe40003f45270 */
[----:B0-----:R-:W-:Y:S02]  /*3010*/  SEL R6, RZ, 0x1, P1 ;  /* 0x00000001ff067807 */ /* 0x001fe40000800000 */
        /* <DEDUP_REMOVED lines=21> */
.L_x_426:
[----:B------:R-:W-:Y:S05]  /*3170*/  BSYNC.RECONVERGENT B2 ;  /* 0x0000000000027941 */ /* 0x000fea0003800200 */
.L_x_425:
[----:B------:R-:W-:Y:S05]  /*3180*/  @!P0 BRA `(.L_x_420) ;  /* 0x0000000000cc8947 */ /* 0x000fea0003800000 */
[----:B------:R-:W-:Y:S01]  /*3190*/  ISETP.GE.U32.AND P1, PT, R21, 0x4, PT ;  /* 0x000000041500780c */ /* 0x000fe20003f26070 */
[----:B------:R-:W-:Y:S01]  /*31a0*/  BSSY.RECONVERGENT B2, `(.L_x_427) ;  /* 0x0000020000027945 */ /* 0x000fe20003800200 */
[----:B------:R-:W-:-:S11]  /*31b0*/  LOP3.LUT P0, RZ, R10, 0x3, RZ, 0xc0, !PT ;  /* 0x000000030aff7812 */ /* 0x000fd6000780c0ff */
[----:B------:R-:W-:Y:S05]  /*31c0*/  @!P1 BRA `(.L_x_428) ;  /* 0x0000000000749947 */ /* 0x000fea0003800000 */
[----:B------:R-:W-:-:S04]  /*31d0*/  IMAD.IADD R9, R26, 0x1, R9 ;  /* 0x000000011a097824 */ /* 0x000fc800078e0209 */
[C---:B------:R-:W-:Y:S01]  /*31e0*/  VIADD R12, R9.reuse, 0x200 ;  /* 0x00000200090c7836 */ /* 0x040fe20000000000 */
[C---:B------:R-:W-:Y:S01]  /*31f0*/  IADD3 R6, P1, PT, R9.reuse, UR6, RZ ;  /* 0x0000000609067c10 */ /* 0x040fe2000ff3e0ff */
[C---:B------:R-:W-:Y:S02]  /*3200*/  VIADD R14, R9.reuse, 0x400 ;  /* 0x00000400090e7836 */ /* 0x040fe40000000000 */
[----:B------:R-:W-:Y:S01]  /*3210*/  VIADD R9, R9, 0x600 ;  /* 0x0000060009097836 */ /* 0x000fe20000000000 */
[----:B------:R-:W-:Y:S01]  /*3220*/  IADD3 R12, P2, PT, R12, UR6, RZ ;  /* 0x000000060c0c7c10 */ /* 0x000fe2000ff5e0ff */
[----:B------:R-:W-:Y:S01]  /*3230*/  IMAD.X R7, RZ, RZ, UR7, P1 ;  /* 0x00000007ff077e24 */ /* 0x000fe200088e06ff */
[----:B------:R-:W-:Y:S02]  /*3240*/  IADD3 R14, P1, PT, R14, UR6, RZ ;  /* 0x000000060e0e7c10 */ /* 0x000fe4000ff3e0ff */
[----:B------:R-:W-:Y:S01]  /*3250*/  IADD3 R10, P3, PT, R9, UR6, RZ ;  /* 0x00000006090a7c10 */ /* 0x000fe2000ff7e0ff */
[----:B------:R-:W-:-:S02]  /*3260*/  IMAD.X R13, RZ, RZ, UR7, P2 ;  /* 0x00000007ff0d7e24 */ /* 0x000fc400090e06ff */
[----:B------:R-:W-:Y:S01]  /*3270*/  IMAD.X R15, RZ, RZ, UR7, P1 ;  /* 0x00000007ff0f7e24 */ /* 0x000fe200088e06ff */
[----:B------:R-:W2:Y:S01]  /*3280*/  LDG.E.U8 R7, desc[UR8][R6.64] ;  /* 0x0000000806077981 */ /* 0x000ea2000c1e1100 */
[----:B------:R-:W-:-:S03]  /*3290*/  IMAD.X R11, RZ, RZ, UR7, P3 ;  /* 0x00000007ff0b7e24 */ /* 0x000fc600098e06ff */
        /* <DEDUP_REMOVED lines=16> */
.L_x_428:
[----:B------:R-:W-:Y:S05]  /*33a0*/  BSYNC.RECONVERGENT B2 ;  /* 0x0000000000027941 */ /* 0x000fea0003800200 */
.L_x_427:
[----:B------:R-:W-:Y:S05]  /*33b0*/  @!P0 BRA `(.L_x_420) ;  /* 0x0000000000408947 */ /* 0x000fea0003800000 */
[----:B------:R-:W-:Y:S01]  /*33c0*/  LOP3.LUT R3, R4, 0xffff, RZ, 0xc0, !PT ;  /* 0x0000ffff04037812 */ /* 0x000fe200078ec0ff */
[----:B------:R-:W-:-:S03]  /*33d0*/  IMAD.IADD R8, R26, 0x1, R8 ;  /* 0x000000011a087824 */ /* 0x000fc600078e0208 */
[----:B------:R-:W-:-:S04]  /*33e0*/  LEA.HI R3, R3, 0x1, RZ, 0x17 ;  /* 0x0000000103037811 */ /* 0x000fc800078fb8ff */
[----:B------:R-:W-:-:S05]  /*33f0*/  LOP3.LUT R3, R3, 0x3, RZ, 0xc0, !PT ;  /* 0x0000000303037812 */ /* 0x000fca00078ec0ff */
[----:B------:R-:W-:-:S07]  /*3400*/  IMAD.MOV R3, RZ, RZ, -R3 ;  /* 0x000000ffff037224 */ /* 0x000fce00078e0a03 */
.L_x_429:
[----:B------:R-:W-:-:S05]  /*3410*/  IADD3 R6, P0, PT, R8, UR6, RZ ;  /* 0x0000000608067c10 */ /* 0x000fca000ff1e0ff */
[----:B------:R-:W-:-:S06]  /*3420*/  IMAD.X R7, RZ, RZ, UR7, P0 ;  /* 0x00000007ff077e24 */ /* 0x000fcc00080e06ff */
        /* <DEDUP_REMOVED lines=9> */
.L_x_420:
[----:B------:R-:W-:Y:S05]  /*34c0*/  BSYNC.RECONVERGENT B1 ;  /* 0x0000000000017941 */ /* 0x000fea0003800200 */
.L_x_417:
        /* <DEDUP_REMOVED lines=32> */
[----:B------:R-:W-:Y:S01]  /*36d0*/  @!P2 MOV R8, 0x400 ;  /* 0x000004000008a802 */ /* 0x000fe20000000f00 */
[----:B------:R-:W-:Y:S01]  /*36e0*/  IMAD.X R4, R3, 0x1, R6, P0 ;  /* 0x0000000103047824 */ /* 0x000fe200000e0606 */
[----:B------:R-:W-:Y:S02]  /*36f0*/  @!P2 SHF.R.U32.HI R6, RZ, 0x2, R5 ;  /* 0x00000002ff06a819 */ /* 0x000fe40000011605 */
[----:B--2---:R-:W-:Y:S02]  /*3700*/  @!P2 LEA R11, R11, R8, 0x18 ;  /* 0x000000080b0ba211 */ /* 0x004fe400078ec0ff */
[----:B------:R-:W1:Y:S01]  /*3710*/  SHFL.DOWN PT, R3, R4, 0x10, 0x1f ;  /* 0x0a001f0004037f89 */ /* 0x000e6200000e0000 */
[----:B------:R-:W-:-:S05]  /*3720*/  @!P2 LOP3.LUT R6, R6, 0xf8, RZ, 0xc0, !PT ;  /* 0x000000f80606a812 */ /* 0x000fca00078ec0ff */
        /* <DEDUP_REMOVED lines=9> */
[----:B------:R-:W0:Y:S01]  /*37c0*/  S2UR UR5, SR_CgaCtaId ;  /* 0x00000000000579c3 */ /* 0x000e220000008800 */
[----:B------:R-:W-:Y:S02]  /*37d0*/  UMOV UR4, 0x400 ;  /* 0x0000040000047882 */ /* 0x000fe40000000000 */
[----:B0-----:R-:W-:-:S09]  /*37e0*/  ULEA UR4, UR5, UR4, 0x18 ;  /* 0x0000000405047291 */ /* 0x001fd2000f8ec0ff */
[----:B------:R-:W-:Y:S04]  /*37f0*/  LDS.64 R8, [UR4+0x18] ;  /* 0x00001804ff087984 */ /* 0x000fe80008000a00 */
[----:B------:R-:W2:Y:S04]  /*3800*/  LDS.128 R24, [UR4+0x20] ;  /* 0x00002004ff187984 */ /* 0x000ea80008000c00 */
[----:B------:R-:W0:Y:S04]  /*3810*/  LDS.128 R4, [UR4+0x30] ;  /* 0x00003004ff047984 */ /* 0x000e280008000c00 */
[----:B------:R-:W1:Y:S04]  /*3820*/  LDS.128 R20, [UR4+0x40] ;  /* 0x00004004ff147984 */ /* 0x000e680008000c00 */
[----:B------:R-:W3:Y:S04]  /*3830*/  LDS.128 R16, [UR4+0x50] ;  /* 0x00005004ff107984 */ /* 0x000ee80008000c00 */
[----:B------:R-:W4:Y:S01]  /*3840*/  LDS.128 R12, [UR4+0x60] ;  /* 0x00006004ff0c7984 */ /* 0x000f220008000c00 */
[----:B--2---:R-:W-:-:S04]  /*3850*/  IADD3 R11, P1, P2, R24, R8, R2 ;  /* 0x00000008180b7210 */ /* 0x004fc80007a3e002 */
[----:B------:R-:W-:Y:S02]  /*3860*/  IADD3.X R25, PT, PT, R25, R9, R3, P1, P2 ;  /* 0x0000000919197210 */ /* 0x000fe40000fe4403 */
[----:B0-----:R-:W-:Y:S02]  /*3870*/  IADD3 R3, P1, P2, R4, R11, R26 ;  /* 0x0000000b04037210 */ /* 0x001fe40007a3e01a */
[----:B------:R-:W0:Y:S02]  /*3880*/  LDS.128 R8, [UR4+0x70] ;  /* 0x00007004ff087984 */ /* 0x000e240008000c00 */
[----:B------:R-:W-:Y:S02]  /*3890*/  IADD3.X R5, PT, PT, R5, R25, R27, P1, P2 ;  /* 0x0000001905057210 */ /* 0x000fe40000fe441b */
[----:B------:R-:W2:Y:S01]  /*38a0*/  LDS.128 R24, [UR4+0x80] ;  /* 0x00008004ff187984 */ /* 0x000ea20008000c00 */
[----:B-1----:R-:W-:-:S04]  /*38b0*/  IADD3 R3, P1, P2, R20, R3, R6 ;  /* 0x0000000314037210 */ /* 0x002fc80007a3e006 */
[----:B---3--:R-:W-:Y:S02]  /*38c0*/  IADD3 R3, P3, P4, R16, R3, R22 ;  /* 0x0000000310037210 */ /* 0x008fe40007c7e016 */
[----:B------:R-:W-:Y:S02]  /*38d0*/  IADD3.X R7, PT, PT, R21, R5, R7, P1, P2 ;  /* 0x0000000515077210 */ /* 0x000fe40000fe4407 */
[----:B----4-:R-:W-:Y:S02]  /*38e0*/  IADD3 R3, P1, P2, R12, R3, R18 ;  /* 0x000000030c037210 */ /* 0x010fe40007a3e012 */
[----:B------:R-:W-:-:S04]  /*38f0*/  IADD3.X R17, PT, PT, R17, R7, R23, P3, P4 ;  /* 0x0000000711117210 */ /* 0x000fc80001fe8417 */
[----:B------:R-:W-:Y:S02]  /*3900*/  IADD3.X R13, PT, PT, R13, R17, R19, P1, P2 ;  /* 0x000000110d0d7210 */ /* 0x000fe40000fe4413 */
[----:B0-----:R-:W-:-:S04]  /*3910*/  IADD3 R3, P3, P4, R8, R3, R14 ;  /* 0x0000000308037210 */ /* 0x001fc80007c7e00e */
[----:B--2---:R-:W-:Y:S02]  /*3920*/  IADD3 R3, P1, P2, R24, R3, R10 ;  /* 0x0000000318037210 */ /* 0x004fe40007a3e00a */
[----:B------:R-:W-:Y:S02]  /*3930*/  IADD3.X R9, PT, PT, R9, R13, R15, P3, P4 ;  /* 0x0000000d09097210 */ /* 0x000fe40001fe840f */
[----:B------:R-:W-:Y:S02]  /*3940*/  IADD3 R2, P3, PT, R3, R26, RZ ;  /* 0x0000001a03027210 */ /* 0x000fe40007f7e0ff */
[----:B------:R-:W-:-:S05]  /*3950*/  IADD3.X R3, PT, PT, R25, R9, R11, P1, P2 ;  /* 0x0000000919037210 */ /* 0x000fca0000fe440b */
[----:B------:R-:W-:-:S07]  /*3960*/  IMAD.X R3, R3, 0x1, R27, P3 ;  /* 0x0000000103037824 */ /* 0x000fce00018e061b */
.L_x_416:
[----:B------:R-:W-:Y:S05]  /*3970*/  BSYNC.RECONVERGENT B0 ;  /* 0x0000000000007941 */ /* 0x000fea0003800200 */
.L_x_400:
[----:B------:R-:W-:Y:S05]  /*3980*/  @P0 EXIT ;  /* 0x000000000000094d */ /* 0x000fea0003800000 */
[----:B------:R-:W3:Y:S02]  /*3990*/  LDC.64 R4, c[0x0][0x390] ;  /* 0x0000e400ff047b82 */ /* 0x000ee40000000a00 */
[----:B---3--:R-:W-:-:S05]  /*39a0*/  IMAD.WIDE.U32 R4, R0, 0x8, R4 ;  /* 0x0000000800047825 */ /* 0x008fca00078e0004 */
[----:B------:R-:W-:Y:S01]  /*39b0*/  STG.E.64 desc[UR8][R4.64], R2 ;  /* 0x0000000204007986 */ /* 0x000fe2000c101b08 */
[----:B------:R-:W-:Y:S05]  /*39c0*/  EXIT ;  /* 0x000000000000794d */ /* 0x000fea0003800000 */
.L_x_430:
        /* <DEDUP_REMOVED lines=11> */
.L_x_473:


//--------------------- .text._ZN3cub18CUB_300001_SM_10006detail6reduce28DeviceReduceSingleTileKernelINS2_10policy_hubIljN4cuda3std3__44plusIlEEE10Policy1000EN6thrust24THRUST_300001_SM_1000_NS18transform_iteratorINSD_6detail14equal_to_valueIcEENSF_15normal_iteratorINSD_10device_ptrIcEEEEllEEPljS9_llNS7_10__identityEEEvT0_T1_T2_T3_T4_T6_ --------------------------
	.section	.text._ZN3cub18CUB_300001_SM_10006detail6reduce28DeviceReduceSingleTileKernelINS2_10policy_hubIljN4cuda3std3__44plusIlEEE10Policy1000EN6thrust24THRUST_300001_SM_1000_NS18transform_iteratorINSD_6detail14equal_to_valueIcEENSF_15normal_iteratorINSD_10device_ptrIcEEEEllEEPljS9_llNS7_10__identityEEEvT0_T1_T2_T3_T4_T6_,"ax",@progbits
	.align	128
        .global         _ZN3cub18CUB_300001_SM_10006detail6reduce28DeviceReduceSingleTileKernelINS2_10policy_hubIljN4cuda3std3__44plusIlEEE10Policy1000EN6thrust24THRUST_300001_SM_1000_NS18transform_iteratorINSD_6detail14equal_to_valueIcEENSF_15normal_iteratorINSD_10device_ptrIcEEEEllEEPljS9_llNS7_10__identityEEEvT0_T1_T2_T3_T4_T6_
        .type           _ZN3cub18CUB_300001_SM_10006detail6reduce28DeviceReduceSingleTileKernelINS2_10policy_hubIljN4cuda3std3__44plusIlEEE10Policy1000EN6thrust24THRUST_300001_SM_1000_NS18transform_iteratorINSD_6detail14equal_to_valueIcEENSF_15normal_iteratorINSD_10device_ptrIcEEEEllEEPljS9_llNS7_10__identityEEEvT0_T1_T2_T3_T4_T6_,@function
        .size           _ZN3cub18CUB_300001_SM_10006detail6reduce28DeviceReduceSingleTileKernelINS2_10policy_hubIljN4cuda3std3__44plusIlEEE10Policy1000EN6thrust24THRUST_300001_SM_1000_NS18transform_iteratorINSD_6detail14equal_to_valueIcEENSF_15normal_iteratorINSD_10device_ptrIcEEEEllEEPljS9_llNS7_10__identityEEEvT0_T1_T2_T3_T4_T6_,(.L_x_474 - _ZN3cub18CUB_300001_SM_10006detail6reduce28DeviceReduceSingleTileKernelINS2_10policy_hubIljN4cuda3std3__44plusIlEEE10Policy1000EN6thrust24THRUST_300001_SM_1000_NS18transform_iteratorINSD_6detail14equal_to_valueIcEENSF_15normal_iteratorINSD_10device_ptrIcEEEEllEEPljS9_llNS7_10__identityEEEvT0_T1_T2_T3_T4_T6_)
        .other          _ZN3cub18CUB_300001_SM_10006detail6reduce28DeviceReduceSingleTileKernelINS2_10policy_hubIljN4cuda3std3__44plusIlEEE10Policy1000EN6thrust24THRUST_300001_SM_1000_NS18transform_iteratorINSD_6detail14equal_to_valueIcEENSF_15normal_iteratorINSD_10device_ptrIcEEEEllEEPljS9_llNS7_10__identityEEEvT0_T1_T2_T3_T4_T6_,@"STO_CUDA_ENTRY STV_DEFAULT"
_ZN3cub18CUB_300001_SM_10006detail6reduce28DeviceReduceSingleTileKernelINS2_10policy_hubIljN4cuda3std3__44plusIlEEE10Policy1000EN6thrust24THRUST_300001_SM_1000_NS18transform_iteratorINSD_6detail14equal_to_valueIcEENSF_15normal_iteratorINSD_10device_ptrIcEEEEllEEPljS9_llNS7_10__identityEEEvT0_T1_T2_T3_T4_T6_:
.text._ZN3cub18CUB_300001_SM_10006detail6reduce28DeviceReduceSingleTileKernelINS2_10policy_hubIljN4cuda3std3__44plusIlEEE10Policy1000EN6thrust24THRUST_300001_SM_1000_NS18transform_iteratorINSD_6detail14equal_to_valueIcEENSF_15normal_iteratorINSD_10device_ptrIcEEEEllEEPljS9_llNS7_10__identityEEEvT0_T1_T2_T3_T4_T6_:
        /* <DEDUP_REMOVED lines=13> */
.L_x_431:
[----:B------:R-:W0:Y:S01]  /*00d0*/  LDC R4, c[0x0][0x388] ;  /* 0x0000e200ff047b82 */ /* 0x000e220000000800 */
[----:B------:R-:W-:Y:S01]  /*00e0*/  ISETP.GT.U32.AND P0, PT, R32, 0xdff, PT ;  /* 0x00000dff2000780c */ /* 0x000fe20003f04070 */
[----:B------:R-:W-:-:S12]  /*00f0*/  BSSY.RECONVERGENT B0, `(.L_x_432) ;  /* 0x000032c000007945 */ /* 0x000fd80003800200 */
[----:B------:R-:W-:Y:S05]  /*0100*/  @P0 BRA `(.L_x_433) ;  /* 0x00000018004c0947 */ /* 0x000fea0003800000 */
[----:B------:R-:W1:Y:S01]  /*0110*/  S2R R5, SR_TID.X ;  /* 0x0000000000057919 */ /* 0x000e620000002100 */
[----:B------:R-:W-:Y:S01]  /*0120*/  BSSY.RECONVERGENT B1, `(.L_x_434) ;  /* 0x000000f000017945 */ /* 0x000fe20003800200 */
[----:B------:R-:W-:Y:S02]  /*0130*/  IMAD.MOV.U32 R0, RZ, RZ, RZ ;  /* 0x000000ffff007224 */ /* 0x000fe400078e00ff */
[----:B------:R-:W-:Y:S01]  /*0140*/  IMAD.MOV.U32 R6, RZ, RZ, RZ ;  /* 0x000000ffff067224 */ /* 0x000fe200078e00ff */
        /* <DEDUP_REMOVED lines=8> */
[----:B------:R-:W-:-:S03]  /*01d0*/  IMAD.MOV.U32 R6, RZ, RZ, RZ ;  /* 0x000000ffff067224 */ /* 0x000fc600078e00ff */
[----:B--2---:R-:W-:Y:S01]  /*01e0*/  ISETP.NE.AND P0, PT, R2, R7, PT ;  /* 0x000000070200720c */ /* 0x004fe20003f05270 */
[----:B------:R-:W-:-:S03]  /*01f0*/  VIADD R7, R5, 0x200 ;  /* 0x0000020005077836 */ /* 0x000fc60000000000 */
[----:B------:R-:W-:-:S09]  /*0200*/  SEL R0, RZ, 0x1, P0 ;  /* 0x00000001ff007807 */ /* 0x000fd20000000000 */
.L_x_435:
[----:B------:R-:W-:Y:S05]  /*0210*/  BSYNC.RECONVERGENT B1 ;  /* 0x0000000000017941 */ /* 0x000fea0003800200 */
.L_x_434:
        /* <DEDUP_REMOVED lines=17> */
.L_x_440:
        /* <DEDUP_REMOVED lines=71> */
.L_x_439:
[----:B------:R-:W-:Y:S05]  /*07a0*/  BSYNC.RECONVERGENT B2 ;  /* 0x0000000000027941 */ /* 0x000fea0003800200 */
.L_x_438:
[----:B------:R-:W-:Y:S05]  /*07b0*/  @!P0 BRA `(.L_x_437) ;  /* 0x0000000400608947 */ /* 0x000fea0003800000 */
[----:B------:R-:W-:Y:S01]  /*07c0*/  ISETP.GE.U32.AND P1, PT, R16, 0x8, PT ;  /* 0x000000081000780c */ /* 0x000fe20003f26070 */
[----:B------:R-:W-:Y:S01]  /*07d0*/  BSSY.RECONVERGENT B2, `(.L_x_441) ;  /* 0x0000029000027945 */ /* 0x000fe20003800200 */
[----:B------:R-:W-:-:S04]  /*07e0*/  LOP3.LUT R18, R8, 0x7, RZ, 0xc0, !PT ;  /* 0x0000000708127812 */ /* 0x000fc800078ec0ff */
[----:B------:R-:W-:-:S07]  /*07f0*/  ISETP.NE.AND P0, PT, R18, RZ, PT ;  /* 0x000000ff1200720c */ /* 0x000fce0003f05270 */
[----:B------:R-:W-:Y:S06]  /*0800*/  @!P1 BRA `(.L_x_442) ;  /* 0x0000000000949947 */ /* 0x000fec0003800000 */
        /* <DEDUP_REMOVED lines=37> */
.L_x_442:
[----:B------:R-:W-:Y:S05]  /*0a60*/  BSYNC.RECONVERGENT B2 ;  /* 0x0000000000027941 */ /* 0x000fea0003800200 */
.L_x_441:
        /* <DEDUP_REMOVED lines=27> */
.L_x_444:
[----:B------:R-:W-:Y:S05]  /*0c20*/  BSYNC.RECONVERGENT B2 ;  /* 0x0000000000027941 */ /* 0x000fea0003800200 */
.L_x_443:
[----:B------:R-:W-:Y:S05]  /*0c30*/  @!P0 BRA `(.L_x_437) ;  /* 0x0000000000408947 */ /* 0x000fea0003800000 */
[----:B------:R-:W1:Y:S01]  /*0c40*/  LDCU.64 UR4, c[0x0][0x380] ;  /* 0x00007000ff0477ac */ /* 0x000e620008000a00 */
[----:B0-----:R-:W-:Y:S02]  /*0c50*/  LOP3.LUT R11, R4, 0xff, RZ, 0xc0, !PT ;  /* 0x000000ff040b7812 */ /* 0x001fe400078ec0ff */
[----:B-1----:R-:W-:Y:S01]  /*0c60*/  IADD3 R8, P0, PT, R7, UR4, RZ ;  /* 0x0000000407087c10 */ /* 0x002fe2000ff1e0ff */
[----:B------:R-:W-:-:S04]  /*0c70*/  IMAD.MOV R7, RZ, RZ, -R9 ;  /* 0x000000ffff077224 */ /* 0x000fc800078e0a09 */
[----:B------:R-:W-:-:S08]  /*0c80*/  IMAD.X R3, RZ, RZ, UR5, P0 ;  /* 0x00000005ff037e24 */ /* 0x000fd000080e06ff */
.L_x_445:
[----:B------:R-:W-:-:S06]  /*0c90*/  IMAD.MOV.U32 R2, RZ, RZ, R8 ;  /* 0x000000ffff027224 */ /* 0x000fcc00078e0008 */
[----:B------:R0:W2:Y:S01]  /*0ca0*/  LDG.E.U8 R2, desc[UR6][R2.64] ;  /* 0x0000000602027981 */ /* 0x0000a2000c1e1100 */
[----:B------:R-:W-:Y:S01]  /*0cb0*/  VIADD R7, R7, 0x1 ;  /* 0x0000000107077836 */ /* 0x000fe20000000000 */
[----:B------:R-:W-:-:S05]  /*0cc0*/  IADD3 R8, P2, PT, R8, 0x200, RZ ;  /* 0x0000020008087810 */ /* 0x000fca0007f5e0ff */
[----:B0-----:R-:W-:Y:S01]  /*0cd0*/  IMAD.X R3, RZ, RZ, R3, P2 ;  /* 0x000000ffff037224 */ /* 0x001fe200010e0603 */
[----:B--2---:R-:W-:-:S04]  /*0ce0*/  ISETP.NE.AND P0, PT, R2, R11, PT ;  /* 0x0000000b0200720c */ /* 0x004fc80003f05270 */
[----:B------:R-:W-:Y:S02]  /*0cf0*/  SEL R9, RZ, 0x1, P0 ;  /* 0x00000001ff097807 */ /* 0x000fe40000000000 */
[----:B------:R-:W-:Y:S02]  /*0d00*/  ISETP.NE.AND P0, PT, R7, RZ, PT ;  /* 0x000000ff0700720c */ /* 0x000fe40003f05270 */
[----:B------:R-:W-:-:S05]  /*0d10*/  IADD3 R0, P1, PT, R0, R9, RZ ;  /* 0x0000000900007210 */ /* 0x000fca0007f3e0ff */
[----:B------:R-:W-:-:S06]  /*0d20*/  IMAD.X R6, RZ, RZ, R6, P1 ;  /* 0x000000ffff067224 */ /* 0x000fcc00008e0606 */
[----:B------:R-:W-:Y:S05]  /*0d30*/  @P0 BRA `(.L_x_445) ;  /* 0xfffffffc00d40947 */ /* 0x000fea000383ffff */
.L_x_437:
[----:B------:R-:W-:Y:S05]  /*0d40*/  BSYNC.RECONVERGENT B1 ;  /* 0x0000000000017941 */ /* 0x000fea0003800200 */
.L_x_436:
[----:B------:R-:W-:-:S13]  /*0d50*/  ISETP.GE.U32.AND P0, PT, R32, 0x200, PT ;  /* 0x000002002000780c */ /* 0x000fda0003f06070 */
[----:B------:R-:W-:Y:S05]  /*0d60*/  @!P0 BRA `(.L_x_446) ;  /* 0x00000004002c8947 */ /* 0x000fea0003800000 */
[----:B------:R-:W1:Y:S01]  /*0d70*/  S2R R8, SR_LANEID ;  /* 0x0000000000087919 */ /* 0x000e620000000000 */
[----:B------:R-:W2:Y:S04]  /*0d80*/  SHFL.DOWN PT, R2, R0, 0x1, 0x1f ;  /* 0x08201f0000027f89 */ /* 0x000ea800000e0000 */
[----:B------:R-:W3:Y:S01]  /*0d90*/  SHFL.DOWN PT, R3, R6, 0x1, 0x1f ;  /* 0x08201f0006037f89 */ /* 0x000ee200000e0000 */
[----:B-1----:R-:W-:-:S04]  /*0da0*/  ISETP.GT.AND P0, PT, R8, 0x1e, PT ;  /* 0x0000001e0800780c */ /* 0x002fc80003f04270 */
[----:B--2---:R-:W-:Y:S02]  /*0db0*/  SEL R9, R2, RZ, !P0 ;  /* 0x000000ff02097207 */ /* 0x004fe40004000000 */
[----:B---3--:R-:W-:Y:S02]  /*0dc0*/  SEL R3, R3, RZ, !P0 ;  /* 0x000000ff03037207 */ /* 0x008fe40004000000 */
[----:B------:R-:W-:-:S05]  /*0dd0*/  IADD3 R9, P0, PT, R0, R9, RZ ;  /* 0x0000000900097210 */ /* 0x000fca0007f1e0ff */
[----:B0-----:R-:W-:Y:S01]  /*0de0*/  IMAD.X R4, R6, 0x1, R3, P0 ;  /* 0x0000000106047824 */ /* 0x001fe200000e0603 */
        /* <DEDUP_REMOVED lines=67> */
.L_x_446:
[----:B------:R-:W-:-:S04]  /*1220*/  LOP3.LUT R2, R5, 0x3e0, RZ, 0xc0, !PT ;  /* 0x000003e005027812 */ /* 0x000fc800078ec0ff */
        /* <DEDUP_REMOVED lines=27> */
[----:B------:R-:W-:-:S02]  /*13e0*/  VIADD R4, R2, 0x8 ;  /* 0x0000000802047836 */ /* 0x000fc40000000000 */
[----:B------:R-:W-:Y:S01]  /*13f0*/  VIADD R2, R2, 0x10 ;  /* 0x0000001002027836 */ /* 0x000fe20000000000 */
        /* <DEDUP_REMOVED lines=38> */
[----:B------:R-:W4:Y:S04]  /*1660*/  LDS.128 R16, [UR4+0x50] ;  /* 0x00005004ff107984 */ /* 0x000f280008000c00 */
[----:B------:R-:W5:Y:S01]  /*1670*/  LDS.128 R20, [UR4+0x60] ;  /* 0x00006004ff147984 */ /* 0x000f620008000c00 */
[----:B-1----:R-:W-:-:S02]  /*1680*/  SEL R28, R24, RZ, P1 ;  /* 0x000000ff181c7207 */ /* 0x002fc40000800000 */
[----:B------:R-:W-:Y:S02]  /*1690*/  SEL R0, R25, RZ, P1 ;  /* 0x000000ff19007207 */ /* 0x000fe40000800000 */
[----:B--2---:R-:W-:Y:S01]  /*16a0*/  SEL R33, R4, RZ, P2 ;  /* 0x000000ff04217207 */ /* 0x004fe20001000000 */
[----:B------:R-:W1:Y:S01]  /*16b0*/  LDS.128 R24, [UR4+0x70] ;  /* 0x00007004ff187984 */ /* 0x000e620008000c00 */
[----:B------:R-:W-:Y:S02]  /*16c0*/  SEL R4, R5, RZ, P2 ;  /* 0x000000ff05047207 */ /* 0x000fe40001000000 */
[----:B------:R-:W-:Y:S02]  /*16d0*/  IADD3 R33, P3, P4, R33, R28, R2 ;  /* 0x0000001c21217210 */ /* 0x000fe40007c7e002 */
[----:B------:R-:W2:Y:S01]  /*16e0*/  LDS.128 R28, [UR4+0x80] ;  /* 0x00008004ff1c7984 */ /* 0x000ea20008000c00 */
[C---:B------:R-:W-:Y:S02]  /*16f0*/  ISETP.GT.U32.AND P1, PT, R32.reuse, 0x60, PT ;  /* 0x000000602000780c */ /* 0x040fe40003f24070 */
[----:B------:R-:W-:-:S02]  /*1700*/  ISETP.GT.U32.AND P2, PT, R32, 0x80, PT ;  /* 0x000000802000780c */ /* 0x000fc40003f44070 */
[----:B------:R-:W-:Y:S02]  /*1710*/  SEL R5, R6, RZ, P1 ;  /* 0x000000ff06057207 */ /* 0x000fe40000800000 */
[----:B0-----:R-:W-:Y:S02]  /*1720*/  SEL R2, R8, RZ, P2 ;  /* 0x000000ff08027207 */ /* 0x001fe40001000000 */
[----:B------:R-:W-:Y:S02]  /*1730*/  IADD3.X R0, PT, PT, R4, R0, R3, P3, P4 ;  /* 0x0000000004007210 */ /* 0x000fe40001fe8403 */
[----:B------:R-:W-:Y:S02]  /*1740*/  SEL R7, R7, RZ, P1 ;  /* 0x000000ff07077207 */ /* 0x000fe40000800000 */
[----:B------:R-:W-:Y:S02]  /*1750*/  SEL R4, R9, RZ, P2 ;  /* 0x000000ff09047207 */ /* 0x000fe40001000000 */
[----:B------:R-:W-:-:S02]  /*1760*/  IADD3 R2, P3, P4, R2, R33, R5 ;  /* 0x0000002102027210 */ /* 0x000fc40007c7e005 */
[C---:B------:R-:W-:Y:S02]  /*1770*/  ISETP.GT.U32.AND P1, PT, R32.reuse, 0xa0, PT ;  /* 0x000000a02000780c */ /* 0x040fe40003f24070 */
[----:B------:R-:W-:Y:S02]  /*1780*/  ISETP.GT.U32.AND P2, PT, R32, 0xc0, PT ;  /* 0x000000c02000780c */ /* 0x000fe40003f44070 */
[----:B------:R-:W-:Y:S02]  /*1790*/  IADD3.X R4, PT, PT, R4, R0, R7, P3, P4 ;  /* 0x0000000004047210 */ /* 0x000fe40001fe8407 */
[----:B------:R-:W-:Y:S02]  /*17a0*/  SEL R3, R10, RZ, P1 ;  /* 0x000000ff0a037207 */ /* 0x000fe40000800000 */
[----:B---3--:R-:W-:Y:S02]  /*17b0*/  SEL R0, R12, RZ, P2 ;  /* 0x000000ff0c007207 */ /* 0x008fe40001000000 */
[----:B------:R-:W-:-:S02]  /*17c0*/  SEL R10, R11, RZ, P1 ;  /* 0x000000ff0b0a7207 */ /* 0x000fc40000800000 */
[----:B------:R-:W-:Y:S02]  /*17d0*/  ISETP.GT.U32.AND P1, PT, R32, 0xe0, PT ;  /* 0x000000e02000780c */ /* 0x000fe40003f24070 */
[----:B------:R-:W-:Y:S02]  /*17e0*/  SEL R5, R13, RZ, P2 ;  /* 0x000000ff0d057207 */ /* 0x000fe40001000000 */
[----:B------:R-:W-:Y:S02]  /*17f0*/  IADD3 R0, P3, P4, R0, R2, R3 ;  /* 0x0000000200007210 */ /* 0x000fe40007c7e003 */
[----:B------:R-:W-:Y:S02]  /*1800*/  ISETP.GT.U32.AND P2, PT, R32, 0x100, PT ;  /* 0x000001002000780c */ /* 0x000fe40003f44070 */
[----:B------:R-:W-:Y:S02]  /*1810*/  SEL R3, R14, RZ, P1 ;  /* 0x000000ff0e037207 */ /* 0x000fe40000800000 */
[----:B------:R-:W-:-:S02]  /*1820*/  SEL R15, R15, RZ, P1 ;  /* 0x000000ff0f0f7207 */ /* 0x000fc40000800000 */
[----:B------:R-:W-:Y:S02]  /*1830*/  ISETP.GT.U32.AND P1, PT, R32, 0x120, PT ;  /* 0x000001202000780c */ /* 0x000fe40003f24070 */
[----:B------:R-:W-:Y:S02]  /*1840*/  IADD3.X R5, PT, PT, R5, R4, R10, P3, P4 ;  /* 0x0000000405057210 */ /* 0x000fe40001fe840a */
[----:B----4-:R-:W-:Y:S02]  /*1850*/  SEL R2, R16, RZ, P2 ;  /* 0x000000ff10027207 */ /* 0x010fe40001000000 */
[----:B------:R-:W-:Y:S02]  /*1860*/  SEL R4, R17, RZ, P2 ;  /* 0x000000ff11047207 */ /* 0x000fe40001000000 */
[----:B------:R-:W-:Y:S02]  /*1870*/  ISETP.GT.U32.AND P2, PT, R32, 0x140, PT ;  /* 0x000001402000780c */ /* 0x000fe40003f44070 */
[----:B------:R-:W-:-:S02]  /*1880*/  SEL R7, R18, RZ, P1 ;  /* 0x000000ff12077207 */ /* 0x000fc40000800000 */
[----:B------:R-:W-:Y:S02]  /*1890*/  SEL R18, R19, RZ, P1 ;  /* 0x000000ff13127207 */ /* 0x000fe40000800000 */
[----:B------:R-:W-:Y:S02]  /*18a0*/  IADD3 R2, P3, P4, R2, R0, R3 ;  /* 0x0000000002027210 */ /* 0x000fe40007c7e003 */
[----:B------:R-:W-:Y:S02]  /*18b0*/  ISETP.GT.U32.AND P1, PT, R32, 0x160, PT ;  /* 0x000001602000780c */ /* 0x000fe40003f24070 */
[----:B-----5:R-:W-:Y:S02]  /*18c0*/  SEL R0, R20, RZ, P2 ;  /* 0x000000ff14007207 */ /* 0x020fe40001000000 */
[----:B------:R-:W-:Y:S02]  /*18d0*/  IADD3.X R4, PT, PT, R4, R5, R15, P3, P4 ;  /* 0x0000000504047210 */ /* 0x000fe40001fe840f */
[----:B------:R-:W-:-:S02]  /*18e0*/  SEL R3, R22, RZ, P1 ;  /* 0x000000ff16037207 */ /* 0x000fc40000800000 */
[----:B------:R-:W-:Y:S02]  /*18f0*/  SEL R23, R23, RZ, P1 ;  /* 0x000000ff17177207 */ /* 0x000fe40000800000 */
[----:B------:R-:W-:Y:S02]  /*1900*/  SEL R5, R21, RZ, P2 ;  /* 0x000000ff15057207 */ /* 0x000fe40001000000 */
[----:B------:R-:W-:Y:S02]  /*1910*/  IADD3 R0, P1, P3, R0, R2, R7 ;  /* 0x0000000200007210 */ /* 0x000fe40007b3e007 */
[----:B-1----:R-:W-:Y:S02]  /*1920*/  SEL R2, R24, RZ, P5 ;  /* 0x000000ff18027207 */ /* 0x002fe40002800000 */
[----:B------:R-:W-:Y:S02]  /*1930*/  ISETP.GT.U32.AND P2, PT, R32, 0x1c0, PT ;  /* 0x000001c02000780c */ /* 0x000fe40003f44070 */
[----:B------:R-:W-:-:S02]  /*1940*/  IADD3.X R5, PT, PT, R5, R4, R18, P1, P3 ;  /* 0x0000000405057210 */ /* 0x000fc40000fe6412 */
[----:B------:R-:W-:Y:S02]  /*1950*/  IADD3 R2, P3, P4, R2, R0, R3 ;  /* 0x0000000002027210 */ /* 0x000fe40007c7e003 */
[----:B------:R-:W-:Y:S02]  /*1960*/  SEL R0, R26, RZ, P6 ;  /* 0x000000ff1a007207 */ /* 0x000fe40003000000 */
[----:B--2---:R-:W-:Y:S02]  /*1970*/  SEL R3, R28, RZ, P2 ;  /* 0x000000ff1c037207 */ /* 0x004fe40001000000 */
[----:B------:R-:W-:Y:S02]  /*1980*/  ISETP.GT.U32.AND P1, PT, R32, 0x1e0, PT ;  /* 0x000001e02000780c */ /* 0x000fe40003f24070 */
        /* <DEDUP_REMOVED lines=11> */
.L_x_433:
        /* <DEDUP_REMOVED lines=12> */
[----:B------:R-:W-:Y:S01]  /*1b00*/  VIADD R8, R32, 0xfffff200 ;  /* 0xfffff20020087836 */ /* 0x000fe20000000000 */
[----:B------:R-:W-:-:S02]  /*1b10*/  UMOV UR4, 0xe00 ;  /* 0x00000e0000047882 */ /* 0x000fc40000000000 */
[-C--:B--2---:R-:W-:Y:S02]  /*1b20*/  ISETP.NE.AND P0, PT, R5, R16.reuse, PT ;  /* 0x000000100500720c */ /* 0x084fe40003f05270 */
[-C--:B---3--:R-:W-:Y:S02]  /*1b30*/  ISETP.NE.AND P1, PT, R7, R16.reuse, PT ;  /* 0x000000100700720c */ /* 0x088fe40003f25270 */
[----:B------:R-:W-:Y:S02]  /*1b40*/  SEL R7, RZ, 0x1, P0 ;  /* 0x00000001ff077807 */ /* 0x000fe40000000000 */
[----:B----4-:R-:W-:Y:S02]  /*1b50*/  ISETP.NE.AND P2, PT, R9, R16, PT ;  /* 0x000000100900720c */ /* 0x010fe40003f45270 */
[----:B------:R-:W-:Y:S02]  /*1b60*/  SEL R6, RZ, 0x1, P1 ;  /* 0x00000001ff067807 */ /* 0x000fe40000800000 */
[----:B------:R-:W-:-:S02]  /*1b70*/  SEL R5, RZ, 0x1, P2 ;  /* 0x00000001ff057807 */ /* 0x000fc40001000000 */
[----:B-----5:R-:W-:Y:S02]  /*1b80*/  ISETP.NE.AND P2, PT, R11, R16, PT ;  /* 0x000000100b00720c */ /* 0x020fe40003f45270 */
[----:B------:R-:W-:Y:S02]  /*1b90*/  IADD3 R5, P0, P1, R5, R6, R7 ;  /* 0x0000000605057210 */ /* 0x000fe4000791e007 */
[----:B------:R-:W-:Y:S02]  /*1ba0*/  ISETP.NE.AND P3, PT, R13, R16, PT ;  /* 0x000000100d00720c */ /* 0x000fe40003f65270 */
[----:B------:R-:W-:Y:S02]  /*1bb0*/  IADD3.X R14, PT, PT, RZ, RZ, RZ, P0, P1 ;  /* 0x000000ffff0e7210 */ /* 0x000fe400007e24ff */
[----:B------:R-:W-:Y:S02]  /*1bc0*/  ISETP.GE.U32.AND P0, PT, R8, 0xe00, PT ;  /* 0x00000e000800780c */ /* 0x000fe40003f06070 */
[----:B------:R-:W-:-:S02]  /*1bd0*/  SEL R7, RZ, 0x1, P2 ;  /* 0x00000001ff077807 */ /* 0x000fc40001000000 */
[----:B------:R-:W-:Y:S02]  /*1be0*/  SEL R6, RZ, 0x1, P3 ;  /* 0x00000001ff067807 */ /* 0x000fe40001800000 */
[-C--:B------:R-:W-:Y:S02]  /*1bf0*/  ISETP.NE.AND P4, PT, R15, R16.reuse, PT ;  /* 0x000000100f00720c */ /* 0x080fe40003f85270 */
[----:B------:R-:W-:Y:S02]  /*1c00*/  ISETP.NE.AND P5, PT, R17, R16, PT ;  /* 0x000000101100720c */ /* 0x000fe40003fa5270 */
[----:B------:R-:W-:Y:S02]  /*1c10*/  IADD3 R15, P2, P3, R6, R5, R7 ;  /* 0x00000005060f7210 */ /* 0x000fe40007b5e007 */
[----:B------:R-:W-:Y:S02]  /*1c20*/  SEL R5, RZ, 0x1, P4 ;  /* 0x00000001ff057807 */ /* 0x000fe40002000000 */
[----:B------:R-:W-:-:S02]  /*1c30*/  SEL R6, RZ, 0x1, P5 ;  /* 0x00000001ff067807 */ /* 0x000fc40002800000 */
[----:B------:R-:W-:Y:S02]  /*1c40*/  IADD3.X R14, PT, PT, RZ, R14, RZ, P2, P3 ;  /* 0x0000000eff0e7210 */ /* 0x000fe400017e64ff */
[----:B------:R-:W-:-:S04]  /*1c50*/  IADD3 R15, P1, P4, R6, R15, R5 ;  /* 0x0000000f060f7210 */ /* 0x000fc80007c3e005 */
[----:B------:R-:W-:Y:S01]  /*1c60*/  IADD3.X R14, PT, PT, RZ, R14, RZ, P1, P4 ;  /* 0x0000000eff0e7210 */ /* 0x000fe20000fe84ff */
[----:B------:R-:W-:Y:S08]  /*1c70*/  @!P0 BRA `(.L_x_448) ;  /* 0x0000000000a08947 */ /* 0x000ff00003800000 */
[----:B------:R-:W0:Y:S01]  /*1c80*/  LDC R32, c[0x0][0x398] ;  /* 0x0000e600ff207b82 */ /* 0x000e220000000800 */
[----:B------:R-:W-:Y:S01]  /*1c90*/  LOP3.LUT R16, R4, 0xff, RZ, 0xc0, !PT ;  /* 0x000000ff04107812 */ /* 0x000fe200078ec0ff */
[----:B------:R-:W-:-:S06]  /*1ca0*/  UMOV UR4, 0xe00 ;  /* 0x00000e0000047882 */ /* 0x000fcc0000000000 */
.L_x_450:
[----:B------:R-:W-:-:S05]  /*1cb0*/  IADD3 R4, P0, PT, R2, UR4, RZ ;  /* 0x0000000402047c10 */ /* 0x000fca000ff1e0ff */
[----:B------:R-:W-:-:S05]  /*1cc0*/  IMAD.X R5, RZ, RZ, R3, P0 ;  /* 0x000000ffff057224 */ /* 0x000fca00000e0603 */
[----:B------:R-:W2:Y:S04]  /*1cd0*/  LDG.E.U8 R7, desc[UR6][R4.64] ;  /* 0x0000000604077981 */ /* 0x000ea8000c1e1100 */
[----:B------:R-:W3:Y:S04]  /*1ce0*/  LDG.E.U8 R9, desc[UR6][R4.64+0x200] ;  /* 0x0002000604097981 */ /* 0x000ee8000c1e1100 */
[----:B------:R-:W4:Y:S04]  /*1cf0*/  LDG.E.U8 R11, desc[UR6][R4.64+0x400] ;  /* 0x00040006040b7981 */ /* 0x000f28000c1e1100 */
[----:B------:R-:W5:Y:S04]  /*1d00*/  LDG.E.U8 R13, desc[UR6][R4.64+0x600] ;  /* 0x00060006040d7981 */ /* 0x000f68000c1e1100 */
[----:B------:R-:W5:Y:S04]  /*1d10*/  LDG.E.U8 R17, desc[UR6][R4.64+0x800] ;  /* 0x0008000604117981 */ /* 0x000f68000c1e1100 */
[----:B------:R-:W5:Y:S04]  /*1d20*/  LDG.E.U8 R19, desc[UR6][R4.64+0xa00] ;  /* 0x000a000604137981 */ /* 0x000f68000c1e1100 */
[----:B------:R1:W5:Y:S01]  /*1d30*/  LDG.E.U8 R21, desc[UR6][R4.64+0xc00] ;  /* 0x000c000604157981 */ /* 0x000362000c1e1100 */
        /* <DEDUP_REMOVED lines=12> */
[----:B-1----:R-:W-:-:S02]  /*1e00*/  SEL R5, RZ, 0x1, P4 ;  /* 0x00000001ff057807 */ /* 0x002fc40002000000 */
[----:B------:R-:W-:Y:S02]  /*1e10*/  SEL R4, RZ, 0x1, P5 ;  /* 0x00000001ff047807 */ /* 0x000fe40002800000 */
[----:B------:R-:W-:Y:S02]  /*1e20*/  IADD3.X R14, PT, PT, RZ, R14, RZ, P0, P1 ;  /* 0x0000000eff0e7210 */ /* 0x000fe400007e24ff */
[----:B------:R-:W-:Y:S01]  /*1e30*/  IADD3 R15, P5, P4, R4, R15, R5 ;  /* 0x0000000f040f7210 */ /* 0x000fe20007cbe005 */
[----:B0-----:R-:W-:Y:S01]  /*1e40*/  VIADD R5, R32, -UR4 ;  /* 0x8000000420057c36 */ /* 0x001fe20008000000 */
[----:B------:R-:W-:Y:S02]  /*1e50*/  ISETP.NE.AND P6, PT, R21, R16, PT ;  /* 0x000000101500720c */ /* 0x000fe40003fc5270 */
[----:B------:R-:W-:Y:S02]  /*1e60*/  IADD3.X R14, PT, PT, RZ, R14, RZ, P2, P3 ;  /* 0x0000000eff0e7210 */ /* 0x000fe400017e64ff */
[----:B------:R-:W-:-:S02]  /*1e70*/  ISETP.GE.U32.AND P0, PT, R5, 0xe00, PT ;  /* 0x00000e000500780c */ /* 0x000fc40003f06070 */
[----:B------:R-:W-:Y:S02]  /*1e80*/  SEL R4, RZ, 0x1, P6 ;  /* 0x00000001ff047807 */ /* 0x000fe40003000000 */
[----:B------:R-:W-:Y:S02]  /*1e90*/  IADD3.X R14, PT, PT, RZ, R14, RZ, P5, P4 ;  /* 0x0000000eff0e7210 */ /* 0x000fe40002fe84ff */
[----:B------:R-:W-:-:S05]  /*1ea0*/  IADD3 R15, P1, PT, R15, R4, RZ ;  /* 0x000000040f0f7210 */ /* 0x000fca0007f3e0ff */
[----:B------:R-:W-:Y:S02]  /*1eb0*/  IMAD.X R14, RZ, RZ, R14, P1 ;  /* 0x000000ffff0e7224 */ /* 0x000fe400008e060e */
[----:B------:R-:W-:Y:S06]  /*1ec0*/  @!P0 BRA `(.L_x_449) ;  /* 0x0000001000108947 */ /* 0x000fec0003800000 */
[----:B------:R-:W-:-:S06]  /*1ed0*/  UIADD3 UR4, UPT, UPT, UR4, 0xe00, URZ ;  /* 0x00000e0004047890 */ /* 0x000fcc000fffe0ff */
[----:B------:R-:W-:-:S13]  /*1ee0*/  ISETP.LT.U32.AND P0, PT, R8, UR4, PT ;  /* 0x0000000408007c0c */ /* 0x000fda000bf01070 */
[----:B------:R-:W-:Y:S05]  /*1ef0*/  @!P0 BRA `(.L_x_450) ;  /* 0xfffffffc006c8947 */ /* 0x000fea000383ffff */
.L_x_448:
[----:B------:R-:W-:Y:S01]  /*1f00*/  VIADD R3, R32, -UR4 ;  /* 0x8000000420037c36 */ /* 0x000fe20008000000 */
[----:B------:R-:W0:Y:S01]  /*1f10*/  LDCU.64 UR8, c[0x0][0x380] ;  /* 0x00007000ff0877ac */ /* 0x000e220008000a00 */
[----:B------:R-:W-:Y:S03]  /*1f20*/  BSSY.RECONVERGENT B1, `(.L_x_449) ;  /* 0x00000fe000017945 */ /* 0x000fe60003800200 */
[----:B------:R-:W-:-:S04]  /*1f30*/  ISETP.GE.AND P0, PT, R0, R3, PT ;  /* 0x000000030000720c */ /* 0x000fc80003f06270 */
[----:B------:R-:W-:-:S13]  /*1f40*/  ISETP.LE.U32.OR P0, PT, R32, UR4, P0 ;  /* 0x0000000420007c0c */ /* 0x000fda0008703470 */
[----:B0-----:R-:W-:Y:S05]  /*1f50*/  @P0 BRA `(.L_x_451) ;  /* 0x0000000c00e80947 */ /* 0x001fea0003800000 */
[----:B------:R-:W-:Y:S01]  /*1f60*/  LOP3.LUT R3, RZ, R0, RZ, 0x33, !PT ;  /* 0x00000000ff037212 */ /* 0x000fe200078e33ff */
[----:B------:R-:W-:Y:S01]  /*1f70*/  BSSY.RECONVERGENT B2, `(.L_x_452) ;  /* 0x0000082000027945 */ /* 0x000fe20003800200 */
[----:B------:R-:W-:Y:S02]  /*1f80*/  IMAD.MOV.U32 R20, RZ, RZ, R0 ;  /* 0x000000ffff147224 */ /* 0x000fe400078e0000 */
[----:B------:R-:W-:-:S04]  /*1f90*/  IADD3 R3, PT, PT, R32, -UR4, R3 ;  /* 0x8000000420037c10 */ /* 0x000fc8000fffe003 */
[C---:B------:R-:W-:Y:S02]  /*1fa0*/  ISETP.GE.U32.AND P0, PT, R3.reuse, 0x1e00, PT ;  /* 0x00001e000300780c */ /* 0x040fe40003f06070 */
[----:B------:R-:W-:-:S04]  /*1fb0*/  LEA.HI R18, R3, 0x1, RZ, 0x17 ;  /* 0x0000000103127811 */ /* 0x000fc800078fb8ff */
[----:B------:R-:W-:-:S07]  /*1fc0*/  LOP3.LUT R22, R18, 0xf, RZ, 0xc0, !PT ;  /* 0x0000000f12167812 */ /* 0x000fce00078ec0ff */
[----:B------:R-:W-:Y:S05]  /*1fd0*/  @!P0 BRA `(.L_x_453) ;  /* 0x0000000400ec8947 */ /* 0x000fea0003800000 */
[----:B------:R-:W-:Y:S01]  /*1fe0*/  LOP3.LUT R17, R18, 0xfffff0, RZ, 0xc0, !PT ;  /* 0x00fffff012117812 */ /* 0x000fe200078ec0ff */
[----:B------:R-:W-:Y:S01]  /*1ff0*/  BSSY.RECONVERGENT B3, `(.L_x_454) ;  /* 0x0000078000037945 */ /* 0x000fe20003800200 */
[C---:B------:R-:W-:Y:S01]  /*2000*/  LOP3.LUT R20, R0.reuse, 0x1000, RZ, 0xfc, !PT ;  /* 0x0000100000147812 */ /* 0x040fe200078efcff */
[----:B------:R-:W-:Y:S02]  /*2010*/  VIADD R24, R0, UR4 ;  /* 0x0000000400187c36 */ /* 0x000fe40008000000 */
[----:B------:R-:W-:-:S07]  /*2020*/  IMAD.MOV R17, RZ, RZ, -R17 ;  /* 0x000000ffff117224 */ /* 0x000fce00078e0a11 */
.L_x_455:
[C---:B------:R-:W-:Y:S01]  /*2030*/  IADD3 R2, P0, PT, R24.reuse, UR8, RZ ;  /* 0x0000000818027c10 */ /* 0x040fe2000ff1e0ff */
[C---:B------:R-:W-:Y:S02]  /*2040*/  VIADD R26, R24.reuse, 0x200 ;  /* 0x00000200181a7836 */ /* 0x040fe40000000000 */
[----:B------:R-:W-:Y:S02]  /*2050*/  VIADD R4, R24, 0x400 ;  /* 0x0000040018047836 */ /* 0x000fe40000000000 */
[----:B------:R-:W-:Y:S01]  /*2060*/  IMAD.X R3, RZ, RZ, UR9, P0 ;  /* 0x00000009ff037e24 */ /* 0x000fe200080e06ff */
[----:B------:R-:W-:Y:S01]  /*2070*/  IADD3 R26, P0, PT, R26, UR8, RZ ;  /* 0x000000081a1a7c10 */ /* 0x000fe2000ff1e0ff */
[----:B------:R-:W-:Y:S01]  /*2080*/  VIADD R6, R24, 0x600 ;  /* 0x0000060018067836 */ /* 0x000fe20000000000 */
[----:B------:R-:W-:Y:S01]  /*2090*/  IADD3 R4, P1, PT, R4, UR8, RZ ;  /* 0x0000000804047c10 */ /* 0x000fe2000ff3e0ff */
[----:B------:R-:W-:Y:S01]  /*20a0*/  VIADD R8, R24, 0x800 ;  /* 0x0000080018087836 */ /* 0x000fe20000000000 */
[----:B------:R0:W2:Y:S01]  /*20b0*/  LDG.E.U8 R21, desc[UR6][R2.64] ;  /* 0x0000000602157981 */ /* 0x0000a2000c1e1100 */
[----:B------:R-:W-:Y:S01]  /*20c0*/  IMAD.X R27, RZ, RZ, UR9, P0 ;  /* 0x00000009ff1b7e24 */ /* 0x000fe200080e06ff */
[----:B------:R-:W-:Y:S01]  /*20d0*/  IADD3 R6, P0, PT, R6, UR8, RZ ;  /* 0x0000000806067c10 */ /* 0x000fe2000ff1e0ff */
[----:B------:R-:W-:-:S02]  /*20e0*/  VIADD R10, R24, 0xa00 ;  /* 0x00000a00180a7836 */ /* 0x000fc40000000000 */
[----:B------:R-:W-:Y:S01]  /*20f0*/  IMAD.X R5, RZ, RZ, UR9, P1 ;  /* 0x00000009ff057e24 */ /* 0x000fe200088e06ff */
[----:B------:R-:W-:Y:S01]  /*2100*/  IADD3 R8, P1, PT, R8, UR8, RZ ;  /* 0x0000000808087c10 */ /* 0x000fe2000ff3e0ff */
[----:B------:R-:W-:Y:S01]  /*2110*/  IMAD.X R7, RZ, RZ, UR9, P0 ;  /* 0x00000009ff077e24 */ /* 0x000fe200080e06ff */
[----:B------:R-:W-:Y:S01]  /*2120*/  IADD3 R10, P0, PT, R10, UR8, RZ ;  /* 0x000000080a0a7c10 */ /* 0x000fe2000ff1e0ff */
[C---:B------:R-:W-:Y:S01]  /*2130*/  VIADD R12, R24.reuse, 0xc00 ;  /* 0x00000c00180c7836 */ /* 0x040fe20000000000 */
[----:B------:R-:W3:Y:S01]  /*2140*/  LDG.E.U8 R23, desc[UR6][R26.64] ;  /* 0x000000061a177981 */ /* 0x000ee2000c1e1100 */
[----:B0-----:R-:W-:Y:S02]  /*2150*/  VIADD R2, R24, 0xe00 ;  /* 0x00000e0018027836 */ /* 0x001fe40000000000 */
[----:B------:R-:W-:Y:S01]  /*2160*/  IMAD.X R9, RZ, RZ, UR9, P1 ;  /* 0x00000009ff097e24 */ /* 0x000fe200088e06ff */
[----:B------:R-:W-:Y:S01]  /*2170*/  IADD3 R12, P1, PT, R12, UR8, RZ ;  /* 0x000000080c0c7c10 */ /* 0x000fe2000ff3e0ff */
[----:B------:R-:W-:Y:S01]  /*2180*/  IMAD.X R11, RZ, RZ, UR9, P0 ;  /* 0x00000009ff0b7e24 */ /* 0x000fe200080e06ff */
[----:B------:R0:W4:Y:S01]  /*2190*/  LDG.E.U8 R19, desc[UR6][R4.64] ;  /* 0x0000000604137981 */ /* 0x000122000c1e1100 */
[----:B------:R-:W-:Y:S01]  /*21a0*/  VIADD R3, R24, 0x1000 ;  /* 0x0000100018037836 */ /* 0x000fe20000000000 */
[----:B------:R-:W-:Y:S01]  /*21b0*/  IADD3 R2, P0, PT, R2, UR8, RZ ;  /* 0x0000000802027c10 */ /* 0x000fe2000ff1e0ff */
[----:B------:R-:W-:Y:S01]  /*21c0*/  IMAD.X R13, RZ, RZ, UR9, P1 ;  /* 0x00000009ff0d7e24 */ /* 0x000fe200088e06ff */
[----:B------:R1:W5:Y:S04]  /*21d0*/  LDG.E.U8 R25, desc[UR6][R6.64] ;  /* 0x0000000606197981 */ /* 0x000368000c1e1100 */
[----:B------:R1:W5:Y:S01]  /*21e0*/  LDG.E.U8 R27, desc[UR6][R8.64] ;  /* 0x00000006081b7981 */ /* 0x000362000c1e1100 */
[C---:B0-----:R-:W-:Y:S01]  /*21f0*/  VIADD R5, R24.reuse, 0x1200 ;  /* 0x0000120018057836 */ /* 0x041fe20000000000 */
[----:B------:R-:W-:Y:S01]  /*2200*/  IADD3 R4, P1, PT, R3, UR8, RZ ;  /* 0x0000000803047c10 */ /* 0x000fe2000ff3e0ff */
[----:B------:R-:W-:Y:S01]  /*2210*/  IMAD.X R3, RZ, RZ, UR9, P0 ;  /* 0x00000009ff037e24 */ /* 0x000fe200080e06ff */
[----:B------:R0:W5:Y:S01]  /*2220*/  LDG.E.U8 R29, desc[UR6][R10.64] ;  /* 0x000000060a1d7981 */ /* 0x000162000c1e1100 */
[C---:B-1----:R-:W-:Y:S01]  /*2230*/  VIADD R7, R24.reuse, 0x1400 ;  /* 0x0000140018077836 */ /* 0x042fe20000000000 */
[----:B------:R-:W-:Y:S01]  /*2240*/  IADD3 R6, P0, PT, R5, UR8, RZ ;  /* 0x0000000805067c10 */ /* 0x000fe2000ff1e0ff */
[----:B------:R-:W-:Y:S01]  /*2250*/  IMAD.X R5, RZ, RZ, UR9, P1 ;  /* 0x00000009ff057e24 */ /* 0x000fe200088e06ff */
[----:B------:R1:W5:Y:S01]  /*2260*/  LDG.E.U8 R31, desc[UR6][R12.64] ;  /* 0x000000060c1f7981 */ /* 0x000362000c1e1100 */
[C---:B------:R-:W-:Y:S01]  /*2270*/  VIADD R9, R24.reuse, 0x1600 ;  /* 0x0000160018097836 */ /* 0x040fe20000000000 */
[----:B------:R-:W-:Y:S01]  /*2280*/  IADD3 R8, P1, PT, R7, UR8, RZ ;  /* 0x0000000807087c10 */ /* 0x000fe2000ff3e0ff */
[----:B------:R-:W-:Y:S01]  /*2290*/  IMAD.X R7, RZ, RZ, UR9, P0 ;  /* 0x00000009ff077e24 */ /* 0x000fe200080e06ff */
        /* <DEDUP_REMOVED lines=12> */
[----:B------:R-:W5:Y:S01]  /*2360*/  LDG.E.U8 R9, desc[UR6][R8.64] ;  /* 0x0000000608097981 */ /* 0x000f62000c1e1100 */
[----:B0-----:R-:W-:Y:S01]  /*2370*/  VIADD R5, R24, 0x1e00 ;  /* 0x00001e0018057836 */ /* 0x001fe20000000000 */
[----:B------:R-:W-:Y:S01]  /*2380*/  IADD3 R4, P1, PT, R3, UR8, RZ ;  /* 0x0000000803047c10 */ /* 0x000fe2000ff3e0ff */
[----:B------:R-:W-:Y:S01]  /*2390*/  IMAD.X R3, RZ, RZ, UR9, P0 ;  /* 0x00000009ff037e24 */ /* 0x000fe200080e06ff */
[----:B------:R0:W5:Y:S02]  /*23a0*/  LDG.E.U8 R11, desc[UR6][R10.64] ;  /* 0x000000060a0b7981 */ /* 0x000164000c1e1100 */
[----:B-1----:R-:W-:Y:S01]  /*23b0*/  IADD3 R6, P0, PT, R5, UR8, RZ ;  /* 0x0000000805067c10 */ /* 0x002fe2000ff1e0ff */
[----:B------:R-:W-:Y:S01]  /*23c0*/  IMAD.X R5, RZ, RZ, UR9, P1 ;  /* 0x00000009ff057e24 */ /* 0x000fe200088e06ff */
[----:B------:R-:W5:Y:S04]  /*23d0*/  LDG.E.U8 R13, desc[UR6][R12.64] ;  /* 0x000000060c0d7981 */ /* 0x000f68000c1e1100 */
[----:B------:R1:W5:Y:S01]  /*23e0*/  LDG.E.U8 R3, desc[UR6][R2.64] ;  /* 0x0000000602037981 */ /* 0x000362000c1e1100 */
[----:B------:R-:W-:-:S03]  /*23f0*/  IMAD.X R7, RZ, RZ, UR9, P0 ;  /* 0x00000009ff077e24 */ /* 0x000fc600080e06ff */
[----:B------:R1:W5:Y:S04]  /*2400*/  LDG.E.U8 R5, desc[UR6][R4.64] ;  /* 0x0000000604057981 */ /* 0x000368000c1e1100 */
[----:B------:R1:W5:Y:S01]  /*2410*/  LDG.E.U8 R7, desc[UR6][R6.64] ;  /* 0x0000000606077981 */ /* 0x000362000c1e1100 */
[----:B------:R-:W-:Y:S02]  /*2420*/  VIADD R17, R17, 0x10 ;  /* 0x0000001011117836 */ /* 0x000fe40000000000 */
[----:B------:R-:W-:Y:S02]  /*2430*/  VIADD R20, R20, 0x2000 ;  /* 0x0000200014147836 */ /* 0x000fe40000000000 */
[----:B------:R-:W-:Y:S01]  /*2440*/  VIADD R24, R24, 0x2000 ;  /* 0x0000200018187836 */ /* 0x000fe20000000000 */
[----:B--2---:R-:W-:-:S04]  /*2450*/  ISETP.NE.AND P0, PT, R21, R16, PT ;  /* 0x000000101500720c */ /* 0x004fc80003f05270 */
[----:B0-----:R-:W-:Y:S02]  /*2460*/  SEL R10, RZ, 0x1, P0 ;  /* 0x00000001ff0a7807 */ /* 0x001fe40000000000 */
[----:B---3--:R-:W-:-:S04]  /*2470*/  ISETP.NE.AND P1, PT, R23, R16, PT ;  /* 0x000000101700720c */ /* 0x008fc80003f25270 */
[----:B------:R-:W-:Y:S02]  /*2480*/  SEL R8, RZ, 0x1, P1 ;  /* 0x00000001ff087807 */ /* 0x000fe40000800000 */
[-C--:B----4-:R-:W-:Y:S02]  /*2490*/  ISETP.NE.AND P0, PT, R19, R16.reuse, PT ;  /* 0x000000101300720c */ /* 0x090fe40003f05270 */
[----:B-----5:R-:W-:Y:S02]  /*24a0*/  ISETP.NE.AND P1, PT, R25, R16, PT ;  /* 0x000000101900720c */ /* 0x020fe40003f25270 */
[----:B------:R-:W-:Y:S02]  /*24b0*/  IADD3 R8, P3, P2, R8, R15, R10 ;  /* 0x0000000f08087210 */ /* 0x000fe40007a7e00a */
[----:B-1----:R-:W-:Y:S02]  /*24c0*/  SEL R2, RZ, 0x1, P1 ;  /* 0x00000001ff027807 */ /* 0x002fe40000800000 */
[----:B------:R-:W-:-:S02]  /*24d0*/  SEL R15, RZ, 0x1, P0 ;  /* 0x00000001ff0f7807 */ /* 0x000fc40000000000 */
[-C--:B------:R-:W-:Y:S02]  /*24e0*/  ISETP.NE.AND P1, PT, R27, R16.reuse, PT ;  /* 0x000000101b00720c */ /* 0x080fe40003f25270 */
[----:B------:R-:W-:Y:S02]  /*24f0*/  ISETP.NE.AND P5, PT, R29, R16, PT ;  /* 0x000000101d00720c */ /* 0x000fe40003fa5270 */
[----:B------:R-:W-:Y:S02]  /*2500*/  IADD3 R2, P4, P6, R2, R8, R15 ;  /* 0x0000000802027210 */ /* 0x000fe40007e9e00f */
[----:B------:R-:W-:Y:S02]  /*2510*/  ISETP.NE.AND P0, PT, R31, R16, PT ;  /* 0x000000101f00720c */ /* 0x000fe40003f05270 */
[----:B------:R-:W-:Y:S02]  /*2520*/  SEL R19, RZ, 0x1, P1 ;  /* 0x00000001ff137807 */ /* 0x000fe40000800000 */
[----:B------:R-:W-:-:S02]  /*2530*/  SEL R4, RZ, 0x1, P5 ;  /* 0x00000001ff047807 */ /* 0x000fc40002800000 */
[----:B------:R-:W-:Y:S02]  /*2540*/  ISETP.NE.AND P5, PT, R33, R16, PT ;  /* 0x000000102100720c */ /* 0x000fe40003fa5270 */
[----:B------:R-:W-:Y:S02]  /*2550*/  SEL R15, RZ, 0x1, P0 ;  /* 0x00000001ff0f7807 */ /* 0x000fe40000000000 */
[----:B------:R-:W-:Y:S02]  /*2560*/  IADD3.X R14, PT, PT, RZ, R14, RZ, P3, P2 ;  /* 0x0000000eff0e7210 */ /* 0x000fe40001fe44ff */
[----:B------:R-:W-:Y:S02]  /*2570*/  IADD3 R4, P1, P0, R4, R2, R19 ;  /* 0x0000000204047210 */ /* 0x000fe4000783e013 */
[----:B------:R-:W-:Y:S02]  /*2580*/  SEL R2, RZ, 0x1, P5 ;  /* 0x00000001ff027807 */ /* 0x000fe40002800000 */
[----:B------:R-:W-:-:S02]  /*2590*/  ISETP.NE.AND P5, PT, R35, R16, PT ;  /* 0x000000102300720c */ /* 0x000fc40003fa5270 */
[----:B------:R-:W-:Y:S02]  /*25a0*/  IADD3.X R14, PT, PT, RZ, R14, RZ, P4, P6 ;  /* 0x0000000eff0e7210 */ /* 0x000fe400027ec4ff */
[----:B------:R-:W-:Y:S02]  /*25b0*/  ISETP.NE.AND P6, PT, R37, R16, PT ;  /* 0x000000102500720c */ /* 0x000fe40003fc5270 */
[----:B------:R-:W-:Y:S02]  /*25c0*/  IADD3 R2, P3, P2, R2, R4, R15 ;  /* 0x0000000402027210 */ /* 0x000fe40007a7e00f */
[----:B------:R-:W-:Y:S02]  /*25d0*/  SEL R15, RZ, 0x1, P5 ;  /* 0x00000001ff0f7807 */ /* 0x000fe40002800000 */
[-C--:B------:R-:W-:Y:S02]  /*25e0*/  ISETP.NE.AND P4, PT, R9, R16.reuse, PT ;  /* 0x000000100900720c */ /* 0x080fe40003f85270 */
[----:B------:R-:W-:-:S02]  /*25f0*/  ISETP.NE.AND P5, PT, R11, R16, PT ;  /* 0x000000100b00720c */ /* 0x000fc40003fa5270 */
[----:B------:R-:W-:Y:S02]  /*2600*/  SEL R6, RZ, 0x1, P6 ;  /* 0x00000001ff067807 */ /* 0x000fe40003000000 */
[----:B------:R-:W-:Y:S02]  /*2610*/  ISETP.NE.AND P6, PT, R13, R16, PT ;  /* 0x000000100d00720c */ /* 0x000fe40003fc5270 */
[----:B------:R-:W-:Y:S02]  /*2620*/  SEL R9, RZ, 0x1, P4 ;  /* 0x00000001ff097807 */ /* 0x000fe40002000000 */
[----:B------:R-:W-:Y:S02]  /*2630*/  SEL R4, RZ, 0x1, P5 ;  /* 0x00000001ff047807 */ /* 0x000fe40002800000 */
[----:B------:R-:W-:Y:S02]  /*2640*/  IADD3.X R14, PT, PT, RZ, R14, RZ, P1, P0 ;  /* 0x0000000eff0e7210 */ /* 0x000fe40000fe04ff */
[----:B------:R-:W-:-:S02]  /*2650*/  IADD3 R6, P4, P5, R6, R2, R15 ;  /* 0x0000000206067210 */ /* 0x000fc40007d9e00f */
[----:B------:R-:W-:Y:S02]  /*2660*/  ISETP.NE.AND P0, PT, R3, R16, PT ;  /* 0x000000100300720c */ /* 0x000fe40003f05270 */
[----:B------:R-:W-:Y:S02]  /*2670*/  SEL R2, RZ, 0x1, P6 ;  /* 0x00000001ff027807 */ /* 0x000fe40003000000 */
[----:B------:R-:W-:Y:S02]  /*2680*/  IADD3.X R14, PT, PT, RZ, R14, RZ, P3, P2 ;  /* 0x0000000eff0e7210 */ /* 0x000fe40001fe44ff */
[----:B------:R-:W-:Y:S02]  /*2690*/  IADD3 R4, P1, P6, R4, R6, R9 ;  /* 0x0000000604047210 */ /* 0x000fe40007e3e009 */
[----:B------:R-:W-:Y:S02]  /*26a0*/  SEL R3, RZ, 0x1, P0 ;  /* 0x00000001ff037807 */ /* 0x000fe40000000000 */
[----:B------:R-:W-:-:S02]  /*26b0*/  ISETP.NE.AND P0, PT, R5, R16, PT ;  /* 0x000000100500720c */ /* 0x000fc40003f05270 */
[----:B------:R-:W-:Y:S02]  /*26c0*/  IADD3.X R14, PT, PT, RZ, R14, RZ, P4, P5 ;  /* 0x0000000eff0e7210 */ /* 0x000fe400027ea4ff */
[----:B------:R-:W-:Y:S02]  /*26d0*/  IADD3 R3, P3, P4, R3, R4, R2 ;  /* 0x0000000403037210 */ /* 0x000fe40007c7e002 */
[----:B------:R-:W-:Y:S02]  /*26e0*/  SEL R2, RZ, 0x1, P0 ;  /* 0x00000001ff027807 */ /* 0x000fe40000000000 */
[----:B------:R-:W-:Y:S02]  /*26f0*/  ISETP.NE.AND P0, PT, R17, RZ, PT ;  /* 0x000000ff1100720c */ /* 0x000fe40003f05270 */
[----:B------:R-:W-:Y:S02]  /*2700*/  ISETP.NE.AND P2, PT, R7, R16, PT ;  /* 0x000000100700720c */ /* 0x000fe40003f45270 */
[----:B------:R-:W-:-:S02]  /*2710*/  IADD3.X R14, PT, PT, RZ, R14, RZ, P1, P6 ;  /* 0x0000000eff0e7210 */ /* 0x000fc40000fec4ff */
[----:B------:R-:W-:Y:S02]  /*2720*/  SEL R15, RZ, 0x1, P2 ;  /* 0x00000001ff0f7807 */ /* 0x000fe40001000000 */
[----:B------:R-:W-:Y:S02]  /*2730*/  IADD3.X R14, PT, PT, RZ, R14, RZ, P3, P4 ;  /* 0x0000000eff0e7210 */ /* 0x000fe40001fe84ff */
[----:B------:R-:W-:-:S04]  /*2740*/  IADD3 R15, P1, P2, R15, R3, R2 ;  /* 0x000000030f0f7210 */ /* 0x000fc80007a3e002 */
[----:B------:R-:W-:Y:S01]  /*2750*/  IADD3.X R14, PT, PT, RZ, R14, RZ, P1, P2 ;  /* 0x0000000eff0e7210 */ /* 0x000fe20000fe44ff */
[----:B------:R-:W-:Y:S08]  /*2760*/  @P0 BRA `(.L_x_455) ;  /* 0xfffffff800300947 */ /* 0x000ff0000383ffff */
[----:B------:R-:W-:Y:S05]  /*2770*/  BSYNC.RECONVERGENT B3 ;  /* 0x0000000000037941 */ /* 0x000fea0003800200 */
.L_x_454:
[----:B------:R-:W-:-:S07]  /*2780*/  VIADD R20, R20, 0xfffff000 ;  /* 0xfffff00014147836 */ /* 0x000fce0000000000 */
.L_x_453:
[----:B------:R-:W-:Y:S05]  /*2790*/  BSYNC.RECONVERGENT B2 ;  /* 0x0000000000027941 */ /* 0x000fea0003800200 */
.L_x_452:
        /* <DEDUP_REMOVED lines=8> */
[----:B------:R-:W-:-:S04]  /*2820*/  VIADD R7, R20, UR4 ;  /* 0x0000000414077c36 */ /* 0x000fc80008000000 */
        /* <DEDUP_REMOVED lines=8> */
[C---:B------:R-:W-:Y:S02]  /*28b0*/  VIADD R6, R7.reuse, 0xa00 ;  /* 0x00000a0007067836 */ /* 0x040fe40000000000 */
[----:B------:R-:W-:Y:S01]  /*28c0*/  IMAD.X R13, RZ, RZ, UR11, P2 ;  /* 0x0000000bff0d7e24 */ /* 0x000fe200090e06ff */
[----:B------:R0:W2:Y:S01]  /*28d0*/  LDG.E.U8 R17, desc[UR6][R8.64] ;  /* 0x0000000608117981 */ /* 0x0000a2000c1e1100 */
[----:B------:R-:W-:Y:S01]  /*28e0*/  IMAD.X R11, RZ, RZ, UR11, P1 ;  /* 0x0000000bff0b7e24 */ /* 0x000fe200088e06ff */
[----:B------:R-:W-:Y:S01]  /*28f0*/  IADD3 R2, P1, PT, R2, UR10, RZ ;  /* 0x0000000a02027c10 */ /* 0x000fe2000ff3e0ff */
[C---:B------:R-:W-:Y:S01]  /*2900*/  VIADD R21, R7.reuse, 0xc00 ;  /* 0x00000c0007157836 */ /* 0x040fe20000000000 */
[----:B------:R-:W-:Y:S01]  /*2910*/  IADD3 R4, P2, PT, R4, UR10, RZ ;  /* 0x0000000a04047c10 */ /* 0x000fe2000ff5e0ff */
[----:B------:R-:W3:Y:S02]  /*2920*/  LDG.E.U8 R13, desc[UR6][R12.64] ;  /* 0x000000060c0d7981 */ /* 0x000ee4000c1e1100 */
[----:B------:R-:W-:Y:S01]  /*2930*/  IMAD.X R3, RZ, RZ, UR11, P1 ;  /* 0x0000000bff037e24 */ /* 0x000fe200088e06ff */
[----:B------:R-:W-:Y:S01]  /*2940*/  IADD3 R6, P1, PT, R6, UR10, RZ ;  /* 0x0000000a06067c10 */ /* 0x000fe2000ff3e0ff */
[----:B------:R1:W4:Y:S01]  /*2950*/  LDG.E.U8 R19, desc[UR6][R10.64] ;  /* 0x000000060a137981 */ /* 0x000322000c1e1100 */
[----:B0-----:R-:W-:-:S02]  /*2960*/  VIADD R9, R7, 0xe00 ;  /* 0x00000e0007097836 */ /* 0x001fc40000000000 */
[----:B------:R-:W-:Y:S01]  /*2970*/  IMAD.X R5, RZ, RZ, UR11, P2 ;  /* 0x0000000bff057e24 */ /* 0x000fe200090e06ff */
[----:B------:R-:W-:Y:S01]  /*2980*/  IADD3 R8, P2, PT, R21, UR10, RZ ;  /* 0x0000000a15087c10 */ /* 0x000fe2000ff5e0ff */
[----:B------:R-:W-:Y:S01]  /*2990*/  IMAD.X R7, RZ, RZ, UR11, P1 ;  /* 0x0000000bff077e24 */ /* 0x000fe200088e06ff */
[----:B------:R0:W5:Y:S01]  /*29a0*/  LDG.E.U8 R3, desc[UR6][R2.64] ;  /* 0x0000000602037981 */ /* 0x000162000c1e1100 */
[----:B-1----:R-:W-:Y:S02]  /*29b0*/  IADD3 R10, P1, PT, R9, UR10, RZ ;  /* 0x0000000a090a7c10 */ /* 0x002fe4000ff3e0ff */
[----:B------:R-:W-:Y:S01]  /*29c0*/  IMAD.X R9, RZ, RZ, UR11, P2 ;  /* 0x0000000bff097e24 */ /* 0x000fe200090e06ff */
[----:B------:R1:W5:Y:S02]  /*29d0*/  LDG.E.U8 R5, desc[UR6][R4.64] ;  /* 0x0000000604057981 */ /* 0x000364000c1e1100 */
[----:B------:R-:W-:Y:S02]  /*29e0*/  IMAD.X R11, RZ, RZ, UR11, P1 ;  /* 0x0000000bff0b7e24 */ /* 0x000fe400088e06ff */
[----:B------:R-:W5:Y:S04]  /*29f0*/  LDG.E.U8 R7, desc[UR6][R6.64] ;  /* 0x0000000606077981 */ /* 0x000f68000c1e1100 */
[----:B------:R-:W5:Y:S04]  /*2a00*/  LDG.E.U8 R9, desc[UR6][R8.64] ;  /* 0x0000000608097981 */ /* 0x000f68000c1e1100 */
[----:B------:R-:W5:Y:S01]  /*2a10*/  LDG.E.U8 R11, desc[UR6][R10.64] ;  /* 0x000000060a0b7981 */ /* 0x000f62000c1e1100 */
[----:B------:R-:W-:Y:S01]  /*2a20*/  VIADD R20, R20, 0x1000 ;  /* 0x0000100014147836 */ /* 0x000fe20000000000 */
[----:B--2---:R-:W-:-:S04]  /*2a30*/  ISETP.NE.AND P1, PT, R17, R16, PT ;  /* 0x000000101100720c */ /* 0x004fc80003f25270 */
[----:B------:R-:W-:Y:S02]  /*2a40*/  SEL R12, RZ, 0x1, P1 ;  /* 0x00000001ff0c7807 */ /* 0x000fe40000800000 */
[-C--:B----4-:R-:W-:Y:S02]  /*2a50*/  ISETP.NE.AND P2, PT, R19, R16.reuse, PT ;  /* 0x000000101300720c */ /* 0x090fe40003f45270 */
[-C--:B---3--:R-:W-:Y:S02]  /*2a60*/  ISETP.NE.AND P1, PT, R13, R16.reuse, PT ;  /* 0x000000100d00720c */ /* 0x088fe40003f25270 */
[----:B0-----:R-:W-:Y:S02]  /*2a70*/  SEL R2, RZ, 0x1, P2 ;  /* 0x00000001ff027807 */ /* 0x001fe40001000000 */
[----:B-----5:R-:W-:Y:S02]  /*2a80*/  ISETP.NE.AND P2, PT, R3, R16, PT ;  /* 0x000000100300720c */ /* 0x020fe40003f45270 */
[----:B------:R-:W-:-:S02]  /*2a90*/  IADD3 R15, P5, P6, R2, R15, R12 ;  /* 0x0000000f020f7210 */ /* 0x000fc40007ebe00c */
[----:B------:R-:W-:Y:S02]  /*2aa0*/  SEL R3, RZ, 0x1, P1 ;  /* 0x00000001ff037807 */ /* 0x000fe40000800000 */
[----:B-1----:R-:W-:Y:S02]  /*2ab0*/  SEL R4, RZ, 0x1, P2 ;  /* 0x00000001ff047807 */ /* 0x002fe40001000000 */
        /* <DEDUP_REMOVED lines=15> */
.L_x_457:
[----:B------:R-:W-:Y:S05]  /*2bb0*/  BSYNC.RECONVERGENT B2 ;  /* 0x0000000000027941 */ /* 0x000fea0003800200 */
.L_x_456:
        /* <DEDUP_REMOVED lines=11> */
[----:B0-----:R-:W-:Y:S02]  /*2c70*/  IADD3 R2, P1, PT, R3, UR10, RZ ;  /* 0x0000000a03027c10 */ /* 0x001fe4000ff3e0ff */
[----:B------:R-:W-:Y:S02]  /*2c80*/  IADD3 R4, P2, PT, R4, UR10, RZ ;  /* 0x0000000a04047c10 */ /* 0x000fe4000ff5e0ff */
[----:B------:R-:W-:Y:S01]  /*2c90*/  IADD3 R8, P3, PT, R8, UR10, RZ ;  /* 0x0000000a08087c10 */ /* 0x000fe2000ff7e0ff */
[----:B------:R-:W-:Y:S01]  /*2ca0*/  IMAD.X R3, RZ, RZ, UR11, P1 ;  /* 0x0000000bff037e24 */ /* 0x000fe200088e06ff */
[----:B------:R-:W-:Y:S01]  /*2cb0*/  IADD3 R6, P1, PT, R6, UR10, RZ ;  /* 0x0000000a06067c10 */ /* 0x000fe2000ff3e0ff */
[----:B------:R-:W-:-:S02]  /*2cc0*/  IMAD.X R5, RZ, RZ, UR11, P2 ;  /* 0x0000000bff057e24 */ /* 0x000fc400090e06ff */
[----:B------:R-:W-:Y:S02]  /*2cd0*/  IMAD.X R9, RZ, RZ, UR11, P3 ;  /* 0x0000000bff097e24 */ /* 0x000fe400098e06ff */
[----:B------:R-:W-:Y:S01]  /*2ce0*/  IMAD.X R7, RZ, RZ, UR11, P1 ;  /* 0x0000000bff077e24 */ /* 0x000fe200088e06ff */
        /* <DEDUP_REMOVED lines=17> */
.L_x_459:
[----:B------:R-:W-:Y:S05]  /*2e00*/  BSYNC.RECONVERGENT B2 ;  /* 0x0000000000027941 */ /* 0x000fea0003800200 */
.L_x_458:
[----:B------:R-:W-:Y:S05]  /*2e10*/  @!P0 BRA `(.L_x_451) ;  /* 0x0000000000388947 */ /* 0x000fea0003800000 */
[----:B------:R-:W-:Y:S02]  /*2e20*/  VIADD R4, R20, UR4 ;  /* 0x0000000414047c36 */ /* 0x000fe40008000000 */
[----:B------:R-:W-:-:S07]  /*2e30*/  IMAD.MOV R5, RZ, RZ, -R18 ;  /* 0x000000ffff057224 */ /* 0x000fce00078e0a12 */
.L_x_460:
[----:B------:R-:W0:Y:S02]  /*2e40*/  LDCU.64 UR10, c[0x0][0x380] ;  /* 0x00007000ff0a77ac */ /* 0x000e240008000a00 */
[----:B0-----:R-:W-:-:S05]  /*2e50*/  IADD3 R2, P0, PT, R4, UR10, RZ ;  /* 0x0000000a04027c10 */ /* 0x001fca000ff1e0ff */
        /* <DEDUP_REMOVED lines=10> */
.L_x_451:
[----:B------:R-:W-:Y:S05]  /*2f00*/  BSYNC.RECONVERGENT B1 ;  /* 0x0000000000017941 */ /* 0x000fea0003800200 */
.L_x_449:
        /* <DEDUP_REMOVED lines=29> */
[----:B------:R-:W-:Y:S02]  /*30e0*/  @!P2 MOV R7, 0x400 ;  /* 0x000004000007a802 */ /* 0x000fe40000000f00 */
[----:B-1----:R-:W-:Y:S01]  /*30f0*/  SEL R3, R3, RZ, !P1 ;  /* 0x000000ff03037207 */ /* 0x002fe20004800000 */
[----:B------:R-:W0:Y:S01]  /*3100*/  SHFL.DOWN PT, R2, R5, 0x10, 0x1f ;  /* 0x0a001f0005027f89 */ /* 0x000e2200000e0000 */
[----:B------:R-:W-:Y:S02]  /*3110*/  ISETP.GT.AND P1, PT, R9, 0xf, PT ;  /* 0x0000000f0900780c */ /* 0x000fe40003f24270 */
[----:B--2---:R-:W-:Y:S01]  /*3120*/  @!P2 LEA R7, R8, R7, 0x18 ;  /* 0x000000070807a211 */ /* 0x004fe200078ec0ff */
[----:B------:R-:W-:Y:S01]  /*3130*/  IMAD.X R4, R3, 0x1, R6, P0 ;  /* 0x0000000103047824 */ /* 0x000fe200000e0606 */
[----:B------:R-:W-:-:S04]  /*3140*/  @!P2 SHF.R.U32.HI R6, RZ, 0x2, R0 ;  /* 0x00000002ff06a819 */ /* 0x000fc80000011600 */
        /* <DEDUP_REMOVED lines=15> */
[----:B--2---:R-:W0:Y:S04]  /*3240*/  LDS.128 R4, [UR4+0x20] ;  /* 0x00002004ff047984 */ /* 0x004e280008000c00 */
        /* <DEDUP_REMOVED lines=22> */
.L_x_447:
[----:B------:R-:W-:Y:S05]  /*33b0*/  BSYNC.RECONVERGENT B0 ;  /* 0x0000000000007941 */ /* 0x000fea0003800200 */
.L_x_432:
[----:B------:R-:W-:Y:S05]  /*33c0*/  @P0 EXIT ;  /* 0x000000000000094d */ /* 0x000fea0003800000 */
[----:B------:R-:W0:Y:S01]  /*33d0*/  LDCU.64 UR4, c[0x0][0x3a0] ;  /* 0x00007400ff0477ac */ /* 0x000e220008000a00 */
[----:B------:R-:W3:Y:S01]  /*33e0*/  LDC.64 R4, c[0x0][0x390] ;  /* 0x0000e400ff047b82 */ /* 0x000ee20000000a00 */
[----:B012---:R-:W-:-:S04]  /*33f0*/  IADD3 R2, P0, PT, R2, UR4, RZ ;  /* 0x0000000402027c10 */ /* 0x007fc8000ff1e0ff */
[----:B------:R-:W-:-:S05]  /*3400*/  IADD3.X R3, PT, PT, R3, UR5, RZ, P0, !PT ;  /* 0x0000000503037c10 */ /* 0x000fca00087fe4ff */
[----:B---3--:R-:W-:Y:S01]  /*3410*/  STG.E.64 desc[UR6][R4.64], R2 ;  /* 0x0000000204007986 */ /* 0x008fe2000c101b06 */
[----:B------:R-:W-:Y:S05]  /*3420*/  EXIT ;  /* 0x000000000000794d */ /* 0x000fea0003800000 */
.L_x_461:
        /* <DEDUP_REMOVED lines=13> */
.L_x_474:


//--------------------- .text._ZN3cub18CUB_300001_SM_10006detail8for_each13static_kernelINS2_12policy_hub_t12policy_500_tEmN6thrust24THRUST_300001_SM_1000_NS8cuda_cub20__uninitialized_fill7functorINS7_10device_ptrIiEEiEEEEvT0_T1_ --------------------------
	.section	.text._ZN3cub18CUB_300001_SM_10006detail8for_each13static_kernelINS2_12policy_hub_t12policy_500_tEmN6thrust24THRUST_300001_SM_1000_NS8cuda_cub20__uninitialized_fill7functorINS7_10device_ptrIiEEiEEEEvT0_T1_,"ax",@progbits
	.align	128
        .global         _ZN3cub18CUB_300001_SM_10006detail8for_each13static_kernelINS2_12policy_hub_t12policy_500_tEmN6thrust24THRUST_300001_SM_1000_NS8cuda_cub20__uninitialized_fill7functorINS7_10device_ptrIiEEiEEEEvT0_T1_
        .type           _ZN3cub18CUB_300001_SM_10006detail8for_each13static_kernelINS2_12policy_hub_t12policy_500_tEmN6thrust24THRUST_300001_SM_1000_NS8cuda_cub20__uninitialized_fill7functorINS7_10device_ptrIiEEiEEEEvT0_T1_,@function
        .size           _ZN3cub18CUB_300001_SM_10006detail8for_each13static_kernelINS2_12policy_hub_t12policy_500_tEmN6thrust24THRUST_300001_SM_1000_NS8cuda_cub20__uninitialized_fill7functorINS7_10device_ptrIiEEiEEEEvT0_T1_,(.L_x_475 - _ZN3cub18CUB_300001_SM_10006detail8for_each13static_kernelINS2_12policy_hub_t12policy_500_tEmN6thrust24THRUST_300001_SM_1000_NS8cuda_cub20__uninitialized_fill7functorINS7_10device_ptrIiEEiEEEEvT0_T1_)
        .other          _ZN3cub18CUB_300001_SM_10006detail8for_each13static_kernelINS2_12policy_hub_t12policy_500_tEmN6thrust24THRUST_300001_SM_1000_NS8cuda_cub20__uninitialized_fill7functorINS7_10device_ptrIiEEiEEEEvT0_T1_,@"STO_CUDA_ENTRY STV_DEFAULT"
_ZN3cub18CUB_300001_SM_10006detail8for_each13static_kernelINS2_12policy_hub_t12policy_500_tEmN6thrust24THRUST_300001_SM_1000_NS8cuda_cub20__uninitialized_fill7functorINS7_10device_ptrIiEEiEEEEvT0_T1_:
.text._ZN3cub18CUB_300001_SM_10006detail8for_each13static_kernelINS2_12policy_hub_t12policy_500_tEmN6thrust24THRUST_300001_SM_1000_NS8cuda_cub20__uninitialized_fill7functorINS7_10device_ptrIiEEiEEEEvT0_T1_:
[----:B------:R-:W-:Y:S08]  /*0000*/  LDC R1, c[0x0][0x37c] ;  /* 0x0000df00ff017b82 */ /* 0x000ff00000000800 */
[----:B------:R-:W0:Y:S01]  /*0010*/  S2UR UR4, SR_CTAID.X ;  /* 0x00000000000479c3 */ /* 0x000e220000002500 */
[----:B------:R-:W1:Y:S01]  /*0020*/  LDCU.64 UR6, c[0x0][0x380] ;  /* 0x00007000ff0677ac */ /* 0x000e620008000a00 */
[----:B------:R-:W2:Y:S01]  /*0030*/  LDCU.64 UR8, c[0x0][0x358] ;  /* 0x00006b00ff0877ac */ /* 0x000ea20008000a00 */
[----:B0-----:R-:W-:-:S04]  /*0040*/  UIMAD.WIDE.U32 UR4, UR4, 0x200, URZ ;  /* 0x00000200040478a5 */ /* 0x001fc8000f8e00ff */
[----:B-1----:R-:W-:-:S04]  /*0050*/  UIADD3 UR6, UP0, UPT, -UR4, UR6, URZ ;  /* 0x0000000604067290 */ /* 0x002fc8000ff1e1ff */
[----:B------:R-:W-:Y:S02]  /*0060*/  UIADD3.X UR7, UPT, UPT, ~UR5, UR7, URZ, UP0, !UPT ;  /* 0x0000000705077290 */ /* 0x000fe400087fe5ff */
[----:B------:R-:W-:-:S04]  /*0070*/  UISETP.GE.U32.AND UP0, UPT, UR6, 0x200, UPT ;  /* 0x000002000600788c */ /* 0x000fc8000bf06070 */
[----:B------:R-:W-:-:S09]  /*0080*/  UISETP.GE.U32.AND.EX UP0, UPT, UR7, URZ, UPT, UP0 ;  /* 0x000000ff0700728c */ /* 0x000fd2000bf06100 */
[----:B--2---:R-:W-:Y:S05]  /*0090*/  BRA.U !UP0, `(.L_x_462) ;  /* 0x0000000108287547 */ /* 0x004fea000b800000 */
[----:B------:R-:W0:Y:S01]  /*00a0*/  S2R R0, SR_TID.X ;  /* 0x0000000000007919 */ /* 0x000e220000002100 */
[----:B------:R-:W1:Y:S01]  /*00b0*/  LDCU.64 UR6, c[0x0][0x388] ;  /* 0x00007100ff0677ac */ /* 0x000e620008000a00 */
[----:B------:R-:W2:Y:S01]  /*00c0*/  LDC R5, c[0x0][0x390] ;  /* 0x0000e400ff057b82 */ /* 0x000ea20000000800 */
[----:B0-----:R-:W-:-:S05]  /*00d0*/  IADD3 R0, P0, PT, R0, UR4, RZ ;  /* 0x0000000400007c10 */ /* 0x001fca000ff1e0ff */
[----:B------:R-:W-:Y:S01]  /*00e0*/  IMAD.X R3, RZ, RZ, UR5, P0 ;  /* 0x00000005ff037e24 */ /* 0x000fe200080e06ff */
[----:B-1----:R-:W-:-:S04]  /*00f0*/  LEA R2, P0, R0, UR6, 0x2 ;  /* 0x0000000600027c11 */ /* 0x002fc8000f8010ff */
[----:B------:R-:W-:-:S05]  /*0100*/  LEA.HI.X R3, R0, UR7, R3, 0x2, P0 ;  /* 0x0000000700037c11 */ /* 0x000fca00080f1403 */
[----:B--2---:R-:W-:Y:S04]  /*0110*/  STG.E desc[UR8][R2.64], R5 ;  /* 0x0000000502007986 */ /* 0x004fe8000c101908 */
[----:B------:R-:W-:Y:S01]  /*0120*/  STG.E desc[UR8][R2.64+0x400], R5 ;  /* 0x0004000502007986 */ /* 0x000fe2000c101908 */
[----:B------:R-:W-:Y:S05]  /*0130*/  EXIT ;  /* 0x000000000000794d */ /* 0x000fea0003800000 */
.L_x_462:
[----:B------:R-:W0:Y:S01]  /*0140*/  S2R R0, SR_TID.X ;  /* 0x0000000000007919 */ /* 0x000e220000002100 */
[----:B------:R-:W-:Y:S01]  /*0150*/  IMAD.U32 R2, RZ, RZ, UR7 ;  /* 0x00000007ff027e24 */ /* 0x000fe2000f8e00ff */
[----:B------:R-:W1:Y:S01]  /*0160*/  LDCU.64 UR10, c[0x0][0x388] ;  /* 0x00007100ff0a77ac */ /* 0x000e620008000a00 */
[----:B------:R-:W-:Y:S01]  /*0170*/  IMAD.U32 R4, RZ, RZ, UR7 ;  /* 0x00000007ff047e24 */ /* 0x000fe2000f8e00ff */
[----:B0-----:R-:W-:-:S04]  /*0180*/  ISETP.LT.U32.AND P0, PT, R0, UR6, PT ;  /* 0x0000000600007c0c */ /* 0x001fc8000bf01070 */
[----:B------:R-:W-:Y:S01]  /*0190*/  ISETP.GT.U32.AND.EX P0, PT, R2, RZ, PT, P0 ;  /* 0x000000ff0200720c */ /* 0x000fe20003f04100 */
[C---:B------:R-:W-:Y:S01]  /*01a0*/  VIADD R2, R0.reuse, 0x100 ;  /* 0x0000010000027836 */ /* 0x040fe20000000000 */
[----:B------:R-:W-:-:S04]  /*01b0*/  IADD3 R0, P2, PT, R0, UR4, RZ ;  /* 0x0000000400007c10 */ /* 0x000fc8000ff5e0ff */
[----:B------:R-:W-:Y:S01]  /*01c0*/  ISETP.LT.U32.AND P1, PT, R2, UR6, PT ;  /* 0x0000000602007c0c */ /* 0x000fe2000bf21070 */
[----:B------:R-:W-:Y:S01]  /*01d0*/  IMAD.X R3, RZ, RZ, UR5, P2 ;  /* 0x00000005ff037e24 */ /* 0x000fe200090e06ff */
[----:B-1----:R-:W-:Y:S02]  /*01e0*/  LEA R2, P2, R0, UR10, 0x2 ;  /* 0x0000000a00027c11 */ /* 0x002fe4000f8410ff */
[----:B------:R-:W-:Y:S02]  /*01f0*/  ISETP.GT.U32.AND.EX P1, PT, R4, RZ, PT, P1 ;  /* 0x000000ff0400720c */ /* 0x000fe40003f24110 */
[----:B------:R-:W-:Y:S01]  /*0200*/  LEA.HI.X R3, R0, UR11, R3, 0x2, P2 ;  /* 0x0000000b00037c11 */ /* 0x000fe200090f1403 */
[----:B------:R-:W0:Y:S04]  /*0210*/  @P0 LDC R5, c[0x0][0x390] ;  /* 0x0000e400ff050b82 */ /* 0x000e280000000800 */
[----:B0-----:R0:W-:Y:S06]  /*0220*/  @P0 STG.E desc[UR8][R2.64], R5 ;  /* 0x0000000502000986 */ /* 0x0011ec000c101908 */
[----:B------:R-:W-:Y:S05]  /*0230*/  @!P1 EXIT ;  /* 0x000000000000994d */ /* 0x000fea0003800000 */
[----:B0-----:R-:W0:Y:S02]  /*0240*/  LDC R5, c[0x0][0x390] ;  /* 0x0000e400ff057b82 */ /* 0x001e240000000800 */
[----:B0-----:R-:W-:Y:S01]  /*0250*/  STG.E desc[UR8][R2.64+0x400], R5 ;  /* 0x0004000502007986 */ /* 0x001fe2000c101908 */
[----:B------:R-:W-:Y:S05]  /*0260*/  EXIT ;  /* 0x000000000000794d */ /* 0x000fea0003800000 */
.L_x_463:
        /* <DEDUP_REMOVED lines=9> */
.L_x_475:


//--------------------- .text._ZN3cub18CUB_300001_SM_10006detail8for_each13static_kernelINS2_12policy_hub_t12policy_500_tEmN6thrust24THRUST_300001_SM_1000_NS8cuda_cub20__uninitialized_fill7functorINS7_10device_ptrIcEEcEEEEvT0_T1_ --------------------------
	.section	.text._ZN3cub18CUB_300001_SM_10006detail8for_each13static_kernelINS2_12policy_hub_t12policy_500_tEmN6thrust24THRUST_300001_SM_1000_NS8cuda_cub20__uninitialized_fill7functorINS7_10device_ptrIcEEcEEEEvT0_T1_,"ax",@progbits
	.align	128
        .global         _ZN3cub18CUB_300001_SM_10006detail8for_each13static_kernelINS2_12policy_hub_t12policy_500_tEmN6thrust24THRUST_300001_SM_1000_NS8cuda_cub20__uninitialized_fill7functorINS7_10device_ptrIcEEcEEEEvT0_T1_
        .type           _ZN3cub18CUB_300001_SM_10006detail8for_each13static_kernelINS2_12policy_hub_t12policy_500_tEmN6thrust24THRUST_300001_SM_1000_NS8cuda_cub20__uninitialized_fill7functorINS7_10device_ptrIcEEcEEEEvT0_T1_,@function
        .size           _ZN3cub18CUB_300001_SM_10006detail8for_each13static_kernelINS2_12policy_hub_t12policy_500_tEmN6thrust24THRUST_300001_SM_1000_NS8cuda_cub20__uninitialized_fill7functorINS7_10device_ptrIcEEcEEEEvT0_T1_,(.L_x_476 - _ZN3cub18CUB_300001_SM_10006detail8for_each13static_kernelINS2_12policy_hub_t12policy_500_tEmN6thrust24THRUST_300001_SM_1000_NS8cuda_cub20__uninitialized_fill7functorINS7_10device_ptrIcEEcEEEEvT0_T1_)
        .other          _ZN3cub18CUB_300001_SM_10006detail8for_each13static_kernelINS2_12policy_hub_t12policy_500_tEmN6thrust24THRUST_300001_SM_1000_NS8cuda_cub20__uninitialized_fill7functorINS7_10device_ptrIcEEcEEEEvT0_T1_,@"STO_CUDA_ENTRY STV_DEFAULT"
_ZN3cub18CUB_300001_SM_10006detail8for_each13static_kernelINS2_12policy_hub_t12policy_500_tEmN6thrust24THRUST_300001_SM_1000_NS8cuda_cub20__uninitialized_fill7functorINS7_10device_ptrIcEEcEEEEvT0_T1_:
.text._ZN3cub18CUB_300001_SM_10006detail8for_each13static_kernelINS2_12policy_hub_t12policy_500_tEmN6thrust24THRUST_300001_SM_1000_NS8cuda_cub20__uninitialized_fill7functorINS7_10device_ptrIcEEcEEEEvT0_T1_:
[----:B------:R-:W-:Y:S08]  /*0000*/  LDC R1, c[0x0][0x37c] ;  /* 0x0000df00ff017b82 */ /* 0x000ff00000000800 */
[----:B------:R-:W0:Y:S01]  /*0010*/  S2UR UR4, SR_CTAID.X ;  /* 0x00000000000479c3 */ /* 0x000e220000002500 */
[----:B------:R-:W1:Y:S01]  /*0020*/  LDCU.64 UR6, c[0x0][0x380] ;  /* 0x00007000ff0677ac */ /* 0x000e620008000a00 */
[----:B------:R-:W2:Y:S06]  /*0030*/  LDCU.64 UR8, c[0x0][0x358] ;  /* 0x00006b00ff0877ac */ /* 0x000eac0008000a00 */
[----:B------:R-:W3:Y:S01]  /*0040*/  LDC R5, c[0x0][0x390] ;  /* 0x0000e400ff057b82 */ /* 0x000ee20000000800 */
[----:B0-----:R-:W-:-:S04]  /*0050*/  UIMAD.WIDE.U32 UR4, UR4, 0x200, URZ ;  /* 0x00000200040478a5 */ /* 0x001fc8000f8e00ff */
[----:B-1----:R-:W-:-:S04]  /*0060*/  UIADD3 UR6, UP0, UPT, -UR4, UR6, URZ ;  /* 0x0000000604067290 */ /* 0x002fc8000ff1e1ff */
[----:B------:R-:W-:Y:S01]  /*0070*/  UIADD3.X UR7, UPT, UPT, ~UR5, UR7, URZ, UP0, !UPT ;  /* 0x0000000705077290 */ /* 0x000fe200087fe5ff */
[----:B---3--:R-:W-:Y:S01]  /*0080*/  PRMT R5, R5, 0x7770, RZ ;  /* 0x0000777005057816 */ /* 0x008fe200000000ff */
[----:B------:R-:W-:-:S04]  /*0090*/  UISETP.GE.U32.AND UP0, UPT, UR6, 0x200, UPT ;  /* 0x000002000600788c */ /* 0x000fc8000bf06070 */
[----:B------:R-:W-:-:S09]  /*00a0*/  UISETP.GE.U32.AND.EX UP0, UPT, UR7, URZ, UPT, UP0 ;  /* 0x000000ff0700728c */ /* 0x000fd2000bf06100 */
[----:B--2---:R-:W-:Y:S05]  /*00b0*/  BRA.U !UP0, `(.L_x_464) ;  /* 0x00000001081c7547 */ /* 0x004fea000b800000 */
[----:B------:R-:W0:Y:S01]  /*00c0*/  S2R R3, SR_TID.X ;  /* 0x0000000000037919 */ /* 0x000e220000002100 */
[----:B------:R-:W0:Y:S02]  /*00d0*/  LDC.64 R6, c[0x0][0x388] ;  /* 0x0000e200ff067b82 */ /* 0x000e240000000a00 */
[----:B0-----:R-:W-:-:S04]  /*00e0*/  IADD3 R2, P0, P1, R6, UR4, R3 ;  /* 0x0000000406027c10 */ /* 0x001fc8000f91e003 */
[----:B------:R-:W-:-:S05]  /*00f0*/  IADD3.X R3, PT, PT, R7, UR5, RZ, P0, P1 ;  /* 0x0000000507037c10 */ /* 0x000fca00087e24ff */
[----:B------:R-:W-:Y:S04]  /*0100*/  STG.E.U8 desc[UR8][R2.64], R5 ;  /* 0x0000000502007986 */ /* 0x000fe8000c101108 */
[----:B------:R-:W-:Y:S01]  /*0110*/  STG.E.U8 desc[UR8][R2.64+0x100], R5 ;  /* 0x0001000502007986 */ /* 0x000fe2000c101108 */
[----:B------:R-:W-:Y:S05]  /*0120*/  EXIT ;  /* 0x000000000000794d */ /* 0x000fea0003800000 */
.L_x_464:
[----:B------:R-:W0:Y:S01]  /*0130*/  S2R R3, SR_TID.X ;  /* 0x0000000000037919 */ /* 0x000e220000002100 */
[----:B------:R-:W1:Y:S01]  /*0140*/  LDC.64 R6, c[0x0][0x388] ;  /* 0x0000e200ff067b82 */ /* 0x000e620000000a00 */
[----:B------:R-:W-:Y:S02]  /*0150*/  IMAD.U32 R2, RZ, RZ, UR7 ;  /* 0x00000007ff027e24 */ /* 0x000fe4000f8e00ff */
[C---:B0-----:R-:W-:Y:S01]  /*0160*/  VIADD R0, R3.reuse, 0x100 ;  /* 0x0000010003007836 */ /* 0x041fe20000000000 */
[----:B------:R-:W-:-:S04]  /*0170*/  ISETP.LT.U32.AND P0, PT, R3, UR6, PT ;  /* 0x0000000603007c0c */ /* 0x000fc8000bf01070 */
[----:B------:R-:W-:Y:S01]  /*0180*/  ISETP.LT.U32.AND P1, PT, R0, UR6, PT ;  /* 0x0000000600007c0c */ /* 0x000fe2000bf21070 */
[----:B------:R-:W-:Y:S01]  /*0190*/  IMAD.U32 R0, RZ, RZ, UR7 ;  /* 0x00000007ff007e24 */ /* 0x000fe2000f8e00ff */
[----:B------:R-:W-:Y:S02]  /*01a0*/  ISETP.GT.U32.AND.EX P0, PT, R2, RZ, PT, P0 ;  /* 0x000000ff0200720c */ /* 0x000fe40003f04100 */
[----:B-1----:R-:W-:Y:S02]  /*01b0*/  IADD3 R2, P2, P3, R6, UR4, R3 ;  /* 0x0000000406027c10 */ /* 0x002fe4000fb5e003 */
[----:B------:R-:W-:Y:S02]  /*01c0*/  ISETP.GT.U32.AND.EX P1, PT, R0, RZ, PT, P1 ;  /* 0x000000ff0000720c */ /* 0x000fe40003f24110 */
[----:B------:R-:W-:-:S07]  /*01d0*/  IADD3.X R3, PT, PT, R7, UR5, RZ, P2, P3 ;  /* 0x0000000507037c10 */ /* 0x000fce00097e64ff */
[----:B------:R0:W-:Y:S04]  /*01e0*/  @P0 STG.E.U8 desc[UR8][R2.64], R5 ;  /* 0x0000000502000986 */ /* 0x0001e8000c101108 */
[----:B------:R-:W-:Y:S05]  /*01f0*/  @!P1 EXIT ;  /* 0x000000000000994d */ /* 0x000fea0003800000 */
[----:B------:R-:W-:Y:S01]  /*0200*/  STG.E.U8 desc[UR8][R2.64+0x100], R5 ;  /* 0x0001000502007986 */ /* 0x000fe2000c101108 */
[----:B------:R-:W-:Y:S05]  /*0210*/  EXIT ;  /* 0x000000000000794d */ /* 0x000fea0003800000 */
.L_x_465:
        /* <DEDUP_REMOVED lines=14> */
.L_x_476:


//--------------------- .text._ZN3cub18CUB_300001_SM_10006detail11EmptyKernelIvEEvv --------------------------
	.section	.text._ZN3cub18CUB_300001_SM_10006detail11EmptyKernelIvEEvv,"ax",@progbits
	.align	128
        .global         _ZN3cub18CUB_300001_SM_10006detail11EmptyKernelIvEEvv
        .type           _ZN3cub18CUB_300001_SM_10006detail11EmptyKernelIvEEvv,@function
        .size           _ZN3cub18CUB_300001_SM_10006detail11EmptyKernelIvEEvv,(.L_x_477 - _ZN3cub18CUB_300001_SM_10006detail11EmptyKernelIvEEvv)
        .other          _ZN3cub18CUB_300001_SM_10006detail11EmptyKernelIvEEvv,@"STO_CUDA_ENTRY STV_DEFAULT"
_ZN3cub18CUB_300001_SM_10006detail11EmptyKernelIvEEvv:
.text._ZN3cub18CUB_300001_SM_10006detail11EmptyKernelIvEEvv:
[----:B------:R-:W-:Y:S01]  /*0000*/  LDC R1, c[0x0][0x37c] ;  /* 0x0000df00ff017b82 */ /* 0x000fe20000000800 */
[----:B------:R-:W-:Y:S05]  /*0010*/  EXIT ;  /* 0x000000000000794d */ /* 0x000fea0003800000 */
.L_x_466:
        /* <DEDUP_REMOVED lines=14> */
.L_x_477:


//--------------------- .nv.shared._ZN3cub18CUB_300001_SM_10006detail6select23DeviceSelectSweepKernelINS2_10policy_hubIiciLb0ELNS0_10SelectImplE0EE10Policy1000EN6thrust24THRUST_300001_SM_1000_NS17counting_iteratorIiNS9_11use_defaultESB_SB_EENS9_6detail15normal_iteratorINS9_10device_ptrIcEEEENSE_INSF_IiEEEEPlNS0_13ScanTileStateIiLb1EEE6is_endNS0_8NullTypeEiNS2_19streaming_context_tIlLb1EEELS5_0EEEvT0_T1_T2_T3_T4_T5_T6_T7_iT8_NS1_7vsmem_tE --------------------------
	.section	.nv.shared._ZN3cub18CUB_300001_SM_10006detail6select23DeviceSelectSweepKernelINS2_10policy_hubIiciLb0ELNS0_10SelectImplE0EE10Policy1000EN6thrust24THRUST_300001_SM_1000_NS17counting_iteratorIiNS9_11use_defaultESB_SB_EENS9_6detail15normal_iteratorINS9_10device_ptrIcEEEENSE_INSF_IiEEEEPlNS0_13ScanTileStateIiLb1EEE6is_endNS0_8NullTypeEiNS2_19streaming_context_tIlLb1EEELS5_0EEEvT0_T1_T2_T3_T4_T5_T6_T7_iT8_NS1_7vsmem_tE,"aw",@nobits
	.sectionflags	@""
	.align	16
.nv.shared._ZN3cub18CUB_300001_SM_10006detail6select23DeviceSelectSweepKernelINS2_10policy_hubIiciLb0ELNS0_10SelectImplE0EE10Policy1000EN6thrust24THRUST_300001_SM_1000_NS17counting_iteratorIiNS9_11use_defaultESB_SB_EENS9_6detail15normal_iteratorINS9_10device_ptrIcEEEENSE_INSF_IiEEEEPlNS0_13ScanTileStateIiLb1EEE6is_endNS0_8NullTypeEiNS2_19streaming_context_tIlLb1EEELS5_0EEEvT0_T1_T2_T3_T4_T5_T6_T7_iT8_NS1_7vsmem_tE:
	.zero		29696


//--------------------- .nv.shared.reserved.0     --------------------------
	.section	.nv.shared.reserved.0,"aw",@nobits
	.weak		__nv_reservedSMEM_offset_0_alias
	.size		__nv_reservedSMEM_offset_0_alias, 0, 64
	.other		__nv_reservedSMEM_offset_0_alias,@"STO_CUDA_RESERVED_SHARED STV_DEFAULT"
__nv_reservedSMEM_offset_0_alias:
	.zero		0
	.zero		64


//--------------------- .nv.global                --------------------------
	.section	.nv.global,"aw",@nobits
.nv.global:
	.type		_ZN34_INTERNAL_2c954524_4_k_cu_14c7e5016thrust24THRUST_300001_SM_1000_NS3seqE,@object
	.size		_ZN34_INTERNAL_2c954524_4_k_cu_14c7e5016thrust24THRUST_300001_SM_1000_NS3seqE,(_ZN34_INTERNAL_2c954524_4_k_cu_14c7e5014cuda3std3__48in_placeE - _ZN34_INTERNAL_2c954524_4_k_cu_14c7e5016thrust24THRUST_300001_SM_1000_NS3seqE)
_ZN34_INTERNAL_2c954524_4_k_cu_14c7e5016thrust24THRUST_300001_SM_1000_NS3seqE:
	.zero		1
	.type		_ZN34_INTERNAL_2c954524_4_k_cu_14c7e5014cuda3std3__48in_placeE,@object
	.size		_ZN34_INTERNAL_2c954524_4_k_cu_14c7e5014cuda3std3__48in_placeE,(_ZN34_INTERNAL_2c954524_4_k_cu_14c7e5014cuda3std6ranges3__45__cpo4sizeE - _ZN34_INTERNAL_2c954524_4_k_cu_14c7e5014cuda3std3__48in_placeE)
_ZN34_INTERNAL_2c954524_4_k_cu_14c7e5014cuda3std3__48in_placeE:
	.zero		1
	.type		_ZN34_INTERNAL_2c954524_4_k_cu_14c7e5014cuda3std6ranges3__45__cpo4sizeE,@object
	.size		_ZN34_INTERNAL_2c954524_4_k_cu_14c7e5014cuda3std6ranges3__45__cpo4sizeE,(_ZN34_INTERNAL_2c954524_4_k_cu_14c7e5016thrust24THRUST_300001_SM_1000_NS12placeholders2_3E - _ZN34_INTERNAL_2c954524_4_k_cu_14c7e5014cuda3std6ranges3__45__cpo4sizeE)
_ZN34_INTERNAL_2c954524_4_k_cu_14c7e5014cuda3std6ranges3__45__cpo4sizeE:
	.zero		1
	.type		_ZN34_INTERNAL_2c954524_4_k_cu_14c7e5016thrust24THRUST_300001_SM_1000_NS12placeholders2_3E,@object
	.size		_ZN34_INTERNAL_2c954524_4_k_cu_14c7e5016thrust24THRUST_300001_SM_1000_NS12placeholders2_3E,(_ZN34_INTERNAL_2c954524_4_k_cu_14c7e5014cuda3std3__45__cpo6cbeginE - _ZN34_INTERNAL_2c954524_4_k_cu_14c7e5016thrust24THRUST_300001_SM_1000_NS12placeholders2_3E)
_ZN34_INTERNAL_2c954524_4_k_cu_14c7e5016thrust24THRUST_300001_SM_1000_NS12placeholders2_3E:
	.zero		1
	.type		_ZN34_INTERNAL_2c954524_4_k_cu_14c7e5014cuda3std3__45__cpo6cbeginE,@object
	.size		_ZN34_INTERNAL_2c954524_4_k_cu_14c7e5014cuda3std3__45__cpo6cbeginE,(_ZN34_INTERNAL_2c954524_4_k_cu_14c7e5014cuda3std6ranges3__45__cpo6cbeginE - _ZN34_INTERNAL_2c954524_4_k_cu_14c7e5014cuda3std3__45__cpo6cbeginE)
_ZN34_INTERNAL_2c954524_4_k_cu_14c7e5014cuda3std3__45__cpo6cbeginE:
	.zero		1
	.type		_ZN34_INTERNAL_2c954524_4_k_cu_14c7e5014cuda3std6ranges3__45__cpo6cbeginE,@object
	.size		_ZN34_INTERNAL_2c954524_4_k_cu_14c7e5014cuda3std6ranges3__45__cpo6cbeginE,(_ZN34_INTERNAL_2c954524_4_k_cu_14c7e5016thrust24THRUST_300001_SM_1000_NS12placeholders2_7E - _ZN34_INTERNAL_2c954524_4_k_cu_14c7e5014cuda3std6ranges3__45__cpo6cbeginE)
_ZN34_INTERNAL_2c954524_4_k_cu_14c7e5014cuda3std6ranges3__45__cpo6cbeginE:
	.zero		1
	.type		_ZN34_INTERNAL_2c954524_4_k_cu_14c7e5016thrust24THRUST_300001_SM_1000_NS12placeholders2_7E,@object
	.size		_ZN34_INTERNAL_2c954524_4_k_cu_14c7e5016thrust24THRUST_300001_SM_1000_NS12placeholders2_7E,(_ZN34_INTERNAL_2c954524_4_k_cu_14c7e5014cuda3std3__45__cpo7crbeginE - _ZN34_INTERNAL_2c954524_4_k_cu_14c7e5016thrust24THRUST_300001_SM_1000_NS12placeholders2_7E)
_ZN34_INTERNAL_2c954524_4_k_cu_14c7e5016thrust24THRUST_300001_SM_1000_NS12placeholders2_7E:
	.zero		1
	.type		_ZN34_INTERNAL_2c954524_4_k_cu_14c7e5014cuda3std3__45__cpo7crbeginE,@object
	.size		_ZN34_INTERNAL_2c954524_4_k_cu_14c7e5014cuda3std3__45__cpo7crbeginE,(_ZN34_INTERNAL_2c954524_4_k_cu_14c7e5014cuda3std6ranges3__45__cpo4nextE - _ZN34_INTERNAL_2c954524_4_k_cu_14c7e5014cuda3std3__45__cpo7crbeginE)
_ZN34_INTERNAL_2c954524_4_k_cu_14c7e5014cuda3std3__45__cpo7crbeginE:
	.zero		1
	.type		_ZN34_INTERNAL_2c954524_4_k_cu_14c7e5014cuda3std6ranges3__45__cpo4nextE,@object
	.size		_ZN34_INTERNAL_2c954524_4_k_cu_14c7e5014cuda3std6ranges3__45__cpo4nextE,(_ZN34_INTERNAL_2c954524_4_k_cu_14c7e5014cuda3std6ranges3__45__cpo4swapE - _ZN34_INTERNAL_2c954524_4_k_cu_14c7e5014cuda3std6ranges3__45__cpo4nextE)
_ZN34_INTERNAL_2c954524_4_k_cu_14c7e5014cuda3std6ranges3__45__cpo4nextE:
	.zero		1
	.type		_ZN34_INTERNAL_2c954524_4_k_cu_14c7e5014cuda3std6ranges3__45__cpo4swapE,@object
	.size		_ZN34_INTERNAL_2c954524_4_k_cu_14c7e5014cuda3std6ranges3__45__cpo4swapE,(_ZN34_INTERNAL_2c954524_4_k_cu_14c7e5016thrust24THRUST_300001_SM_1000_NS8cuda_cub10par_nosyncE - _ZN34_INTERNAL_2c954524_4_k_cu_14c7e5014cuda3std6ranges3__45__cpo4swapE)
_ZN34_INTERNAL_2c954524_4_k_cu_14c7e5014cuda3std6ranges3__45__cpo4swapE:
	.zero		1
	.type		_ZN34_INTERNAL_2c954524_4_k_cu_14c7e5016thrust24THRUST_300001_SM_1000_NS8cuda_cub10par_nosyncE,@object
	.size		_ZN34_INTERNAL_2c954524_4_k_cu_14c7e5016thrust24THRUST_300001_SM_1000_NS8cuda_cub10par_nosyncE,(_ZN34_INTERNAL_2c954524_4_k_cu_14c7e5016thrust24THRUST_300001_SM_1000_NS12placeholders2_9E - _ZN34_INTERNAL_2c954524_4_k_cu_14c7e5016thrust24THRUST_300001_SM_1000_NS8cuda_cub10par_nosyncE)
_ZN34_INTERNAL_2c954524_4_k_cu_14c7e5016thrust24THRUST_300001_SM_1000_NS8cuda_cub10par_nosyncE:
	.zero		1
	.type		_ZN34_INTERNAL_2c954524_4_k_cu_14c7e5016thrust24THRUST_300001_SM_1000_NS12placeholders2_9E,@object
	.size		_ZN34_INTERNAL_2c954524_4_k_cu_14c7e5016thrust24THRUST_300001_SM_1000_NS12placeholders2_9E,(_ZN34_INTERNAL_2c954524_4_k_cu_14c7e5014cuda3std3__436_GLOBAL__N__2c954524_4_k_cu_14c7e5016ignoreE - _ZN34_INTERNAL_2c954524_4_k_cu_14c7e5016thrust24THRUST_300001_SM_1000_NS12placeholders2_9E)
_ZN34_INTERNAL_2c954524_4_k_cu_14c7e5016thrust24THRUST_300001_SM_1000_NS12placeholders2_9E:
	.zero		1
	.type		_ZN34_INTERNAL_2c954524_4_k_cu_14c7e5014cuda3std3__436_GLOBAL__N__2c954524_4_k_cu_14c7e5016ignoreE,@object
	.size		_ZN34_INTERNAL_2c954524_4_k_cu_14c7e5014cuda3std3__436_GLOBAL__N__2c954524_4_k_cu_14c7e5016ignoreE,(_ZN34_INTERNAL_2c954524_4_k_cu_14c7e5014cuda3std6ranges3__45__cpo4dataE - _ZN34_INTERNAL_2c954524_4_k_cu_14c7e5014cuda3std3__436_GLOBAL__N__2c954524_4_k_cu_14c7e5016ignoreE)
_ZN34_INTERNAL_2c954524_4_k_cu_14c7e5014cuda3std3__436_GLOBAL__N__2c954524_4_k_cu_14c7e5016ignoreE:
	.zero		1
	.type		_ZN34_INTERNAL_2c954524_4_k_cu_14c7e5014cuda3std6ranges3__45__cpo4dataE,@object
	.size		_ZN34_INTERNAL_2c954524_4_k_cu_14c7e5014cuda3std6ranges3__45__cpo4dataE,(_ZN34_INTERNAL_2c954524_4_k_cu_14c7e5016thrust24THRUST_300001_SM_1000_NS12placeholders2_1E - _ZN34_INTERNAL_2c954524_4_k_cu_14c7e5014cuda3std6ranges3__45__cpo4dataE)
_ZN34_INTERNAL_2c954524_4_k_cu_14c7e5014cuda3std6ranges3__45__cpo4dataE:
	.zero		1
	.type		_ZN34_INTERNAL_2c954524_4_k_cu_14c7e5016thrust24THRUST_300001_SM_1000_NS12placeholders2_1E,@object
	.size		_ZN34_INTERNAL_2c954524_4_k_cu_14c7e5016thrust24THRUST_300001_SM_1000_NS12placeholders2_1E,(_ZN34_INTERNAL_2c954524_4_k_cu_14c7e5014cuda3std3__45__cpo5beginE - _ZN34_INTERNAL_2c954524_4_k_cu_14c7e5016thrust24THRUST_300001_SM_1000_NS12placeholders2_1E)
_ZN34_INTERNAL_2c954524_4_k_cu_14c7e5016thrust24THRUST_300001_SM_1000_NS12placeholders2_1E:
	.zero		1
	.type		_ZN34_INTERNAL_2c954524_4_k_cu_14c7e5014cuda3std3__45__cpo5beginE,@object
	.size		_ZN34_INTERNAL_2c954524_4_k_cu_14c7e5014cuda3std3__45__cpo5beginE,(_ZN34_INTERNAL_2c954524_4_k_cu_14c7e5014cuda3std6ranges3__45__cpo5beginE - _ZN34_INTERNAL_2c954524_4_k_cu_14c7e5014cuda3std3__45__cpo5beginE)
_ZN34_INTERNAL_2c954524_4_k_cu_14c7e5014cuda3std3__45__cpo5beginE:
	.zero		1
	.type		_ZN34_INTERNAL_2c954524_4_k_cu_14c7e5014cuda3std6ranges3__45__cpo5beginE,@object
	.size		_ZN34_INTERNAL_2c954524_4_k_cu_14c7e5014cuda3std6ranges3__45__cpo5beginE,(_ZN34_INTERNAL_2c954524_4_k_cu_14c7e5016thrust24THRUST_300001_SM_1000_NS12placeholders2_5E - _ZN34_INTERNAL_2c954524_4_k_cu_14c7e5014cuda3std6ranges3__45__cpo5beginE)
_ZN34_INTERNAL_2c954524_4_k_cu_14c7e5014cuda3std6ranges3__45__cpo5beginE:
	.zero		1
	.type		_ZN34_INTERNAL_2c954524_4_k_cu_14c7e5016thrust24THRUST_300001_SM_1000_NS12placeholders2_5E,@object
	.size		_ZN34_INTERNAL_2c954524_4_k_cu_14c7e5016thrust24THRUST_300001_SM_1000_NS12placeholders2_5E,(_ZN34_INTERNAL_2c954524_4_k_cu_14c7e5014cuda3std3__45__cpo6rbeginE - _ZN34_INTERNAL_2c954524_4_k_cu_14c7e5016thrust24THRUST_300001_SM_1000_NS12placeholders2_5E)
_ZN34_INTERNAL_2c954524_4_k_cu_14c7e5016thrust24THRUST_300001_SM_1000_NS12placeholders2_5E:
	.zero		1
	.type		_ZN34_INTERNAL_2c954524_4_k_cu_14c7e5014cuda3std3__45__cpo6rbeginE,@object
	.size		_ZN34_INTERNAL_2c954524_4_k_cu_14c7e5014cuda3std3__45__cpo6rbeginE,(_ZN34_INTERNAL_2c954524_4_k_cu_14c7e5014cuda3std6ranges3__45__cpo7advanceE - _ZN34_INTERNAL_2c954524_4_k_cu_14c7e5014cuda3std3__45__cpo6rbeginE)
_ZN34_INTERNAL_2c954524_4_k_cu_14c7e5014cuda3std3__45__cpo6rbeginE:
	.zero		1
	.type		_ZN34_INTERNAL_2c954524_4_k_cu_14c7e5014cuda3std6ranges3__45__cpo7advanceE,@object
	.size		_ZN34_INTERNAL_2c954524_4_k_cu_14c7e5014cuda3std6ranges3__45__cpo7advanceE,(_ZN34_INTERNAL_2c954524_4_k_cu_14c7e5014cuda3std3__47nulloptE - _ZN34_INTERNAL_2c954524_4_k_cu_14c7e5014cuda3std6ranges3__45__cpo7advanceE)
_ZN34_INTERNAL_2c954524_4_k_cu_14c7e5014cuda3std6ranges3__45__cpo7advanceE:
	.zero		1
	.type		_ZN34_INTERNAL_2c954524_4_k_cu_14c7e5014cuda3std3__47nulloptE,@object
	.size		_ZN34_INTERNAL_2c954524_4_k_cu_14c7e5014cuda3std3__47nulloptE,(_ZN34_INTERNAL_2c954524_4_k_cu_14c7e5014cuda3std6ranges3__45__cpo8distanceE - _ZN34_INTERNAL_2c954524_4_k_cu_14c7e5014cuda3std3__47nulloptE)
_ZN34_INTERNAL_2c954524_4_k_cu_14c7e5014cuda3std3__47nulloptE:
	.zero		1
	.type		_ZN34_INTERNAL_2c954524_4_k_cu_14c7e5014cuda3std6ranges3__45__cpo8distanceE,@object
	.size		_ZN34_INTERNAL_2c954524_4_k_cu_14c7e5014cuda3std6ranges3__45__cpo8distanceE,(_ZN34_INTERNAL_2c954524_4_k_cu_14c7e5016thrust24THRUST_300001_SM_1000_NS12placeholders3_10E - _ZN34_INTERNAL_2c954524_4_k_cu_14c7e5014cuda3std6ranges3__45__cpo8distanceE)
_ZN34_INTERNAL_2c954524_4_k_cu_14c7e5014cuda3std6ranges3__45__cpo8distanceE:
	.zero		1
	.type		_ZN34_INTERNAL_2c954524_4_k_cu_14c7e5016thrust24THRUST_300001_SM_1000_NS12placeholders3_10E,@object
	.size		_ZN34_INTERNAL_2c954524_4_k_cu_14c7e5016thrust24THRUST_300001_SM_1000_NS12placeholders3_10E,(_ZN34_INTERNAL_2c954524_4_k_cu_14c7e5014cuda3std3__419piecewise_constructE - _ZN34_INTERNAL_2c954524_4_k_cu_14c7e5016thrust24THRUST_300001_SM_1000_NS12placeholders3_10E)
_ZN34_INTERNAL_2c954524_4_k_cu_14c7e5016thrust24THRUST_300001_SM_1000_NS12placeholders3_10E:
	.zero		1
	.type		_ZN34_INTERNAL_2c954524_4_k_cu_14c7e5014cuda3std3__419piecewise_constructE,@object
	.size		_ZN34_INTERNAL_2c954524_4_k_cu_14c7e5014cuda3std3__419piecewise_constructE,(_ZN34_INTERNAL_2c954524_4_k_cu_14c7e5014cuda3std6ranges3__45__cpo5cdataE - _ZN34_INTERNAL_2c954524_4_k_cu_14c7e5014cuda3std3__419piecewise_constructE)
_ZN34_INTERNAL_2c954524_4_k_cu_14c7e5014cuda3std3__419piecewise_constructE:
	.zero		1
	.type		_ZN34_INTERNAL_2c954524_4_k_cu_14c7e5014cuda3std6ranges3__45__cpo5cdataE,@object
	.size		_ZN34_INTERNAL_2c954524_4_k_cu_14c7e5014cuda3std6ranges3__45__cpo5cdataE,(_ZN34_INTERNAL_2c954524_4_k_cu_14c7e5016thrust24THRUST_300001_SM_1000_NS12placeholders2_2E - _ZN34_INTERNAL_2c954524_4_k_cu_14c7e5014cuda3std6ranges3__45__cpo5cdataE)
_ZN34_INTERNAL_2c954524_4_k_cu_14c7e5014cuda3std6ranges3__45__cpo5cdataE:
	.zero		1
	.type		_ZN34_INTERNAL_2c954524_4_k_cu_14c7e5016thrust24THRUST_300001_SM_1000_NS12placeholders2_2E,@object
	.size		_ZN34_INTERNAL_2c954524_4_k_cu_14c7e5016thrust24THRUST_300001_SM_1000_NS12placeholders2_2E,(_ZN34_INTERNAL_2c954524_4_k_cu_14c7e5014cuda3std3__45__cpo3endE - _ZN34_INTERNAL_2c954524_4_k_cu_14c7e5016thrust24THRUST_300001_SM_1000_NS12placeholders2_2E)
_ZN34_INTERNAL_2c954524_4_k_cu_14c7e5016thrust24THRUST_300001_SM_1000_NS12placeholders2_2E:
	.zero		1
	.type		_ZN34_INTERNAL_2c954524_4_k_cu_14c7e5014cuda3std3__45__cpo3endE,@object
	.size		_ZN34_INTERNAL_2c954524_4_k_cu_14c7e5014cuda3std3__45__cpo3endE,(_ZN34_INTERNAL_2c954524_4_k_cu_14c7e5014cuda3std6ranges3__45__cpo3endE - _ZN34_INTERNAL_2c954524_4_k_cu_14c7e5014cuda3std3__45__cpo3endE)
_ZN34_INTERNAL_2c954524_4_k_cu_14c7e5014cuda3std3__45__cpo3endE:
	.zero		1
	.type		_ZN34_INTERNAL_2c954524_4_k_cu_14c7e5014cuda3std6ranges3__45__cpo3endE,@object
	.size		_ZN34_INTERNAL_2c954524_4_k_cu_14c7e5014cuda3std6ranges3__45__cpo3endE,(_ZN34_INTERNAL_2c954524_4_k_cu_14c7e5016thrust24THRUST_300001_SM_1000_NS12placeholders2_6E - _ZN34_INTERNAL_2c954524_4_k_cu_14c7e5014cuda3std6ranges3__45__cpo3endE)
_ZN34_INTERNAL_2c954524_4_k_cu_14c7e5014cuda3std6ranges3__45__cpo3endE:
	.zero		1
	.type		_ZN34_INTERNAL_2c954524_4_k_cu_14c7e5016thrust24THRUST_300001_SM_1000_NS12placeholders2_6E,@object
	.size		_ZN34_INTERNAL_2c954524_4_k_cu_14c7e5016thrust24THRUST_300001_SM_1000_NS12placeholders2_6E,(_ZN34_INTERNAL_2c954524_4_k_cu_14c7e5014cuda3std3__45__cpo4rendE - _ZN34_INTERNAL_2c954524_4_k_cu_14c7e5016thrust24THRUST_300001_SM_1000_NS12placeholders2_6E)
_ZN34_INTERNAL_2c954524_4_k_cu_14c7e5016thrust24THRUST_300001_SM_1000_NS12placeholders2_6E:
	.zero		1
	.type		_ZN34_INTERNAL_2c954524_4_k_cu_14c7e5014cuda3std3__45__cpo4rendE,@object
	.size		_ZN34_INTERNAL_2c954524_4_k_cu_14c7e5014cuda3std3__45__cpo4rendE,(_ZN34_INTERNAL_2c954524_4_k_cu_14c7e5014cuda3std6ranges3__45__cpo9iter_swapE - _ZN34_INTERNAL_2c954524_4_k_cu_14c7e5014cuda3std3__45__cpo4rendE)
_ZN34_INTERNAL_2c954524_4_k_cu_14c7e5014cuda3std3__45__cpo4rendE:
	.zero		1
	.type		_ZN34_INTERNAL_2c954524_4_k_cu_14c7e5014cuda3std6ranges3__45__cpo9iter_swapE,@object
	.size		_ZN34_INTERNAL_2c954524_4_k_cu_14c7e5014cuda3std6ranges3__45__cpo9iter_swapE,(_ZN34_INTERNAL_2c954524_4_k_cu_14c7e5014cuda3std3__48unexpectE - _ZN34_INTERNAL_2c954524_4_k_cu_14c7e5014cuda3std6ranges3__45__cpo9iter_swapE)
_ZN34_INTERNAL_2c954524_4_k_cu_14c7e5014cuda3std6ranges3__45__cpo9iter_swapE:
	.zero		1
	.type		_ZN34_INTERNAL_2c954524_4_k_cu_14c7e5014cuda3std3__48unexpectE,@object
	.size		_ZN34_INTERNAL_2c954524_4_k_cu_14c7e5014cuda3std3__48unexpectE,(_ZN34_INTERNAL_2c954524_4_k_cu_14c7e5016thrust24THRUST_300001_SM_1000_NS8cuda_cub3parE - _ZN34_INTERNAL_2c954524_4_k_cu_14c7e5014cuda3std3__48unexpectE)
_ZN34_INTERNAL_2c954524_4_k_cu_14c7e5014cuda3std3__48unexpectE:
	.zero		1
	.type		_ZN34_INTERNAL_2c954524_4_k_cu_14c7e5016thrust24THRUST_300001_SM_1000_NS8cuda_cub3parE,@object
	.size		_ZN34_INTERNAL_2c954524_4_k_cu_14c7e5016thrust24THRUST_300001_SM_1000_NS8cuda_cub3parE,(_ZN34_INTERNAL_2c954524_4_k_cu_14c7e5016thrust24THRUST_300001_SM_1000_NS12placeholders2_4E - _ZN34_INTERNAL_2c954524_4_k_cu_14c7e5016thrust24THRUST_300001_SM_1000_NS8cuda_cub3parE)
_ZN34_INTERNAL_2c954524_4_k_cu_14c7e5016thrust24THRUST_300001_SM_1000_NS8cuda_cub3parE:
	.zero		1
	.type		_ZN34_INTERNAL_2c954524_4_k_cu_14c7e5016thrust24THRUST_300001_SM_1000_NS12placeholders2_4E,@object
	.size		_ZN34_INTERNAL_2c954524_4_k_cu_14c7e5016thrust24THRUST_300001_SM_1000_NS12placeholders2_4E,(_ZN34_INTERNAL_2c954524_4_k_cu_14c7e5014cuda3std3__45__cpo4cendE - _ZN34_INTERNAL_2c954524_4_k_cu_14c7e5016thrust24THRUST_300001_SM_1000_NS12placeholders2_4E)
_ZN34_INTERNAL_2c954524_4_k_cu_14c7e5016thrust24THRUST_300001_SM_1000_NS12placeholders2_4E:
	.zero		1
	.type		_ZN34_INTERNAL_2c954524_4_k_cu_14c7e5014cuda3std3__45__cpo4cendE,@object
	.size		_ZN34_INTERNAL_2c954524_4_k_cu_14c7e5014cuda3std3__45__cpo4cendE,(_ZN34_INTERNAL_2c954524_4_k_cu_14c7e5014cuda3std6ranges3__45__cpo4cendE - _ZN34_INTERNAL_2c954524_4_k_cu_14c7e5014cuda3std3__45__cpo4cendE)
_ZN34_INTERNAL_2c954524_4_k_cu_14c7e5014cuda3std3__45__cpo4cendE:
	.zero		1
	.type		_ZN34_INTERNAL_2c954524_4_k_cu_14c7e5014cuda3std6ranges3__45__cpo4cendE,@object
	.size		_ZN34_INTERNAL_2c954524_4_k_cu_14c7e5014cuda3std6ranges3__45__cpo4cendE,(_ZN34_INTERNAL_2c954524_4_k_cu_14c7e5014cuda3std3__420unreachable_sentinelE - _ZN34_INTERNAL_2c954524_4_k_cu_14c7e5014cuda3std6ranges3__45__cpo4cendE)
_ZN34_INTERNAL_2c954524_4_k_cu_14c7e5014cuda3std6ranges3__45__cpo4cendE:
	.zero		1
	.type		_ZN34_INTERNAL_2c954524_4_k_cu_14c7e5014cuda3std3__420unreachable_sentinelE,@object
	.size		_ZN34_INTERNAL_2c954524_4_k_cu_14c7e5014cuda3std3__420unreachable_sentinelE,(_ZN34_INTERNAL_2c954524_4_k_cu_14c7e5014cuda3std6ranges3__45__cpo5ssizeE - _ZN34_INTERNAL_2c954524_4_k_cu_14c7e5014cuda3std3__420unreachable_sentinelE)
_ZN34_INTERNAL_2c954524_4_k_cu_14c7e5014cuda3std3__420unreachable_sentinelE:
	.zero		1
	.type		_ZN34_INTERNAL_2c954524_4_k_cu_14c7e5014cuda3std6ranges3__45__cpo5ssizeE,@object
	.size		_ZN34_INTERNAL_2c954524_4_k_cu_14c7e5014cuda3std6ranges3__45__cpo5ssizeE,(_ZN34_INTERNAL_2c954524_4_k_cu_14c7e5016thrust24THRUST_300001_SM_1000_NS12placeholders2_8E - _ZN34_INTERNAL_2c954524_4_k_cu_14c7e5014cuda3std6ranges3__45__cpo5ssizeE)
_ZN34_INTERNAL_2c954524_4_k_cu_14c7e5014cuda3std6ranges3__45__cpo5ssizeE:
	.zero		1
	.type		_ZN34_INTERNAL_2c954524_4_k_cu_14c7e5016thrust24THRUST_300001_SM_1000_NS12placeholders2_8E,@object
	.size		_ZN34_INTERNAL_2c954524_4_k_cu_14c7e5016thrust24THRUST_300001_SM_1000_NS12placeholders2_8E,(_ZN34_INTERNAL_2c954524_4_k_cu_14c7e5014cuda3std3__45__cpo5crendE - _ZN34_INTERNAL_2c954524_4_k_cu_14c7e5016thrust24THRUST_300001_SM_1000_NS12placeholders2_8E)
_ZN34_INTERNAL_2c954524_4_k_cu_14c7e5016thrust24THRUST_300001_SM_1000_NS12placeholders2_8E:
	.zero		1
	.type		_ZN34_INTERNAL_2c954524_4_k_cu_14c7e5014cuda3std3__45__cpo5crendE,@object
	.size		_ZN34_INTERNAL_2c954524_4_k_cu_14c7e5014cuda3std3__45__cpo5crendE,(_ZN34_INTERNAL_2c954524_4_k_cu_14c7e5014cuda3std6ranges3__45__cpo4prevE - _ZN34_INTERNAL_2c954524_4_k_cu_14c7e5014cuda3std3__45__cpo5crendE)
_ZN34_INTERNAL_2c954524_4_k_cu_14c7e5014cuda3std3__45__cpo5crendE:
	.zero		1
	.type		_ZN34_INTERNAL_2c954524_4_k_cu_14c7e5014cuda3std6ranges3__45__cpo4prevE,@object
	.size		_ZN34_INTERNAL_2c954524_4_k_cu_14c7e5014cuda3std6ranges3__45__cpo4prevE,(_ZN34_INTERNAL_2c954524_4_k_cu_14c7e5014cuda3std6ranges3__45__cpo9iter_moveE - _ZN34_INTERNAL_2c954524_4_k_cu_14c7e5014cuda3std6ranges3__45__cpo4prevE)
_ZN34_INTERNAL_2c954524_4_k_cu_14c7e5014cuda3std6ranges3__45__cpo4prevE:
	.zero		1
	.type		_ZN34_INTERNAL_2c954524_4_k_cu_14c7e5014cuda3std6ranges3__45__cpo9iter_moveE,@object
	.size		_ZN34_INTERNAL_2c954524_4_k_cu_14c7e5014cuda3std6ranges3__45__cpo9iter_moveE,(_ZN34_INTERNAL_2c954524_4_k_cu_14c7e5016thrust24THRUST_300001_SM_1000_NS6system6detail10sequential3seqE - _ZN34_INTERNAL_2c954524_4_k_cu_14c7e5014cuda3std6ranges3__45__cpo9iter_moveE)
_ZN34_INTERNAL_2c954524_4_k_cu_14c7e5014cuda3std6ranges3__45__cpo9iter_moveE:
	.zero		1
	.type		_ZN34_INTERNAL_2c954524_4_k_cu_14c7e5016thrust24THRUST_300001_SM_1000_NS6system6detail10sequential3seqE,@object
	.size		_ZN34_INTERNAL_2c954524_4_k_cu_14c7e5016thrust24THRUST_300001_SM_1000_NS6system6detail10sequential3seqE,(.L_31 - _ZN34_INTERNAL_2c954524_4_k_cu_14c7e5016thrust24THRUST_300001_SM_1000_NS6system6detail10sequential3seqE)
_ZN34_INTERNAL_2c954524_4_k_cu_14c7e5016thrust24THRUST_300001_SM_1000_NS6system6detail10sequential3seqE:
	.zero		1
.L_31:


//--------------------- .nv.shared._ZN3cub18CUB_300001_SM_10006detail6reduce28DeviceReduceSingleTileKernelINS2_10policy_hubIlyN4cuda3std3__44plusIlEEE10Policy1000EPlSC_iS9_llNS7_10__identityEEEvT0_T1_T2_T3_T4_T6_ --------------------------
	.section	.nv.shared._ZN3cub18CUB_300001_SM_10006detail6reduce28DeviceReduceSingleTileKernelINS2_10policy_hubIlyN4cuda3std3__44plusIlEEE10Policy1000EPlSC_iS9_llNS7_10__identityEEEvT0_T1_T2_T3_T4_T6_,"aw",@nobits
	.sectionflags	@""
	.align	8
.nv.shared._ZN3cub18CUB_300001_SM_10006detail6reduce28DeviceReduceSingleTileKernelINS2_10policy_hubIlyN4cuda3std3__44plusIlEEE10Policy1000EPlSC_iS9_llNS7_10__identityEEEvT0_T1_T2_T3_T4_T6_:
	.zero		1176


//--------------------- .nv.shared._ZN3cub18CUB_300001_SM_10006detail6reduce18DeviceReduceKernelINS2_10policy_hubIlyN4cuda3std3__44plusIlEEE10Policy1000EN6thrust24THRUST_300001_SM_1000_NS18transform_iteratorINSD_6detail14equal_to_valueIcEENSF_15normal_iteratorINSD_10device_ptrIcEEEEllEEyS9_lNS7_10__identityEEEvT0_PT3_T1_NS0_13GridEvenShareISR_EET2_T4_ --------------------------
	.section	.nv.shared._ZN3cub18CUB_300001_SM_10006detail6reduce18DeviceReduceKernelINS2_10policy_hubIlyN4cuda3std3__44plusIlEEE10Policy1000EN6thrust24THRUST_300001_SM_1000_NS18transform_iteratorINSD_6detail14equal_to_valueIcEENSF_15normal_iteratorINSD_10device_ptrIcEEEEllEEyS9_lNS7_10__identityEEEvT0_PT3_T1_NS0_13GridEvenShareISR_EET2_T4_,"aw",@nobits
	.sectionflags	@""
	.align	8
.nv.shared._ZN3cub18CUB_300001_SM_10006detail6reduce18DeviceReduceKernelINS2_10policy_hubIlyN4cuda3std3__44plusIlEEE10Policy1000EN6thrust24THRUST_300001_SM_1000_NS18transform_iteratorINSD_6detail14equal_to_valueIcEENSF_15normal_iteratorINSD_10device_ptrIcEEEEllEEyS9_lNS7_10__identityEEEvT0_PT3_T1_NS0_13GridEvenShareISR_EET2_T4_:
	.zero		1176


//--------------------- .nv.shared._ZN3cub18CUB_300001_SM_10006detail6reduce28DeviceReduceSingleTileKernelINS2_10policy_hubIlyN4cuda3std3__44plusIlEEE10Policy1000EN6thrust24THRUST_300001_SM_1000_NS18transform_iteratorINSD_6detail14equal_to_valueIcEENSF_15normal_iteratorINSD_10device_ptrIcEEEEllEEPlyS9_llNS7_10__identityEEEvT0_T1_T2_T3_T4_T6_ --------------------------
	.section	.nv.shared._ZN3cub18CUB_300001_SM_10006detail6reduce28DeviceReduceSingleTileKernelINS2_10policy_hubIlyN4cuda3std3__44plusIlEEE10Policy1000EN6thrust24THRUST_300001_SM_1000_NS18transform_iteratorINSD_6detail14equal_to_valueIcEENSF_15normal_iteratorINSD_10device_ptrIcEEEEllEEPlyS9_llNS7_10__identityEEEvT0_T1_T2_T3_T4_T6_,"aw",@nobits
	.sectionflags	@""
	.align	8
.nv.shared._ZN3cub18CUB_300001_SM_10006detail6reduce28DeviceReduceSingleTileKernelINS2_10policy_hubIlyN4cuda3std3__44plusIlEEE10Policy1000EN6thrust24THRUST_300001_SM_1000_NS18transform_iteratorINSD_6detail14equal_to_valueIcEENSF_15normal_iteratorINSD_10device_ptrIcEEEEllEEPlyS9_llNS7_10__identityEEEvT0_T1_T2_T3_T4_T6_:
	.zero		1176


//--------------------- .nv.shared._ZN3cub18CUB_300001_SM_10006detail6reduce28DeviceReduceSingleTileKernelINS2_10policy_hubIljN4cuda3std3__44plusIlEEE10Policy1000EPlSC_iS9_llNS7_10__identityEEEvT0_T1_T2_T3_T4_T6_ --------------------------
	.section	.nv.shared._ZN3cub18CUB_300001_SM_10006detail6reduce28DeviceReduceSingleTileKernelINS2_10policy_hubIljN4cuda3std3__44plusIlEEE10Policy1000EPlSC_iS9_llNS7_10__identityEEEvT0_T1_T2_T3_T4_T6_,"aw",@nobits
	.sectionflags	@""
	.align	8
.nv.shared._ZN3cub18CUB_300001_SM_10006detail6reduce28DeviceReduceSingleTileKernelINS2_10policy_hubIljN4cuda3std3__44plusIlEEE10Policy1000EPlSC_iS9_llNS7_10__identityEEEvT0_T1_T2_T3_T4_T6_:
	.zero		1176


//--------------------- .nv.shared._ZN3cub18CUB_300001_SM_10006detail6reduce18DeviceReduceKernelINS2_10policy_hubIljN4cuda3std3__44plusIlEEE10Policy1000EN6thrust24THRUST_300001_SM_1000_NS18transform_iteratorINSD_6detail14equal_to_valueIcEENSF_15normal_iteratorINSD_10device_ptrIcEEEEllEEjS9_lNS7_10__identityEEEvT0_PT3_T1_NS0_13GridEvenShareISR_EET2_T4_ --------------------------
	.section	.nv.shared._ZN3cub18CUB_300001_SM_10006detail6reduce18DeviceReduceKernelINS2_10policy_hubIljN4cuda3std3__44plusIlEEE10Policy1000EN6thrust24THRUST_300001_SM_1000_NS18transform_iteratorINSD_6detail14equal_to_valueIcEENSF_15normal_iteratorINSD_10device_ptrIcEEEEllEEjS9_lNS7_10__identityEEEvT0_PT3_T1_NS0_13GridEvenShareISR_EET2_T4_,"aw",@nobits
	.sectionflags	@""
	.align	8
.nv.shared._ZN3cub18CUB_300001_SM_10006detail6reduce18DeviceReduceKernelINS2_10policy_hubIljN4cuda3std3__44plusIlEEE10Policy1000EN6thrust24THRUST_300001_SM_1000_NS18transform_iteratorINSD_6detail14equal_to_valueIcEENSF_15normal_iteratorINSD_10device_ptrIcEEEEllEEjS9_lNS7_10__identityEEEvT0_PT3_T1_NS0_13GridEvenShareISR_EET2_T4_:
	.zero		1176


//--------------------- .nv.shared._ZN3cub18CUB_300001_SM_10006detail6reduce28DeviceReduceSingleTileKernelINS2_10policy_hubIljN4cuda3std3__44plusIlEEE10Policy1000EN6thrust24THRUST_300001_SM_1000_NS18transform_iteratorINSD_6detail14equal_to_valueIcEENSF_15normal_iteratorINSD_10device_ptrIcEEEEllEEPljS9_llNS7_10__identityEEEvT0_T1_T2_T3_T4_T6_ --------------------------
	.section	.nv.shared._ZN3cub18CUB_300001_SM_10006detail6reduce28DeviceReduceSingleTileKernelINS2_10policy_hubIljN4cuda3std3__44plusIlEEE10Policy1000EN6thrust24THRUST_300001_SM_1000_NS18transform_iteratorINSD_6detail14equal_to_valueIcEENSF_15normal_iteratorINSD_10device_ptrIcEEEEllEEPljS9_llNS7_10__identityEEEvT0_T1_T2_T3_T4_T6_,"aw",@nobits
	.sectionflags	@""
	.align	8
.nv.shared._ZN3cub18CUB_300001_SM_10006detail6reduce28DeviceReduceSingleTileKernelINS2_10policy_hubIljN4cuda3std3__44plusIlEEE10Policy1000EN6thrust24THRUST_300001_SM_1000_NS18transform_iteratorINSD_6detail14equal_to_valueIcEENSF_15normal_iteratorINSD_10device_ptrIcEEEEllEEPljS9_llNS7_10__identityEEEvT0_T1_T2_T3_T4_T6_:
	.zero		1176


//--------------------- .nv.constant0._ZN3cub18CUB_300001_SM_10006detail6select23DeviceSelectSweepKernelINS2_10policy_hubIiciLb0ELNS0_10SelectImplE0EE10Policy1000EN6thrust24THRUST_300001_SM_1000_NS17counting_iteratorIiNS9_11use_defaultESB_SB_EENS9_6detail15normal_iteratorINS9_10device_ptrIcEEEENSE_INSF_IiEEEEPlNS0_13ScanTileStateIiLb1EEE6is_endNS0_8NullTypeEiNS2_19streaming_context_tIlLb1EEELS5_0EEEvT0_T1_T2_T3_T4_T5_T6_T7_iT8_NS1_7vsmem_tE --------------------------
	.section	.nv.constant0._ZN3cub18CUB_300001_SM_10006detail6select23DeviceSelectSweepKernelINS2_10policy_hubIiciLb0ELNS0_10SelectImplE0EE10Policy1000EN6thrust24THRUST_300001_SM_1000_NS17counting_iteratorIiNS9_11use_defaultESB_SB_EENS9_6detail15normal_iteratorINS9_10device_ptrIcEEEENSE_INSF_IiEEEEPlNS0_13ScanTileStateIiLb1EEE6is_endNS0_8NullTypeEiNS2_19streaming_context_tIlLb1EEELS5_0EEEvT0_T1_T2_T3_T4_T5_T6_T7_iT8_NS1_7vsmem_tE,"a",@progbits
	.sectionflags	@""
	.align	4
.nv.constant0._ZN3cub18CUB_300001_SM_10006detail6select23DeviceSelectSweepKernelINS2_10policy_hubIiciLb0ELNS0_10SelectImplE0EE10Policy1000EN6thrust24THRUST_300001_SM_1000_NS17counting_iteratorIiNS9_11use_defaultESB_SB_EENS9_6detail15normal_iteratorINS9_10device_ptrIcEEEENSE_INSF_IiEEEEPlNS0_13ScanTileStateIiLb1EEE6is_endNS0_8NullTypeEiNS2_19streaming_context_tIlLb1EEELS5_0EEEvT0_T1_T2_T3_T4_T5_T6_T7_iT8_NS1_7vsmem_tE:
	.zero		1000


//--------------------- .nv.constant0._ZN3cub18CUB_300001_SM_10006detail4scan23DeviceCompactInitKernelINS0_13ScanTileStateIiLb1EEEPlEEvT_iT0_ --------------------------
	.section	.nv.constant0._ZN3cub18CUB_300001_SM_10006detail4scan23DeviceCompactInitKernelINS0_13ScanTileStateIiLb1EEEPlEEvT_iT0_,"a",@progbits
	.sectionflags	@""
	.align	4
.nv.constant0._ZN3cub18CUB_300001_SM_10006detail4scan23DeviceCompactInitKernelINS0_13ScanTileStateIiLb1EEEPlEEvT_iT0_:
	.zero		920


//--------------------- .nv.constant0._ZN3cub18CUB_300001_SM_10006detail6reduce28DeviceReduceSingleTileKernelINS2_10policy_hubIlyN4cuda3std3__44plusIlEEE10Policy1000EPlSC_iS9_llNS7_10__identityEEEvT0_T1_T2_T3_T4_T6_ --------------------------
	.section	.nv.constant0._ZN3cub18CUB_300001_SM_10006detail6reduce28DeviceReduceSingleTileKernelINS2_10policy_hubIlyN4cuda3std3__44plusIlEEE10Policy1000EPlSC_iS9_llNS7_10__identityEEEvT0_T1_T2_T3_T4_T6_,"a",@progbits
	.sectionflags	@""
	.align	4
.nv.constant0._ZN3cub18CUB_300001_SM_10006detail6reduce28DeviceReduceSingleTileKernelINS2_10policy_hubIlyN4cuda3std3__44plusIlEEE10Policy1000EPlSC_iS9_llNS7_10__identityEEEvT0_T1_T2_T3_T4_T6_:
	.zero		929


//--------------------- .nv.constant0._ZN3cub18CUB_300001_SM_10006detail6reduce18DeviceReduceKernelINS2_10policy_hubIlyN4cuda3std3__44plusIlEEE10Policy1000EN6thrust24THRUST_300001_SM_1000_NS18transform_iteratorINSD_6detail14equal_to_valueIcEENSF_15normal_iteratorINSD_10device_ptrIcEEEEllEEyS9_lNS7_10__identityEEEvT0_PT3_T1_NS0_13GridEvenShareISR_EET2_T4_ --------------------------
	.section	.nv.constant0._ZN3cub18CUB_300001_SM_10006detail6reduce18DeviceReduceKernelINS2_10policy_hubIlyN4cuda3std3__44plusIlEEE10Policy1000EN6thrust24THRUST_300001_SM_1000_NS18transform_iteratorINSD_6detail14equal_to_valueIcEENSF_15normal_iteratorINSD_10device_ptrIcEEEEllEEyS9_lNS7_10__identityEEEvT0_PT3_T1_NS0_13GridEvenShareISR_EET2_T4_,"a",@progbits
	.sectionflags	@""
	.align	4
.nv.constant0._ZN3cub18CUB_300001_SM_10006detail6reduce18DeviceReduceKernelINS2_10policy_hubIlyN4cuda3std3__44plusIlEEE10Policy1000EN6thrust24THRUST_300001_SM_1000_NS18transform_iteratorINSD_6detail14equal_to_valueIcEENSF_15normal_iteratorINSD_10device_ptrIcEEEEllEEyS9_lNS7_10__identityEEEvT0_PT3_T1_NS0_13GridEvenShareISR_EET2_T4_:
	.zero		1002


//--------------------- .nv.constant0._ZN3cub18CUB_300001_SM_10006detail6reduce28DeviceReduceSingleTileKernelINS2_10policy_hubIlyN4cuda3std3__44plusIlEEE10Policy1000EN6thrust24THRUST_300001_SM_1000_NS18transform_iteratorINSD_6detail14equal_to_valueIcEENSF_15normal_iteratorINSD_10device_ptrIcEEEEllEEPlyS9_llNS7_10__identityEEEvT0_T1_T2_T3_T4_T6_ --------------------------
	.section	.nv.constant0._ZN3cub18CUB_300001_SM_10006detail6reduce28DeviceReduceSingleTileKernelINS2_10policy_hubIlyN4cuda3std3__44plusIlEEE10Policy1000EN6thrust24THRUST_300001_SM_1000_NS18transform_iteratorINSD_6detail14equal_to_valueIcEENSF_15normal_iteratorINSD_10device_ptrIcEEEEllEEPlyS9_llNS7_10__identityEEEvT0_T1_T2_T3_T4_T6_,"a",@progbits
	.sectionflags	@""
	.align	4
.nv.constant0._ZN3cub18CUB_300001_SM_10006detail6reduce28DeviceReduceSingleTileKernelINS2_10policy_hubIlyN4cuda3std3__44plusIlEEE10Policy1000EN6thrust24THRUST_300001_SM_1000_NS18transform_iteratorINSD_6detail14equal_to_valueIcEENSF_15normal_iteratorINSD_10device_ptrIcEEEEllEEPlyS9_llNS7_10__identityEEEvT0_T1_T2_T3_T4_T6_:
	.zero		945


//--------------------- .nv.constant0._ZN3cub18CUB_300001_SM_10006detail6reduce28DeviceReduceSingleTileKernelINS2_10policy_hubIljN4cuda3std3__44plusIlEEE10Policy1000EPlSC_iS9_llNS7_10__identityEEEvT0_T1_T2_T3_T4_T6_ --------------------------
	.section	.nv.constant0._ZN3cub18CUB_300001_SM_10006detail6reduce28DeviceReduceSingleTileKernelINS2_10policy_hubIljN4cuda3std3__44plusIlEEE10Policy1000EPlSC_iS9_llNS7_10__identityEEEvT0_T1_T2_T3_T4_T6_,"a",@progbits
	.sectionflags	@""
	.align	4
.nv.constant0._ZN3cub18CUB_300001_SM_10006detail6reduce28DeviceReduceSingleTileKernelINS2_10policy_hubIljN4cuda3std3__44plusIlEEE10Policy1000EPlSC_iS9_llNS7_10__identityEEEvT0_T1_T2_T3_T4_T6_:
	.zero		929


//--------------------- .nv.constant0._ZN3cub18CUB_300001_SM_10006detail6reduce18DeviceReduceKernelINS2_10policy_hubIljN4cuda3std3__44plusIlEEE10Policy1000EN6thrust24THRUST_300001_SM_1000_NS18transform_iteratorINSD_6detail14equal_to_valueIcEENSF_15normal_iteratorINSD_10device_ptrIcEEEEllEEjS9_lNS7_10__identityEEEvT0_PT3_T1_NS0_13GridEvenShareISR_EET2_T4_ --------------------------
	.section	.nv.constant0._ZN3cub18CUB_300001_SM_10006detail6reduce18DeviceReduceKernelINS2_10policy_hubIljN4cuda3std3__44plusIlEEE10Policy1000EN6thrust24THRUST_300001_SM_1000_NS18transform_iteratorINSD_6detail14equal_to_valueIcEENSF_15normal_iteratorINSD_10device_ptrIcEEEEllEEjS9_lNS7_10__identityEEEvT0_PT3_T1_NS0_13GridEvenShareISR_EET2_T4_,"a",@progbits
	.sectionflags	@""
	.align	4
.nv.constant0._ZN3cub18CUB_300001_SM_10006detail6reduce18DeviceReduceKernelINS2_10policy_hubIljN4cuda3std3__44plusIlEEE10Policy1000EN6thrust24THRUST_300001_SM_1000_NS18transform_iteratorINSD_6detail14equal_to_valueIcEENSF_15normal_iteratorINSD_10device_ptrIcEEEEllEEjS9_lNS7_10__identityEEEvT0_PT3_T1_NS0_13GridEvenShareISR_EET2_T4_:
	.zero		966


//--------------------- .nv.constant0._ZN3cub18CUB_300001_SM_10006detail6reduce28DeviceReduceSingleTileKernelINS2_10policy_hubIljN4cuda3std3__44plusIlEEE10Policy1000EN6thrust24THRUST_300001_SM_1000_NS18transform_iteratorINSD_6detail14equal_to_valueIcEENSF_15normal_iteratorINSD_10device_ptrIcEEEEllEEPljS9_llNS7_10__identityEEEvT0_T1_T2_T3_T4_T6_ --------------------------
	.section	.nv.constant0._ZN3cub18CUB_300001_SM_10006detail6reduce28DeviceReduceSingleTileKernelINS2_10policy_hubIljN4cuda3std3__44plusIlEEE10Policy1000EN6thrust24THRUST_300001_SM_1000_NS18transform_iteratorINSD_6detail14equal_to_valueIcEENSF_15normal_iteratorINSD_10device_ptrIcEEEEllEEPljS9_llNS7_10__identityEEEvT0_T1_T2_T3_T4_T6_,"a",@progbits
	.sectionflags	@""
	.align	4
.nv.constant0._ZN3cub18CUB_300001_SM_10006detail6reduce28DeviceReduceSingleTileKernelINS2_10policy_hubIljN4cuda3std3__44plusIlEEE10Policy1000EN6thrust24THRUST_300001_SM_1000_NS18transform_iteratorINSD_6detail14equal_to_valueIcEENSF_15normal_iteratorINSD_10device_ptrIcEEEEllEEPljS9_llNS7_10__identityEEEvT0_T1_T2_T3_T4_T6_:
	.zero		937


//--------------------- .nv.constant0._ZN3cub18CUB_300001_SM_10006detail8for_each13static_kernelINS2_12policy_hub_t12policy_500_tEmN6thrust24THRUST_300001_SM_1000_NS8cuda_cub20__uninitialized_fill7functorINS7_10device_ptrIiEEiEEEEvT0_T1_ --------------------------
	.section	.nv.constant0._ZN3cub18CUB_300001_SM_10006detail8for_each13static_kernelINS2_12policy_hub_t12policy_500_tEmN6thrust24THRUST_300001_SM_1000_NS8cuda_cub20__uninitialized_fill7functorINS7_10device_ptrIiEEiEEEEvT0_T1_,"a",@progbits
	.sectionflags	@""
	.align	4
.nv.constant0._ZN3cub18CUB_300001_SM_10006detail8for_each13static_kernelINS2_12policy_hub_t12policy_500_tEmN6thrust24THRUST_300001_SM_1000_NS8cuda_cub20__uninitialized_fill7functorINS7_10device_ptrIiEEiEEEEvT0_T1_:
	.zero		920


//--------------------- .nv.constant0._ZN3cub18CUB_300001_SM_10006detail8for_each13static_kernelINS2_12policy_hub_t12policy_500_tEmN6thrust24THRUST_300001_SM_1000_NS8cuda_cub20__uninitialized_fill7functorINS7_10device_ptrIcEEcEEEEvT0_T1_ --------------------------
	.section	.nv.constant0._ZN3cub18CUB_300001_SM_10006detail8for_each13static_kernelINS2_12policy_hub_t12policy_500_tEmN6thrust24THRUST_300001_SM_1000_NS8cuda_cub20__uninitialized_fill7functorINS7_10device_ptrIcEEcEEEEvT0_T1_,"a",@progbits
	.sectionflags	@""
	.align	4
.nv.constant0._ZN3cub18CUB_300001_SM_10006detail8for_each13static_kernelINS2_12policy_hub_t12policy_500_tEmN6thrust24THRUST_300001_SM_1000_NS8cuda_cub20__uninitialized_fill7functorINS7_10device_ptrIcEEcEEEEvT0_T1_:
	.zero		920


//--------------------- .nv.constant0._ZN3cub18CUB_300001_SM_10006detail11EmptyKernelIvEEvv --------------------------
	.section	.nv.constant0._ZN3cub18CUB_300001_SM_10006detail11EmptyKernelIvEEvv,"a",@progbits
	.sectionflags	@""
	.align	4
.nv.constant0._ZN3cub18CUB_300001_SM_10006detail11EmptyKernelIvEEvv:
	.zero		896


//--------------------- SYMBOLS --------------------------

	.type		.nv.reservedSmem.offset0,@object
	.size		.nv.reservedSmem.offset0,0x4
	.type		.nv.reservedSmem.cap,@object
	.size		.nv.reservedSmem.cap,0x4
